	.target	sm_80

	.elftype	@"ET_EXEC"


//--------------------- .note.nv.tkinfo           --------------------------
	.section	.note.nv.tkinfo,"",@"SHT_NOTE"
	.sectionflags	@"SHF_NOTE_NV_TKINFO"
	.tkinfo
        /*0018*/ 	.word	0x00000002
        /*0030*/ 	.string	""
        /*0030*/ 	.string	"ptxas"
        /*0030*/ 	.string	"Cuda compilation tools, release 13.0, V13.0.88"
        /*0030*/ 	.string	"Build cuda_13.0.r13.0/compiler.36424714_0"
        /*0030*/ 	.string	"-v  -suppress-debug-info  -lineinfo  -arch sm_80 "



//--------------------- .note.nv.cuinfo           --------------------------
	.section	.note.nv.cuinfo,"",@"SHT_NOTE"
	.sectionflags	@"SHF_NOTE_NV_CUINFO"
        /*0018*/ 	.short	0x0002
        /*001a*/ 	.short	0x0050
        /*001c*/ 	.short	0x0082
	.zero		2


//--------------------- .nv.info                  --------------------------
	.section	.nv.info,"",@"SHT_CUDA_INFO"
	.align	4


	//----- nvinfo : EIATTR_REGCOUNT
	.align		4
        /*0000*/ 	.byte	0x04, 0x2f
        /*0002*/ 	.short	(.L_1 - .L_0)
	.align		4
.L_0:
        /*0004*/ 	.word	index@(matmul_kernel)
        /*0008*/ 	.word	0x00000020


	//----- nvinfo : EIATTR_FRAME_SIZE
	.align		4
.L_1:
        /*000c*/ 	.byte	0x04, 0x11
        /*000e*/ 	.short	(.L_3 - .L_2)
	.align		4
.L_2:
        /*0010*/ 	.word	index@(matmul_kernel)
        /*0014*/ 	.word	0x00007c60


	//----- nvinfo : EIATTR_MIN_STACK_SIZE
	.align		4
.L_3:
        /*0018*/ 	.byte	0x04, 0x12
        /*001a*/ 	.short	(.L_5 - .L_4)
	.align		4
.L_4:
        /*001c*/ 	.word	index@(matmul_kernel)
        /*0020*/ 	.word	0x00007c60
.L_5:


//--------------------- .nv.info.matmul_kernel    --------------------------
	.section	.nv.info.matmul_kernel,"",@"SHT_CUDA_INFO"
	.sectionflags	@""
	.align	4


	//----- nvinfo : EIATTR_CUDA_API_VERSION
	.align		4
        /*0000*/ 	.byte	0x04, 0x37
        /*0002*/ 	.short	(.L_7 - .L_6)
.L_6:
        /*0004*/ 	.word	0x00000082


	//----- nvinfo : EIATTR_SW2861232_WAR
	.align		4
.L_7:
        /*0008*/ 	.byte	0x01, 0x35
	.zero		2


	//----- nvinfo : EIATTR_PARAM_CBANK
	.align		4
        /*000c*/ 	.byte	0x04, 0x0a
        /*000e*/ 	.short	(.L_9 - .L_8)
	.align		4
.L_8:
        /*0010*/ 	.word	index@(.nv.constant0.matmul_kernel)
        /*0014*/ 	.short	0x0160
        /*0016*/ 	.short	0x0050


	//----- nvinfo : EIATTR_CBANK_PARAM_SIZE
	.align		4
.L_9:
        /*0018*/ 	.byte	0x03, 0x19
        /*001a*/ 	.short	0x0050


	//----- nvinfo : EIATTR_KPARAM_INFO
	.align		4
        /*001c*/ 	.byte	0x04, 0x17
        /*001e*/ 	.short	(.L_11 - .L_10)
.L_10:
        /*0020*/ 	.word	0x00000000
        /*0024*/ 	.short	0x000d
        /*0026*/ 	.short	0x0048
        /*0028*/ 	.byte	0x00, 0xf4, 0x21, 0x00


	//----- nvinfo : EIATTR_KPARAM_INFO
	.align		4
.L_11:
        /*002c*/ 	.byte	0x04, 0x17
        /*002e*/ 	.short	(.L_13 - .L_12)
.L_12:
        /*0030*/ 	.word	0x00000000
        /*0034*/ 	.short	0x000c
        /*0036*/ 	.short	0x0040
        /*0038*/ 	.byte	0x00, 0xf4, 0x21, 0x00


	//----- nvinfo : EIATTR_KPARAM_INFO
	.align		4
.L_13:
        /*003c*/ 	.byte	0x04, 0x17
        /*003e*/ 	.short	(.L_15 - .L_14)
.L_14:
        /*0040*/ 	.word	0x00000000
        /*0044*/ 	.short	0x000b
        /*0046*/ 	.short	0x0038
        /*0048*/ 	.byte	0x00, 0xf0, 0x11, 0x00


	//----- nvinfo : EIATTR_KPARAM_INFO
	.align		4
.L_15:
        /*004c*/ 	.byte	0x04, 0x17
        /*004e*/ 	.short	(.L_17 - .L_16)
.L_16:
        /*0050*/ 	.word	0x00000000
        /*0054*/ 	.short	0x000a
        /*0056*/ 	.short	0x0034
        /*0058*/ 	.byte	0x00, 0xf0, 0x11, 0x00


	//----- nvinfo : EIATTR_KPARAM_INFO
	.align		4
.L_17:
        /*005c*/ 	.byte	0x04, 0x17
        /*005e*/ 	.short	(.L_19 - .L_18)
.L_18:
        /*0060*/ 	.word	0x00000000
        /*0064*/ 	.short	0x0009
        /*0066*/ 	.short	0x0030
        /*0068*/ 	.byte	0x00, 0xf0, 0x11, 0x00


	//----- nvinfo : EIATTR_KPARAM_INFO
	.align		4
.L_19:
        /*006c*/ 	.byte	0x04, 0x17
        /*006e*/ 	.short	(.L_21 - .L_20)
.L_20:
        /*0070*/ 	.word	0x00000000
        /*0074*/ 	.short	0x0008
        /*0076*/ 	.short	0x002c
        /*0078*/ 	.byte	0x00, 0xf0, 0x11, 0x00


	//----- nvinfo : EIATTR_KPARAM_INFO
	.align		4
.L_21:
        /*007c*/ 	.byte	0x04, 0x17
        /*007e*/ 	.short	(.L_23 - .L_22)
.L_22:
        /*0080*/ 	.word	0x00000000
        /*0084*/ 	.short	0x0007
        /*0086*/ 	.short	0x0028
        /*0088*/ 	.byte	0x00, 0xf0, 0x11, 0x00


	//----- nvinfo : EIATTR_KPARAM_INFO
	.align		4
.L_23:
        /*008c*/ 	.byte	0x04, 0x17
        /*008e*/ 	.short	(.L_25 - .L_24)
.L_24:
        /*0090*/ 	.word	0x00000000
        /*0094*/ 	.short	0x0006
        /*0096*/ 	.short	0x0024
        /*0098*/ 	.byte	0x00, 0xf0, 0x11, 0x00


	//----- nvinfo : EIATTR_KPARAM_INFO
	.align		4
.L_25:
        /*009c*/ 	.byte	0x04, 0x17
        /*009e*/ 	.short	(.L_27 - .L_26)
.L_26:
        /*00a0*/ 	.word	0x00000000
        /*00a4*/ 	.short	0x0005
        /*00a6*/ 	.short	0x0020
        /*00a8*/ 	.byte	0x00, 0xf0, 0x11, 0x00


	//----- nvinfo : EIATTR_KPARAM_INFO
	.align		4
.L_27:
        /*00ac*/ 	.byte	0x04, 0x17
        /*00ae*/ 	.short	(.L_29 - .L_28)
.L_28:
        /*00b0*/ 	.word	0x00000000
        /*00b4*/ 	.short	0x0004
        /*00b6*/ 	.short	0x001c
        /*00b8*/ 	.byte	0x00, 0xf0, 0x11, 0x00


	//----- nvinfo : EIATTR_KPARAM_INFO
	.align		4
.L_29:
        /*00bc*/ 	.byte	0x04, 0x17
        /*00be*/ 	.short	(.L_31 - .L_30)
.L_30:
        /*00c0*/ 	.word	0x00000000
        /*00c4*/ 	.short	0x0003
        /*00c6*/ 	.short	0x0018
        /*00c8*/ 	.byte	0x00, 0xf0, 0x11, 0x00


	//----- nvinfo : EIATTR_KPARAM_INFO
	.align		4
.L_31:
        /*00cc*/ 	.byte	0x04, 0x17
        /*00ce*/ 	.short	(.L_33 - .L_32)
.L_32:
        /*00d0*/ 	.word	0x00000000
        /*00d4*/ 	.short	0x0002
        /*00d6*/ 	.short	0x0010
        /*00d8*/ 	.byte	0x00, 0xf4, 0x21, 0x00


	//----- nvinfo : EIATTR_KPARAM_INFO
	.align		4
.L_33:
        /*00dc*/ 	.byte	0x04, 0x17
        /*00de*/ 	.short	(.L_35 - .L_34)
.L_34:
        /*00e0*/ 	.word	0x00000000
        /*00e4*/ 	.short	0x0001
        /*00e6*/ 	.short	0x0008
        /*00e8*/ 	.byte	0x00, 0xf4, 0x21, 0x00


	//----- nvinfo : EIATTR_KPARAM_INFO
	.align		4
.L_35:
        /*00ec*/ 	.byte	0x04, 0x17
        /*00ee*/ 	.short	(.L_37 - .L_36)
.L_36:
        /*00f0*/ 	.word	0x00000000
        /*00f4*/ 	.short	0x0000
        /*00f6*/ 	.short	0x0000
        /*00f8*/ 	.byte	0x00, 0xf4, 0x21, 0x00


	//----- nvinfo : EIATTR_MAXREG_COUNT
	.align		4
.L_37:
        /*00fc*/ 	.byte	0x03, 0x1b
        /*00fe*/ 	.short	0x00ff


	//----- nvinfo : EIATTR_NUM_BARRIERS
	.align		4
        /*0100*/ 	.byte	0x02, 0x4c
        /*0102*/ 	.byte	0x01
	.zero		1


	//----- nvinfo : EIATTR_ANNOTATIONS
	.align		4
        /*0104*/ 	.byte	0x04, 0x55
        /*0106*/ 	.short	(.L_39 - .L_38)


	//   ....[0]....
.L_38:
        /*0108*/ 	.word	0x00000001
        /*010c*/ 	.byte	0x10, 0x05, 0x00, 0x00, 0x01, 0x00, 0x00, 0x00, 0x50, 0x05, 0x00, 0x00, 0x01, 0x00, 0x00, 0x00
        /* <DEDUP_REMOVED lines=2377> */
        /*95ac*/ 	.byte	0x60, 0xca, 0x01, 0x00


	//----- nvinfo : EIATTR_MERCURY_ISA_VERSION
	.align		4
.L_39:
        /*95b0*/ 	.byte	0x03, 0x5f
        /*95b2*/ 	.short	0x0000


	//----- nvinfo : EIATTR_EXIT_INSTR_OFFSETS
	.align		4
        /*95b4*/ 	.byte	0x04, 0x1c
        /*95b6*/ 	.short	(.L_41 - .L_40)


	//   ....[0]....
.L_40:
        /*95b8*/ 	.word	0x000b95e0


	//   ....[1]....
        /*95bc*/ 	.word	0x000b9610


	//----- nvinfo : EIATTR_REQNTID
	.align		4
.L_41:
        /*95c0*/ 	.byte	0x04, 0x10
        /*95c2*/ 	.short	(.L_43 - .L_42)
.L_42:
        /*95c4*/ 	.word	0x00000040
        /*95c8*/ 	.word	0x00000001
        /*95cc*/ 	.word	0x00000001
.L_43:


//--------------------- .nv.callgraph             --------------------------
	.section	.nv.callgraph,"",@"SHT_CUDA_CALLGRAPH"
	.align	4
	.sectionentsize	8
	.align		4
        /*0000*/ 	.word	0x00000000
	.align		4
        /*0004*/ 	.word	0xffffffff
	.align		4
        /*0008*/ 	.word	0x00000000
	.align		4
        /*000c*/ 	.word	0xfffffffe
	.align		4
        /*0010*/ 	.word	0x00000000
	.align		4
        /*0014*/ 	.word	0xfffffffd
	.align		4
        /*0018*/ 	.word	0x00000000
	.align		4
        /*001c*/ 	.word	0xfffffffc


//--------------------- .nv.rel.action            --------------------------
	.section	.nv.rel.action,"",@"SHT_CUDA_RELOCINFO"
	.align	8
	.sectionentsize	8
        /*0000*/ 	.byte	0x73, 0x00, 0x00, 0x00, 0x00, 0x00, 0x00, 0x00, 0x00, 0x00, 0x00, 0x11, 0x25, 0x00, 0x05, 0x36


//--------------------- .nv.constant0.matmul_kernel --------------------------
	.section	.nv.constant0.matmul_kernel,"a",@progbits
	.sectionflags	@""
	.align	4
.nv.constant0.matmul_kernel:
	.zero		432


//--------------------- .text.matmul_kernel       --------------------------
	.section	.text.matmul_kernel,"ax",@progbits
	.sectioninfo	@"SHI_REGISTERS=32"
	.align	128
        .global         matmul_kernel
        .type           matmul_kernel,@function
        .size           matmul_kernel,(.L_x_5 - matmul_kernel)
        .other          matmul_kernel,@"STO_CUDA_ENTRY STV_DEFAULT"
matmul_kernel:
.text.matmul_kernel:
[----:B------:R-:W-:-:S04]  /*0000*/  IMAD.MOV.U32 R1, RZ, RZ, c[0x0][0x28] ;  /* 0x00000a00ff017624 */ /* 0x000fc800078e00ff */
[----:B------:R-:W-:Y:S01]  /*0010*/  IMAD.MOV.U32 R0, RZ, RZ, c[0x0][0x17c] ;  /* 0x00005f00ff007624 */ /* 0x000fe200078e00ff */
[----:B------:R-:W-:Y:S01]  /*0020*/  IADD3 R1, R1, -0x7c60, RZ ;  /* 0xffff83a001017810 */ /* 0x000fe20007ffe0ff */
[----:B------:R-:W0:Y:S01]  /*0030*/  S2R R12, SR_TID.X ;  /* 0x00000000000c7919 */ /* 0x000e220000002100 */
[----:B------:R-:W-:Y:S02]  /*0040*/  ULDC.64 UR4, c[0x0][0x118] ;  /* 0x0000460000047ab9 */ /* 0x000fe40000000a00 */
[----:B------:R-:W-:-:S04]  /*0050*/  IADD3 R0, R0, 0x3f, RZ ;  /* 0x0000003f00007810 */ /* 0x000fc80007ffe0ff */
[----:B------:R-:W-:-:S04]  /*0060*/  SHF.R.S32.HI R3, RZ, 0x1f, R0 ;  /* 0x0000001fff037819 */ /* 0x000fc80000011400 */
[----:B------:R-:W-:-:S04]  /*0070*/  LEA.HI R3, R3, R0, RZ, 0x6 ;  /* 0x0000000003037211 */ /* 0x000fc800078f30ff */
[----:B------:R-:W-:Y:S02]  /*0080*/  SHF.R.S32.HI R0, RZ, 0x6, R3 ;  /* 0x00000006ff007819 */ /* 0x000fe40000011403 */
[----:B------:R-:W1:Y:S03]  /*0090*/  S2R R3, SR_CTAID.X ;  /* 0x0000000000037919 */ /* 0x000e660000002500 */
[----:B------:R-:W-:Y:S01]  /*00a0*/  IMAD.SHL.U32 R0, R0, 0x8, RZ ;  /* 0x0000000800007824 */ /* 0x000fe200078e00ff */
[----:B0-----:R-:W-:-:S04]  /*00b0*/  LOP3.LUT R14, R12, 0x3f, RZ, 0xc0, !PT ;  /* 0x0000003f0c0e7812 */ /* 0x001fc800078ec0ff */
[-C--:B------:R-:W-:Y:S02]  /*00c0*/  IABS R7, R0.reuse ;  /* 0x0000000000077213 */ /* 0x080fe40000000000 */
[----:B------:R-:W-:Y:S02]  /*00d0*/  IABS R10, R0 ;  /* 0x00000000000a7213 */ /* 0x000fe40000000000 */
[----:B------:R-:W0:Y:S01]  /*00e0*/  I2F.RP R2, R7 ;  /* 0x0000000700027306 */ /* 0x000e220000209400 */
[----:B-1----:R-:W-:-:S07]  /*00f0*/  IABS R8, R3 ;  /* 0x0000000300087213 */ /* 0x002fce0000000000 */
[----:B0-----:R-:W0:Y:S02]  /*0100*/  MUFU.RCP R2, R2 ;  /* 0x0000000200027308 */ /* 0x001e240000001000 */
[----:B0-----:R-:W-:Y:S01]  /*0110*/  IADD3 R4, R2, 0xffffffe, RZ ;  /* 0x0ffffffe02047810 */ /* 0x001fe20007ffe0ff */
[----:B------:R-:W-:-:S05]  /*0120*/  IMAD.MOV R2, RZ, RZ, -R10 ;  /* 0x000000ffff027224 */ /* 0x000fca00078e0a0a */
[----:B------:R0:W1:Y:S02]  /*0130*/  F2I.FTZ.U32.TRUNC.NTZ R5, R4 ;  /* 0x0000000400057305 */ /* 0x000064000021f000 */
[----:B0-----:R-:W-:Y:S02]  /*0140*/  IMAD.MOV.U32 R4, RZ, RZ, RZ ;  /* 0x000000ffff047224 */ /* 0x001fe400078e00ff */
[----:B-1----:R-:W-:-:S04]  /*0150*/  IMAD.MOV R6, RZ, RZ, -R5 ;  /* 0x000000ffff067224 */ /* 0x002fc800078e0a05 */
[----:B------:R-:W-:Y:S02]  /*0160*/  IMAD R9, R6, R7, RZ ;  /* 0x0000000706097224 */ /* 0x000fe400078e02ff */
[----:B------:R-:W-:Y:S02]  /*0170*/  IMAD.MOV.U32 R6, RZ, RZ, R8 ;  /* 0x000000ffff067224 */ /* 0x000fe400078e0008 */
[----:B------:R-:W-:-:S06]  /*0180*/  IMAD.HI.U32 R5, R5, R9, R4 ;  /* 0x0000000905057227 */ /* 0x000fcc00078e0004 */
[----:B------:R-:W-:-:S04]  /*0190*/  IMAD.HI.U32 R5, R5, R6, RZ ;  /* 0x0000000605057227 */ /* 0x000fc800078e00ff */
[----:B------:R-:W-:-:S05]  /*01a0*/  IMAD R2, R5, R2, R6 ;  /* 0x0000000205027224 */ /* 0x000fca00078e0206 */
[----:B------:R-:W-:-:S13]  /*01b0*/  ISETP.GT.U32.AND P1, PT, R7, R2, PT ;  /* 0x000000020700720c */ /* 0x000fda0003f24070 */
[----:B------:R-:W-:Y:S01]  /*01c0*/  @!P1 IMAD.IADD R2, R2, 0x1, -R7 ;  /* 0x0000000102029824 */ /* 0x000fe200078e0a07 */
[----:B------:R-:W-:Y:S02]  /*01d0*/  @!P1 IADD3 R5, R5, 0x1, RZ ;  /* 0x0000000105059810 */ /* 0x000fe40007ffe0ff */
[----:B------:R-:W-:Y:S02]  /*01e0*/  ISETP.NE.AND P1, PT, R0, RZ, PT ;  /* 0x000000ff0000720c */ /* 0x000fe40003f25270 */
[----:B------:R-:W-:Y:S02]  /*01f0*/  ISETP.GE.U32.AND P0, PT, R2, R7, PT ;  /* 0x000000070200720c */ /* 0x000fe40003f06070 */
[----:B------:R-:W-:-:S04]  /*0200*/  LOP3.LUT R2, R3, R0, RZ, 0x3c, !PT ;  /* 0x0000000003027212 */ /* 0x000fc800078e3cff */
[----:B------:R-:W-:Y:S01]  /*0210*/  ISETP.GE.AND P2, PT, R2, RZ, PT ;  /* 0x000000ff0200720c */ /* 0x000fe20003f46270 */
[----:B------:R-:W-:-:S05]  /*0220*/  IMAD.MOV.U32 R2, RZ, RZ, c[0x0][0x178] ;  /* 0x00005e00ff027624 */ /* 0x000fca00078e00ff */
[----:B------:R-:W-:Y:S02]  /*0230*/  IADD3 R2, R2, 0x1ff, RZ ;  /* 0x000001ff02027810 */ /* 0x000fe40007ffe0ff */
[----:B------:R-:W-:-:S05]  /*0240*/  @P0 IADD3 R5, R5, 0x1, RZ ;  /* 0x0000000105050810 */ /* 0x000fca0007ffe0ff */
[----:B------:R-:W-:Y:S01]  /*0250*/  IMAD.MOV.U32 R4, RZ, RZ, R5 ;  /* 0x000000ffff047224 */ /* 0x000fe200078e0005 */
[----:B------:R-:W-:-:S03]  /*0260*/  SHF.R.S32.HI R5, RZ, 0x1f, R2 ;  /* 0x0000001fff057819 */ /* 0x000fc60000011402 */
[----:B------:R-:W-:Y:S01]  /*0270*/  @!P2 IMAD.MOV R4, RZ, RZ, -R4 ;  /* 0x000000ffff04a224 */ /* 0x000fe200078e0a04 */
[----:B------:R-:W-:Y:S02]  /*0280*/  @!P1 LOP3.LUT R4, RZ, R0, RZ, 0x33, !PT ;  /* 0x00000000ff049212 */ /* 0x000fe400078e33ff */
[----:B------:R-:W-:-:S03]  /*0290*/  LEA.HI R5, R5, R2, RZ, 0x9 ;  /* 0x0000000205057211 */ /* 0x000fc600078f48ff */
[----:B------:R-:W-:Y:S02]  /*02a0*/  IMAD.SHL.U32 R2, R4, 0x8, RZ ;  /* 0x0000000804027824 */ /* 0x000fe400078e00ff */
[----:B------:R-:W-:-:S03]  /*02b0*/  IMAD.MOV R4, RZ, RZ, -R4 ;  /* 0x000000ffff047224 */ /* 0x000fc600078e0a04 */
[----:B------:R-:W-:Y:S01]  /*02c0*/  LEA.HI.SX32 R5, R5, -R2, 0x17 ;  /* 0x8000000205057211 */ /* 0x000fe200078fbaff */
[----:B------:R-:W-:Y:S02]  /*02d0*/  IMAD R13, R0, R4, R3 ;  /* 0x00000004000d7224 */ /* 0x000fe400078e0203 */
[----:B------:R-:W-:Y:S01]  /*02e0*/  IMAD.MOV.U32 R4, RZ, RZ, RZ ;  /* 0x000000ffff047224 */ /* 0x000fe200078e00ff */
[----:B------:R-:W-:Y:S02]  /*02f0*/  IMNMX R6, R5, 0x8, PT ;  /* 0x0000000805067817 */ /* 0x000fe40003800200 */
[----:B------:R-:W-:Y:S02]  /*0300*/  IABS R11, R13 ;  /* 0x0000000d000b7213 */ /* 0x000fe40000000000 */
[----:B------:R-:W-:-:S04]  /*0310*/  IABS R9, R6 ;  /* 0x0000000600097213 */ /* 0x000fc80000000000 */
[----:B------:R-:W0:Y:S08]  /*0320*/  I2F.RP R7, R9 ;  /* 0x0000000900077306 */ /* 0x000e300000209400 */
[----:B0-----:R-:W0:Y:S02]  /*0330*/  MUFU.RCP R7, R7 ;  /* 0x0000000700077308 */ /* 0x001e240000001000 */
[----:B0-----:R-:W-:-:S06]  /*0340*/  IADD3 R5, R7, 0xffffffe, RZ ;  /* 0x0ffffffe07057810 */ /* 0x001fcc0007ffe0ff */
[----:B------:R-:W0:Y:S02]  /*0350*/  F2I.FTZ.U32.TRUNC.NTZ R5, R5 ;  /* 0x0000000500057305 */ /* 0x000e24000021f000 */
[----:B0-----:R-:W-:-:S04]  /*0360*/  IMAD.MOV R8, RZ, RZ, -R5 ;  /* 0x000000ffff087224 */ /* 0x001fc800078e0a05 */
[----:B------:R-:W-:-:S04]  /*0370*/  IMAD.MOV.U32 R0, RZ, RZ, R8 ;  /* 0x000000ffff007224 */ /* 0x000fc800078e0008 */
[----:B------:R-:W-:Y:S01]  /*0380*/  IMAD R3, R0, R9, RZ ;  /* 0x0000000900037224 */ /* 0x000fe200078e02ff */
[----:B------:R-:W-:-:S03]  /*0390*/  IABS R0, R6 ;  /* 0x0000000600007213 */ /* 0x000fc60000000000 */
[----:B------:R-:W-:-:S04]  /*03a0*/  IMAD.HI.U32 R4, R5, R3, R4 ;  /* 0x0000000305047227 */ /* 0x000fc800078e0004 */
[----:B------:R-:W-:Y:S02]  /*03b0*/  IMAD.MOV R0, RZ, RZ, -R0 ;  /* 0x000000ffff007224 */ /* 0x000fe400078e0a00 */
        /* <DEDUP_REMOVED lines=9> */
[----:B------:R-:W-:-:S05]  /*0450*/  IMAD.MOV.U32 R0, RZ, RZ, 0x7f ;  /* 0x0000007fff007424 */ /* 0x000fca00078e00ff */
[----:B------:R-:W-:Y:S02]  /*0460*/  IADD3 R16, R0, c[0x0][0x180], RZ ;  /* 0x0000600000107a10 */ /* 0x000fe40007ffe0ff */
[----:B------:R-:W-:Y:S02]  /*0470*/  @P0 IADD3 R4, R4, 0x1, RZ ;  /* 0x0000000104040810 */ /* 0x000fe40007ffe0ff */
[----:B------:R-:W-:-:S03]  /*0480*/  ISETP.GT.AND P0, PT, R16, 0x7f, PT ;  /* 0x0000007f1000780c */ /* 0x000fc60003f04270 */
[----:B------:R-:W-:Y:S01]  /*0490*/  @!P2 IMAD.MOV R4, RZ, RZ, -R4 ;  /* 0x000000ffff04a224 */ /* 0x000fe200078e0a04 */
[----:B------:R-:W-:-:S05]  /*04a0*/  @!P1 LOP3.LUT R4, RZ, R6, RZ, 0x33, !PT ;  /* 0x00000006ff049212 */ /* 0x000fca00078e33ff */
[----:B------:R-:W-:Y:S02]  /*04b0*/  IMAD.MOV R3, RZ, RZ, -R4 ;  /* 0x000000ffff037224 */ /* 0x000fe400078e0a04 */
[----:B------:R-:W-:Y:S02]  /*04c0*/  IMAD.SHL.U32 R15, R4, 0x40, RZ ;  /* 0x00000040040f7824 */ /* 0x000fe400078e00ff */
[----:B------:R-:W-:-:S03]  /*04d0*/  IMAD R3, R6, R3, R13 ;  /* 0x0000000306037224 */ /* 0x000fc600078e020d */
[C---:B------:R-:W-:Y:S01]  /*04e0*/  IADD3 R4, R15.reuse, 0x1, RZ ;  /* 0x000000010f047810 */ /* 0x040fe20007ffe0ff */
[----:B------:R-:W-:Y:S01]  /*04f0*/  IMAD.IADD R0, R2, 0x1, R3 ;  /* 0x0000000102007824 */ /* 0x000fe200078e0203 */
[C---:B------:R-:W-:Y:S01]  /*0500*/  IADD3 R3, R15.reuse, 0x2, RZ ;  /* 0x000000020f037810 */ /* 0x040fe20007ffe0ff */
[----:B------:R-:W-:Y:S01]  /*0510*/  STL [R1+0x1818], R15 ;  /* 0x0018180f01007387 */ /* 0x000fe20000100800 */
[C---:B------:R-:W-:Y:S01]  /*0520*/  IADD3 R2, R15.reuse, 0x3, RZ ;  /* 0x000000030f027810 */ /* 0x040fe20007ffe0ff */
[----:B------:R-:W-:Y:S01]  /*0530*/  IMAD.SHL.U32 R0, R0, 0x200, RZ ;  /* 0x0000020000007824 */ /* 0x000fe200078e00ff */
[C---:B------:R-:W-:Y:S01]  /*0540*/  IADD3 R29, R15.reuse, 0x34, RZ ;  /* 0x000000340f1d7810 */ /* 0x040fe20007ffe0ff */
[----:B------:R0:W-:Y:S01]  /*0550*/  STL [R1+0x3c10], R4 ;  /* 0x003c100401007387 */ /* 0x0001e20000100800 */
[C---:B------:R-:W-:Y:S02]  /*0560*/  IADD3 R28, R15.reuse, 0x3a, RZ ;  /* 0x0000003a0f1c7810 */ /* 0x040fe40007ffe0ff */
[C---:B------:R-:W-:Y:S01]  /*0570*/  IADD3 R5, R15.reuse, 0x3e, RZ ;  /* 0x0000003e0f057810 */ /* 0x040fe20007ffe0ff */
[----:B------:R1:W-:Y:S04]  /*0580*/  STL [R1+0x3c0c], R3 ;  /* 0x003c0c0301007387 */ /* 0x0003e80000100800 */
[----:B------:R2:W-:Y:S01]  /*0590*/  STL [R1+0x3c08], R2 ;  /* 0x003c080201007387 */ /* 0x0005e20000100800 */
[----:B0-----:R-:W-:-:S02]  /*05a0*/  IADD3 R4, R15, 0x4, RZ ;  /* 0x000000040f047810 */ /* 0x001fc40007ffe0ff */
[----:B-1----:R-:W-:-:S03]  /*05b0*/  IADD3 R3, R15, 0x5, RZ ;  /* 0x000000050f037810 */ /* 0x002fc60007ffe0ff */
[----:B------:R0:W-:Y:S01]  /*05c0*/  STL [R1+0x3c14], R4 ;  /* 0x003c140401007387 */ /* 0x0001e20000100800 */
[----:B--2---:R-:W-:-:S03]  /*05d0*/  IADD3 R2, R15, 0x6, RZ ;  /* 0x000000060f027810 */ /* 0x004fc60007ffe0ff */
[----:B------:R1:W-:Y:S04]  /*05e0*/  STL [R1+0x3c18], R3 ;  /* 0x003c180301007387 */ /* 0x0003e80000100800 */
[----:B------:R2:W-:Y:S01]  /*05f0*/  STL [R1+0x3c1c], R2 ;  /* 0x003c1c0201007387 */ /* 0x0005e20000100800 */
[C---:B0-----:R-:W-:Y:S02]  /*0600*/  IADD3 R4, R15.reuse, 0x7, RZ ;  /* 0x000000070f047810 */ /* 0x041fe40007ffe0ff */
        /* <DEDUP_REMOVED lines=93> */
[----:B------:R-:W-:Y:S04]  /*0be0*/  STL [R1+0x3cd4], R29 ;  /* 0x003cd41d01007387 */ /* 0x000fe80000100800 */
[----:B------:R1:W-:Y:S01]  /*0bf0*/  STL [R1+0x3cdc], R2 ;  /* 0x003cdc0201007387 */ /* 0x0003e20000100800 */
[----:B0-----:R-:W-:-:S03]  /*0c00*/  IADD3 R4, R15, 0x3c, RZ ;  /* 0x0000003c0f047810 */ /* 0x001fc60007ffe0ff */
[----:B------:R0:W-:Y:S01]  /*0c10*/  STL [R1+0x3ce0], R3 ;  /* 0x003ce00301007387 */ /* 0x0001e20000100800 */
[C---:B-1----:R-:W-:Y:S02]  /*0c20*/  IADD3 R2, R15.reuse, 0x38, RZ ;  /* 0x000000380f027810 */ /* 0x042fe40007ffe0ff */
[----:B0-----:R-:W-:-:S03]  /*0c30*/  IADD3 R3, R15, 0x39, RZ ;  /* 0x000000390f037810 */ /* 0x001fc60007ffe0ff */
[----:B------:R0:W-:Y:S04]  /*0c40*/  STL [R1+0x3ce4], R2 ;  /* 0x003ce40201007387 */ /* 0x0001e80000100800 */
[----:B------:R-:W-:Y:S01]  /*0c50*/  STL [R1+0x3ce8], R3 ;  /* 0x003ce80301007387 */ /* 0x000fe20000100800 */
[----:B0-----:R-:W-:-:S05]  /*0c60*/  IADD3 R2, R15, 0x3b, RZ ;  /* 0x0000003b0f027810 */ /* 0x001fca0007ffe0ff */
[----:B------:R0:W-:Y:S04]  /*0c70*/  STL [R1+0x3cf0], R2 ;  /* 0x003cf00201007387 */ /* 0x0001e80000100800 */
[----:B------:R-:W-:Y:S04]  /*0c80*/  STL [R1+0x3cec], R28 ;  /* 0x003cec1c01007387 */ /* 0x000fe80000100800 */
[----:B------:R1:W-:Y:S01]  /*0c90*/  STL [R1+0x3cf8], R4 ;  /* 0x003cf80401007387 */ /* 0x0003e20000100800 */
[----:B0-----:R-:W-:-:S05]  /*0ca0*/  IADD3 R2, R15, 0x3d, RZ ;  /* 0x0000003d0f027810 */ /* 0x001fca0007ffe0ff */
[----:B------:R0:W-:Y:S01]  /*0cb0*/  STL [R1+0x3cf4], R2 ;  /* 0x003cf40201007387 */ /* 0x0001e20000100800 */
[----:B-1----:R-:W-:-:S03]  /*0cc0*/  LOP3.LUT R4, R0, 0x3f, R12, 0xf8, !PT ;  /* 0x0000003f00047812 */ /* 0x002fc600078ef80c */
[----:B------:R1:W-:Y:S01]  /*0cd0*/  STL [R1+0x3cfc], R5 ;  /* 0x003cfc0501007387 */ /* 0x0003e20000100800 */
[----:B------:R-:W-:Y:S02]  /*0ce0*/  LOP3.LUT R0, R0, 0x40, R14, 0xfe, !PT ;  /* 0x0000004000007812 */ /* 0x000fe400078efe0e */
[C---:B------:R-:W-:Y:S01]  /*0cf0*/  LOP3.LUT R6, R4.reuse, 0x80, RZ, 0xfc, !PT ;  /* 0x0000008004067812 */ /* 0x040fe200078efcff */
[----:B------:R-:W-:Y:S01]  /*0d00*/  STL [R1+0x181c], R4 ;  /* 0x00181c0401007387 */ /* 0x000fe20000100800 */
[----:B0-----:R-:W-:Y:S02]  /*0d10*/  IADD3 R2, R15, 0x3f, RZ ;  /* 0x0000003f0f027810 */ /* 0x001fe40007ffe0ff */
[----:B-1----:R-:W-:-:S03]  /*0d20*/  LOP3.LUT R5, R4, 0x100, RZ, 0xfc, !PT ;  /* 0x0000010004057812 */ /* 0x002fc600078efcff */
[----:B------:R0:W-:Y:S04]  /*0d30*/  STL [R1+0x3d00], R2 ;  /* 0x003d000201007387 */ /* 0x0001e80000100800 */
[----:B------:R-:W-:Y:S04]  /*0d40*/  STL [R1+0x1824], R6 ;  /* 0x0018240601007387 */ /* 0x000fe80000100800 */
[----:B------:R-:W-:Y:S01]  /*0d50*/  STL [R1+0x1820], R0 ;  /* 0x0018200001007387 */ /* 0x000fe20000100800 */
[----:B0-----:R-:W-:-:S05]  /*0d60*/  LOP3.LUT R2, R4, 0xc0, RZ, 0xfc, !PT ;  /* 0x000000c004027812 */ /* 0x001fca00078efcff */
[----:B------:R0:W-:Y:S04]  /*0d70*/  STL [R1+0x1828], R2 ;  /* 0x0018280201007387 */ /* 0x0001e80000100800 */
[----:B------:R1:W-:Y:S01]  /*0d80*/  STL [R1+0x182c], R5 ;  /* 0x00182c0501007387 */ /* 0x0003e20000100800 */
[C---:B0-----:R-:W-:Y:S02]  /*0d90*/  LOP3.LUT R2, R4.reuse, 0x140, RZ, 0xfc, !PT ;  /* 0x0000014004027812 */ /* 0x041fe400078efcff */
[C---:B-1----:R-:W-:Y:S02]  /*0da0*/  LOP3.LUT R5, R4.reuse, 0x180, RZ, 0xfc, !PT ;  /* 0x0000018004057812 */ /* 0x042fe400078efcff */
[----:B------:R-:W-:-:S03]  /*0db0*/  LOP3.LUT R4, R4, 0x1c0, RZ, 0xfc, !PT ;  /* 0x000001c004047812 */ /* 0x000fc600078efcff */
[----:B------:R0:W-:Y:S04]  /*0dc0*/  STL [R1+0x1ea4], R5 ;  /* 0x001ea40501007387 */ /* 0x0001e80000100800 */
[----:B------:R0:W-:Y:S04]  /*0dd0*/  STL [R1+0x1830], R2 ;  /* 0x0018300201007387 */ /* 0x0001e80000100800 */
[----:B------:R0:W-:Y:S01]  /*0de0*/  STL [R1+0x2074], R4 ;  /* 0x0020740401007387 */ /* 0x0001e20000100800 */
[----:B------:R-:W-:Y:S05]  /*0df0*/  @P0 BRA `(.L_x_0) ;  /* 0x00000f7000000947 */ /* 0x000fea0003800000 */
[----:B------:R-:W-:Y:S01]  /*0e00*/  IMAD.SHL.U32 R0, R12, 0x200, RZ ;  /* 0x000002000c007824 */ /* 0x000fe200078e00ff */
[----:B------:R-:W-:Y:S01]  /*0e10*/  CS2R R24, SRZ ;  /* 0x0000000000187805 */ /* 0x000fe2000001ff00 */
[----:B------:R-:W-:Y:S01]  /*0e20*/  CS2R R26, SRZ ;  /* 0x00000000001a7805 */ /* 0x000fe2000001ff00 */
[----:B------:R-:W-:Y:S01]  /*0e30*/  CS2R R20, SRZ ;  /* 0x0000000000147805 */ /* 0x000fe2000001ff00 */
[----:B------:R-:W-:Y:S01]  /*0e40*/  CS2R R22, SRZ ;  /* 0x0000000000167805 */ /* 0x000fe2000001ff00 */
[----:B------:R1:W-:Y:S01]  /*0e50*/  STL [R1+0x3c04], R0 ;  /* 0x003c040001007387 */ /* 0x0003e20000100800 */
[----:B------:R-:W-:Y:S01]  /*0e60*/  CS2R R16, SRZ ;  /* 0x0000000000107805 */ /* 0x000fe2000001ff00 */
[----:B------:R-:W-:Y:S01]  /*0e70*/  CS2R R18, SRZ ;  /* 0x0000000000127805 */ /* 0x000fe2000001ff00 */
[----:B------:R-:W-:Y:S01]  /*0e80*/  CS2R R12, SRZ ;  /* 0x00000000000c7805 */ /* 0x000fe2000001ff00 */
[----:B------:R1:W-:Y:S01]  /*0e90*/  STL [R1], RZ ;  /* 0x000000ff01007387 */ /* 0x0003e20000100800 */
[----:B------:R-:W-:Y:S01]  /*0ea0*/  CS2R R14, SRZ ;  /* 0x00000000000e7805 */ /* 0x000fe2000001ff00 */
[----:B------:R-:W-:Y:S01]  /*0eb0*/  CS2R R8, SRZ ;  /* 0x0000000000087805 */ /* 0x000fe2000001ff00 */
[----:B------:R-:W-:Y:S01]  /*0ec0*/  CS2R R10, SRZ ;  /* 0x00000000000a7805 */ /* 0x000fe2000001ff00 */
[----:B------:R1:W-:Y:S01]  /*0ed0*/  STL [R1+0x4], RZ ;  /* 0x000004ff01007387 */ /* 0x0003e20000100800 */
[----:B0-----:R-:W-:Y:S01]  /*0ee0*/  CS2R R4, SRZ ;  /* 0x0000000000047805 */ /* 0x001fe2000001ff00 */
[----:B------:R-:W-:-:S02]  /*0ef0*/  CS2R R6, SRZ ;  /* 0x0000000000067805 */ /* 0x000fc4000001ff00 */
[----:B------:R1:W-:Y:S04]  /*0f00*/  STL [R1+0x8], RZ ;  /* 0x000008ff01007387 */ /* 0x0003e80000100800 */
        /* <DEDUP_REMOVED lines=228> */
[----:B------:R1:W-:Y:S01]  /*1d50*/  STL [R1+0x39c], RZ ;  /* 0x00039cff01007387 */ /* 0x0003e20000100800 */
[----:B------:R-:W-:Y:S05]  /*1d60*/  BRA `(.L_x_1) ;  /* 0x000a7e5000007947 */ /* 0x000fea0003800000 */
.L_x_0:
[----:B------:R-:W2:Y:S04]  /*1d70*/  LDL R25, [R1+0x181c] ;  /* 0x00181c0001197983 */ /* 0x000ea80000100800 */
[----:B------:R-:W3:Y:S04]  /*1d80*/  LDL R8, [R1+0x3cfc] ;  /* 0x003cfc0001087983 */ /* 0x000ee80000100800 */
[----:B------:R-:W4:Y:S04]  /*1d90*/  LDL R26, [R1+0x1828] ;  /* 0x00182800011a7983 */ /* 0x000f280000100800 */
[----:B------:R-:W5:Y:S04]  /*1da0*/  LDL R6, [R1+0x3cd0] ;  /* 0x003cd00001067983 */ /* 0x000f680000100800 */
[----:B------:R-:W5:Y:S04]  /*1db0*/  LDL R27, [R1+0x182c] ;  /* 0x00182c00011b7983 */ /* 0x000f680000100800 */
[----:B------:R-:W5:Y:S04]  /*1dc0*/  LDL R23, [R1+0x2074] ;  /* 0x0020740001177983 */ /* 0x000f680000100800 */
[----:B------:R-:W5:Y:S04]  /*1dd0*/  LDL R17, [R1+0x3cf8] ;  /* 0x003cf80001117983 */ /* 0x000f680000100800 */
[----:B------:R-:W5:Y:S01]  /*1de0*/  LDL R7, [R1+0x1824] ;  /* 0x0018240001077983 */ /* 0x000f620000100800 */
[----:B------:R-:W-:Y:S01]  /*1df0*/  IMAD.MOV.U32 R22, RZ, RZ, R0 ;  /* 0x000000ffff167224 */ /* 0x000fe200078e0000 */
[----:B------:R-:W-:Y:S01]  /*1e00*/  IABS R0, c[0x0][0x178] ;  /* 0x00005e0000007a13 */ /* 0x000fe20000000000 */
[----:B------:R-:W-:Y:S01]  /*1e10*/  IMAD.MOV.U32 R18, RZ, RZ, R2 ;  /* 0x000000ffff127224 */ /* 0x000fe200078e0002 */
[----:B------:R-:W5:Y:S03]  /*1e20*/  LDL R9, [R1+0x1ea4] ;  /* 0x001ea40001097983 */ /* 0x000f660000100800 */
[----:B------:R-:W-:Y:S01]  /*1e30*/  IMAD.MOV.U32 R20, RZ, RZ, R0 ;  /* 0x000000ffff147224 */ /* 0x000fe200078e0000 */
[----:B------:R-:W5:Y:S03]  /*1e40*/  LDL R21, [R1+0x3d00] ;  /* 0x003d000001157983 */ /* 0x000f660000100800 */
[----:B0-----:R-:W0:Y:S01]  /*1e50*/  I2F.RP R2, R20 ;  /* 0x0000001400027306 */ /* 0x001e220000209400 */
[----:B------:R-:W-:Y:S01]  /*1e60*/  IMAD.MOV.U32 R15, RZ, RZ, R29 ;  /* 0x000000ffff0f7224 */ /* 0x000fe200078e001d */
[----:B------:R-:W-:Y:S01]  /*1e70*/  IABS R29, c[0x0][0x17c] ;  /* 0x00005f00001d7a13 */ /* 0x000fe20000000000 */
[----:B------:R-:W5:Y:S04]  /*1e80*/  LDL R19, [R1+0x3ce4] ;  /* 0x003ce40001137983 */ /* 0x000f680000100800 */
[----:B------:R-:W5:Y:S01]  /*1e90*/  LDL R16, [R1+0x3cf0] ;  /* 0x003cf00001107983 */ /* 0x000f620000100800 */
[----:B------:R-:W1:Y:S03]  /*1ea0*/  I2F.RP R0, R29 ;  /* 0x0000001d00007306 */ /* 0x000e660000209400 */
[----:B------:R-:W5:Y:S04]  /*1eb0*/  LDL R11, [R1+0x3cdc] ;  /* 0x003cdc00010b7983 */ /* 0x000f680000100800 */
[----:B------:R-:W5:Y:S01]  /*1ec0*/  LDL R10, [R1+0x3ccc] ;  /* 0x003ccc00010a7983 */ /* 0x000f620000100800 */
[----:B0-----:R-:W0:Y:S01]  /*1ed0*/  MUFU.RCP R2, R2 ;  /* 0x0000000200027308 */ /* 0x001e220000001000 */
[----:B------:R-:W-:-:S02]  /*1ee0*/  IMAD.MOV.U32 R14, RZ, RZ, R3 ;  /* 0x000000ffff0e7224 */ /* 0x000fc400078e0003 */
[----:B------:R-:W5:Y:S04]  /*1ef0*/  LDL R12, [R1+0x3ce0] ;  /* 0x003ce000010c7983 */ /* 0x000f680000100800 */
[----:B------:R-:W5:Y:S01]  /*1f00*/  LDL R13, [R1+0x3cd8] ;  /* 0x003cd800010d7983 */ /* 0x000f620000100800 */
[----:B-1----:R-:W1:Y:S01]  /*1f10*/  MUFU.RCP R0, R0 ;  /* 0x0000000000007308 */ /* 0x002e620000001000 */
[----:B0-----:R-:W-:-:S07]  /*1f20*/  IADD3 R2, R2, 0xffffffe, RZ ;  /* 0x0ffffffe02027810 */ /* 0x001fce0007ffe0ff */
[----:B------:R0:W0:Y:S01]  /*1f30*/  F2I.FTZ.U32.TRUNC.NTZ R3, R2 ;  /* 0x0000000200037305 */ /* 0x000022000021f000 */
[----:B-1----:R-:W-:-:S07]  /*1f40*/  IADD3 R0, R0, 0xffffffe, RZ ;  /* 0x0ffffffe00007810 */ /* 0x002fce0007ffe0ff */
[----:B------:R1:W2:Y:S01]  /*1f50*/  F2I.FTZ.U32.TRUNC.NTZ R5, R0 ;  /* 0x0000000000057305 */ /* 0x0002a2000021f000 */
[----:B0-----:R-:W-:Y:S02]  /*1f60*/  IMAD.MOV.U32 R2, RZ, RZ, RZ ;  /* 0x000000ffff027224 */ /* 0x001fe400078e00ff */
[----:B-1----:R-:W-:-:S04]  /*1f70*/  IMAD.MOV R0, RZ, RZ, -R3 ;  /* 0x000000ffff007224 */ /* 0x002fc800078e0a03 */
[----:B------:R-:W-:-:S04]  /*1f80*/  IMAD R0, R0, R20, RZ ;  /* 0x0000001400007224 */ /* 0x000fc800078e02ff */
[----:B------:R-:W-:Y:S01]  /*1f90*/  IMAD.HI.U32 R0, R3, R0, R2 ;  /* 0x0000000003007227 */ /* 0x000fe200078e0002 */
[----:B------:R-:W-:-:S03]  /*1fa0*/  IABS R2, R22 ;  /* 0x0000001600027213 */ /* 0x000fc60000000000 */
[----:B------:R-:W-:Y:S02]  /*1fb0*/  IMAD.MOV.U32 R22, RZ, RZ, R18 ;  /* 0x000000ffff167224 */ /* 0x000fe400078e0012 */
[----:B------:R-:W-:Y:S02]  /*1fc0*/  IMAD.MOV.U32 R18, RZ, RZ, R14 ;  /* 0x000000ffff127224 */ /* 0x000fe400078e000e */
[----:B------:R-:W-:Y:S01]  /*1fd0*/  IMAD.MOV.U32 R14, RZ, RZ, R15 ;  /* 0x000000ffff0e7224 */ /* 0x000fe200078e000f */
[----:B--2---:R-:W-:-:S05]  /*1fe0*/  IABS R4, R25 ;  /* 0x0000001900047213 */ /* 0x004fca0000000000 */
[----:B------:R-:W-:Y:S02]  /*1ff0*/  IMAD.MOV.U32 R3, RZ, RZ, R4 ;  /* 0x000000ffff037224 */ /* 0x000fe400078e0004 */
[----:B---3--:R-:W-:Y:S02]  /*2000*/  IMAD.MOV.U32 R15, RZ, RZ, R8 ;  /* 0x000000ffff0f7224 */ /* 0x008fe400078e0008 */
[----:B----4-:R-:W-:Y:S02]  /*2010*/  IMAD.MOV.U32 R25, RZ, RZ, R26 ;  /* 0x000000ffff197224 */ /* 0x010fe400078e001a */
[----:B-----5:R-:W-:Y:S02]  /*2020*/  IMAD.MOV.U32 R8, RZ, RZ, R6 ;  /* 0x000000ffff087224 */ /* 0x020fe400078e0006 */
[----:B------:R-:W-:-:S04]  /*2030*/  IMAD.HI.U32 R6, R0, R3, RZ ;  /* 0x0000000300067227 */ /* 0x000fc800078e00ff */
[----:B------:R-:W-:Y:S02]  /*2040*/  IMAD.MOV.U32 R26, RZ, RZ, R27 ;  /* 0x000000ffff1a7224 */ /* 0x000fe400078e001b */
[----:B------:R-:W-:Y:S02]  /*2050*/  IMAD.MOV.U32 R27, RZ, RZ, R23 ;  /* 0x000000ffff1b7224 */ /* 0x000fe400078e0017 */
[----:B------:R-:W-:Y:S02]  /*2060*/  IMAD.MOV.U32 R23, RZ, RZ, R17 ;  /* 0x000000ffff177224 */ /* 0x000fe400078e0011 */
[----:B------:R-:W-:Y:S02]  /*2070*/  IMAD.MOV.U32 R17, RZ, RZ, R28 ;  /* 0x000000ffff117224 */ /* 0x000fe400078e001c */
[----:B------:R-:W-:Y:S02]  /*2080*/  IMAD.MOV R28, RZ, RZ, -R5 ;  /* 0x000000ffff1c7224 */ /* 0x000fe400078e0a05 */
[----:B------:R-:W-:Y:S01]  /*2090*/  IMAD.MOV R6, RZ, RZ, -R6 ;  /* 0x000000ffff067224 */ /* 0x000fe200078e0a06 */
[----:B------:R-:W-:Y:S01]  /*20a0*/  IABS R7, R7 ;  /* 0x0000000700077213 */ /* 0x000fe20000000000 */
[----:B------:R-:W-:-:S02]  /*20b0*/  IMAD R28, R28, R29, RZ ;  /* 0x0000001d1c1c7224 */ /* 0x000fc400078e02ff */
[----:B------:R-:W-:Y:S02]  /*20c0*/  IMAD.MOV.U32 R4, RZ, RZ, RZ ;  /* 0x000000ffff047224 */ /* 0x000fe400078e00ff */
[----:B------:R-:W-:Y:S02]  /*20d0*/  IMAD R6, R20, R6, R3 ;  /* 0x0000000614067224 */ /* 0x000fe400078e0203 */
[----:B------:R-:W-:-:S03]  /*20e0*/  IMAD.HI.U32 R28, R5, R28, R4 ;  /* 0x0000001c051c7227 */ /* 0x000fc600078e0004 */
[----:B------:R0:W-:Y:S01]  /*20f0*/  STL [R1+0x9c], R6 ;  /* 0x00009c0601007387 */ /* 0x0001e20000100800 */
[----:B------:R-:W-:Y:S01]  /*2100*/  IMAD.MOV.U32 R5, RZ, RZ, R7 ;  /* 0x000000ffff057224 */ /* 0x000fe200078e0007 */
[----:B------:R-:W-:Y:S02]  /*2110*/  IABS R7, R22 ;  /* 0x0000001600077213 */ /* 0x000fe40000000000 */
[----:B------:R-:W2:Y:S01]  /*2120*/  LDL R22, [R1+0x3cf4] ;  /* 0x003cf40001167983 */ /* 0x000ea20000100800 */
[----:B------:R-:W-:Y:S01]  /*2130*/  IABS R4, R25 ;  /* 0x0000001900047213 */ /* 0x000fe20000000000 */
[----:B------:R-:W-:Y:S02]  /*2140*/  IMAD.MOV.U32 R25, RZ, RZ, R9 ;  /* 0x000000ffff197224 */ /* 0x000fe400078e0009 */
[----:B------:R-:W-:Y:S01]  /*2150*/  IMAD.HI.U32 R9, R0, R2, RZ ;  /* 0x0000000200097227 */ /* 0x000fe200078e00ff */
[----:B------:R-:W-:-:S03]  /*2160*/  IABS R3, R26 ;  /* 0x0000001a00037213 */ /* 0x000fc60000000000 */
[----:B------:R-:W-:Y:S02]  /*2170*/  IMAD.MOV R9, RZ, RZ, -R9 ;  /* 0x000000ffff097224 */ /* 0x000fe400078e0a09 */
[----:B------:R-:W-:Y:S02]  /*2180*/  IMAD.MOV.U32 R26, RZ, RZ, R27 ;  /* 0x000000ffff1a7224 */ /* 0x000fe400078e001b */
[----:B------:R-:W-:Y:S02]  /*2190*/  IMAD R2, R20, R9, R2 ;  /* 0x0000000914027224 */ /* 0x000fe400078e0202 */
[----:B------:R-:W-:Y:S02]  /*21a0*/  IMAD.MOV.U32 R27, RZ, RZ, R21 ;  /* 0x000000ffff1b7224 */ /* 0x000fe400078e0015 */
[----:B0-----:R-:W-:Y:S01]  /*21b0*/  IMAD.HI.U32 R6, R0, R5, RZ ;  /* 0x0000000500067227 */ /* 0x001fe200078e00ff */
[----:B------:R0:W-:Y:S03]  /*21c0*/  STL [R1+0x98], R2 ;  /* 0x0000980201007387 */ /* 0x0001e60000100800 */
[----:B------:R-:W-:-:S02]  /*21d0*/  IMAD.MOV.U32 R21, RZ, RZ, R15 ;  /* 0x000000ffff157224 */ /* 0x000fc400078e000f */
[----:B------:R-:W-:Y:S02]  /*21e0*/  IMAD.MOV.U32 R15, RZ, RZ, R8 ;  /* 0x000000ffff0f7224 */ /* 0x000fe400078e0008 */
[----:B------:R-:W-:-:S04]  /*21f0*/  IMAD.HI.U32 R8, R0, R4, RZ ;  /* 0x0000000400087227 */ /* 0x000fc800078e00ff */
[----:B------:R-:W-:Y:S02]  /*2200*/  IMAD.MOV R6, RZ, RZ, -R6 ;  /* 0x000000ffff067224 */ /* 0x000fe400078e0a06 */
[----:B0-----:R-:W-:Y:S02]  /*2210*/  IMAD.MOV.U32 R2, RZ, RZ, R7 ;  /* 0x000000ffff027224 */ /* 0x001fe400078e0007 */
[----:B------:R-:W-:-:S04]  /*2220*/  IMAD.HI.U32 R7, R0, R3, RZ ;  /* 0x0000000300077227 */ /* 0x000fc800078e00ff */
[----:B------:R-:W-:Y:S02]  /*2230*/  IMAD.MOV R8, RZ, RZ, -R8 ;  /* 0x000000ffff087224 */ /* 0x000fe400078e0a08 */
[----:B------:R-:W-:Y:S02]  /*2240*/  IMAD R9, R20, R6, R5 ;  /* 0x0000000614097224 */ /* 0x000fe400078e0205 */
[----:B------:R-:W-:Y:S01]  /*2250*/  IMAD.HI.U32 R5, R0, R2, RZ ;  /* 0x0000000200057227 */ /* 0x000fe200078e00ff */
[----:B------:R-:W-:-:S03]  /*2260*/  IABS R6, R25 ;  /* 0x0000001900067213 */ /* 0x000fc60000000000 */
[----:B------:R-:W-:Y:S02]  /*2270*/  IMAD.MOV R7, RZ, RZ, -R7 ;  /* 0x000000ffff077224 */ /* 0x000fe400078e0a07 */
[C---:B------:R-:W-:Y:S01]  /*2280*/  IMAD R8, R20.reuse, R8, R4 ;  /* 0x0000000814087224 */ /* 0x040fe200078e0204 */
[----:B------:R-:W-:Y:S01]  /*2290*/  STL [R1+0x94], R9 ;  /* 0x0000940901007387 */ /* 0x000fe20000100800 */
[----:B------:R-:W-:Y:S02]  /*22a0*/  IMAD.MOV R5, RZ, RZ, -R5 ;  /* 0x000000ffff057224 */ /* 0x000fe400078e0a05 */
[C---:B------:R-:W-:Y:S01]  /*22b0*/  IMAD R3, R20.reuse, R7, R3 ;  /* 0x0000000714037224 */ /* 0x040fe200078e0203 */
[----:B------:R0:W-:Y:S01]  /*22c0*/  STL [R1+0x90], R8 ;  /* 0x0000900801007387 */ /* 0x0001e20000100800 */
[----:B------:R-:W-:Y:S01]  /*22d0*/  IMAD R5, R20, R5, R2 ;  /* 0x0000000514057224 */ /* 0x000fe200078e0202 */
[----:B------:R-:W-:Y:S02]  /*22e0*/  IABS R4, R26 ;  /* 0x0000001a00047213 */ /* 0x000fe40000000000 */
[----:B------:R1:W-:Y:S01]  /*22f0*/  STL [R1+0x8c], R3 ;  /* 0x00008c0301007387 */ /* 0x0003e20000100800 */
[----:B------:R-:W-:Y:S01]  /*2300*/  IABS R2, R21 ;  /* 0x0000001500027213 */ /* 0x000fe20000000000 */
[----:B0-----:R-:W-:-:S02]  /*2310*/  IMAD.HI.U32 R8, R0, R6, RZ ;  /* 0x0000000600087227 */ /* 0x001fc400078e00ff */
[----:B------:R0:W-:Y:S01]  /*2320*/  STL [R1+0x88], R5 ;  /* 0x0000880501007387 */ /* 0x0001e20000100800 */
[----:B-1----:R-:W-:Y:S01]  /*2330*/  IABS R3, R27 ;  /* 0x0000001b00037213 */ /* 0x002fe20000000000 */
[----:B------:R-:W-:-:S04]  /*2340*/  IMAD.MOV R8, RZ, RZ, -R8 ;  /* 0x000000ffff087224 */ /* 0x000fc800078e0a08 */
[----:B------:R-:W-:-:S04]  /*2350*/  IMAD.HI.U32 R7, R28, R3, RZ ;  /* 0x000000031c077227 */ /* 0x000fc800078e00ff */
[----:B0-----:R-:W-:-:S04]  /*2360*/  IMAD.HI.U32 R5, R0, R4, RZ ;  /* 0x0000000400057227 */ /* 0x001fc800078e00ff */
[----:B------:R-:W-:Y:S02]  /*2370*/  IMAD R8, R20, R8, R6 ;  /* 0x0000000814087224 */ /* 0x000fe400078e0206 */
[----:B------:R-:W-:-:S04]  /*2380*/  IMAD.HI.U32 R6, R28, R2, RZ ;  /* 0x000000021c067227 */ /* 0x000fc800078e00ff */
[----:B------:R-:W-:Y:S02]  /*2390*/  IMAD.MOV R5, RZ, RZ, -R5 ;  /* 0x000000ffff057224 */ /* 0x000fe400078e0a05 */
[----:B------:R-:W-:Y:S02]  /*23a0*/  IMAD.MOV R7, RZ, RZ, -R7 ;  /* 0x000000ffff077224 */ /* 0x000fe400078e0a07 */
[----:B------:R-:W-:Y:S02]  /*23b0*/  IMAD.MOV R6, RZ, RZ, -R6 ;  /* 0x000000ffff067224 */ /* 0x000fe400078e0a06 */
[----:B------:R-:W-:Y:S01]  /*23c0*/  IMAD R4, R20, R5, R4 ;  /* 0x0000000514047224 */ /* 0x000fe200078e0204 */
[----:B------:R-:W-:Y:S01]  /*23d0*/  IABS R5, R23 ;  /* 0x0000001700057213 */ /* 0x000fe20000000000 */
[C---:B------:R-:W-:Y:S01]  /*23e0*/  IMAD R7, R29.reuse, R7, R3 ;  /* 0x000000071d077224 */ /* 0x040fe200078e0203 */
[----:B------:R-:W-:Y:S01]  /*23f0*/  IABS R3, R16 ;  /* 0x0000001000037213 */ /* 0x000fe20000000000 */
[----:B------:R-:W-:Y:S01]  /*2400*/  IMAD R6, R29, R6, R2 ;  /* 0x000000061d067224 */ /* 0x000fe200078e0202 */
[----:B------:R0:W-:Y:S04]  /*2410*/  STL [R1+0x84], R8 ;  /* 0x0000840801007387 */ /* 0x0001e80000100800 */
[----:B------:R-:W-:Y:S04]  /*2420*/  STL [R1+0x80], R4 ;  /* 0x0000800401007387 */ /* 0x000fe80000100800 */
[----:B------:R-:W-:Y:S01]  /*2430*/  STL [R1+0x7c], R7 ;  /* 0x00007c0701007387 */ /* 0x000fe20000100800 */
[----:B0-----:R-:W-:-:S03]  /*2440*/  IMAD.HI.U32 R8, R28, R5, RZ ;  /* 0x000000051c087227 */ /* 0x001fc600078e00ff */
[----:B------:R0:W-:Y:S01]  /*2450*/  STL [R1+0x78], R6 ;  /* 0x0000780601007387 */ /* 0x0001e20000100800 */
[----:B------:R-:W-:Y:S01]  /*2460*/  IABS R2, R17 ;  /* 0x0000001100027213 */ /* 0x000fe20000000000 */
[----:B------:R-:W-:Y:S02]  /*2470*/  IMAD.MOV R8, RZ, RZ, -R8 ;  /* 0x000000ffff087224 */ /* 0x000fe400078e0a08 */
[----:B0-----:R-:W-:-:S04]  /*2480*/  IMAD.HI.U32 R6, R28, R3, RZ ;  /* 0x000000031c067227 */ /* 0x001fc800078e00ff */
[----:B------:R-:W-:Y:S02]  /*2490*/  IMAD.MOV R6, RZ, RZ, -R6 ;  /* 0x000000ffff067224 */ /* 0x000fe400078e0a06 */
[----:B------:R-:W-:-:S04]  /*24a0*/  IMAD.HI.U32 R7, R28, R2, RZ ;  /* 0x000000021c077227 */ /* 0x000fc800078e00ff */
[C---:B------:R-:W-:Y:S02]  /*24b0*/  IMAD R8, R29.reuse, R8, R5 ;  /* 0x000000081d087224 */ /* 0x040fe400078e0205 */
[----:B------:R-:W-:Y:S02]  /*24c0*/  IMAD R3, R29, R6, R3 ;  /* 0x000000061d037224 */ /* 0x000fe400078e0203 */
[----:B------:R-:W-:Y:S01]  /*24d0*/  IMAD.MOV R7, RZ, RZ, -R7 ;  /* 0x000000ffff077224 */ /* 0x000fe200078e0a07 */
[----:B------:R-:W-:-:S03]  /*24e0*/  IABS R6, R12 ;  /* 0x0000000c00067213 */ /* 0x000fc60000000000 */
[----:B------:R-:W-:Y:S01]  /*24f0*/  IMAD R7, R29, R7, R2 ;  /* 0x000000071d077224 */ /* 0x000fe200078e0202 */
[----:B------:R-:W-:Y:S02]  /*2500*/  IABS R2, R11 ;  /* 0x0000000b00027213 */ /* 0x000fe40000000000 */
[----:B--2---:R-:W-:-:S05]  /*2510*/  IABS R0, R22 ;  /* 0x0000001600007213 */ /* 0x004fca0000000000 */
[----:B------:R-:W-:-:S04]  /*2520*/  IMAD.HI.U32 R4, R28, R0, RZ ;  /* 0x000000001c047227 */ /* 0x000fc800078e00ff */
[----:B------:R-:W-:-:S04]  /*2530*/  IMAD.MOV R4, RZ, RZ, -R4 ;  /* 0x000000ffff047224 */ /* 0x000fc800078e0a04 */
[----:B------:R-:W-:-:S05]  /*2540*/  IMAD R0, R29, R4, R0 ;  /* 0x000000041d007224 */ /* 0x000fca00078e0200 */
[----:B------:R0:W-:Y:S04]  /*2550*/  STL [R1+0x74], R0 ;  /* 0x0000740001007387 */ /* 0x0001e80000100800 */
[----:B------:R-:W-:Y:S04]  /*2560*/  STL [R1+0x70], R8 ;  /* 0x0000700801007387 */ /* 0x000fe80000100800 */
[----:B------:R1:W-:Y:S04]  /*2570*/  STL [R1+0x6c], R3 ;  /* 0x00006c0301007387 */ /* 0x0003e80000100800 */
[----:B------:R-:W2:Y:S04]  /*2580*/  LDL R12, [R1+0x3cc8] ;  /* 0x003cc800010c7983 */ /* 0x000ea80000100800 */
[----:B------:R-:W-:Y:S04]  /*2590*/  STL [R1+0x68], R7 ;  /* 0x0000680701007387 */ /* 0x000fe80000100800 */
[----:B------:R-:W3:Y:S01]  /*25a0*/  LDL R11, [R1+0x3cc4] ;  /* 0x003cc400010b7983 */ /* 0x000ee20000100800 */
[----:B------:R-:W-:-:S02]  /*25b0*/  IABS R4, R18 ;  /* 0x0000001200047213 */ /* 0x000fc40000000000 */
[----:B0-----:R-:W-:-:S03]  /*25c0*/  IABS R0, R19 ;  /* 0x0000001300007213 */ /* 0x001fc60000000000 */
[----:B------:R-:W-:-:S04]  /*25d0*/  IMAD.HI.U32 R5, R28, R4, RZ ;  /* 0x000000041c057227 */ /* 0x000fc800078e00ff */
[----:B------:R-:W-:Y:S02]  /*25e0*/  IMAD.MOV R5, RZ, RZ, -R5 ;  /* 0x000000ffff057224 */ /* 0x000fe400078e0a05 */
[----:B-1----:R-:W-:-:S04]  /*25f0*/  IMAD.HI.U32 R3, R28, R0, RZ ;  /* 0x000000001c037227 */ /* 0x002fc800078e00ff */
[C---:B------:R-:W-:Y:S02]  /*2600*/  IMAD R4, R29.reuse, R5, R4 ;  /* 0x000000051d047224 */ /* 0x040fe400078e0204 */
[----:B------:R-:W-:Y:S01]  /*2610*/  IMAD.MOV R3, RZ, RZ, -R3 ;  /* 0x000000ffff037224 */ /* 0x000fe200078e0a03 */
[----:B------:R-:W-:Y:S02]  /*2620*/  IABS R5, R13 ;  /* 0x0000000d00057213 */ /* 0x000fe40000000000 */
[----:B------:R0:W-:Y:S01]  /*2630*/  STL [R1+0x64], R4 ;  /* 0x0000640401007387 */ /* 0x0001e20000100800 */
[----:B------:R-:W-:-:S03]  /*2640*/  IMAD R3, R29, R3, R0 ;  /* 0x000000031d037224 */ /* 0x000fc600078e0200 */
[----:B------:R-:W4:Y:S01]  /*2650*/  LDL R13, [R1+0x3cc0] ;  /* 0x003cc000010d7983 */ /* 0x000f220000100800 */
[----:B------:R-:W-:Y:S01]  /*2660*/  IMAD.HI.U32 R8, R28, R6, RZ ;  /* 0x000000061c087227 */ /* 0x000fe200078e00ff */
[----:B------:R-:W-:Y:S02]  /*2670*/  IABS R0, R14 ;  /* 0x0000000e00007213 */ /* 0x000fe40000000000 */
[----:B------:R1:W-:Y:S01]  /*2680*/  STL [R1+0x60], R3 ;  /* 0x0000600301007387 */ /* 0x0003e20000100800 */
[----:B------:R-:W-:-:S03]  /*2690*/  IMAD.MOV R8, RZ, RZ, -R8 ;  /* 0x000000ffff087224 */ /* 0x000fc600078e0a08 */
[----:B------:R-:W5:Y:S01]  /*26a0*/  LDL R14, [R1+0x3cbc] ;  /* 0x003cbc00010e7983 */ /* 0x000f620000100800 */
[----:B0-----:R-:W-:-:S04]  /*26b0*/  IMAD.HI.U32 R4, R28, R2, RZ ;  /* 0x000000021c047227 */ /* 0x001fc800078e00ff */
[----:B------:R-:W-:-:S04]  /*26c0*/  IMAD.HI.U32 R7, R28, R5, RZ ;  /* 0x000000051c077227 */ /* 0x000fc800078e00ff */
[C---:B------:R-:W-:Y:S02]  /*26d0*/  IMAD R8, R29.reuse, R8, R6 ;  /* 0x000000081d087224 */ /* 0x040fe400078e0206 */
[----:B------:R-:W-:Y:S01]  /*26e0*/  IMAD.MOV R4, RZ, RZ, -R4 ;  /* 0x000000ffff047224 */ /* 0x000fe200078e0a04 */
[----:B-1----:R-:W-:Y:S01]  /*26f0*/  IABS R3, R15 ;  /* 0x0000000f00037213 */ /* 0x002fe20000000000 */
[----:B------:R-:W-:Y:S01]  /*2700*/  IMAD.MOV R7, RZ, RZ, -R7 ;  /* 0x000000ffff077224 */ /* 0x000fe200078e0a07 */
[----:B------:R-:W-:Y:S01]  /*2710*/  STL [R1+0x5c], R8 ;  /* 0x00005c0801007387 */ /* 0x000fe20000100800 */
[C---:B------:R-:W-:Y:S02]  /*2720*/  IMAD R4, R29.reuse, R4, R2 ;  /* 0x000000041d047224 */ /* 0x040fe400078e0202 */
[----:B------:R-:W-:Y:S01]  /*2730*/  IMAD.HI.U32 R6, R28, R0, RZ ;  /* 0x000000001c067227 */ /* 0x000fe200078e00ff */
[----:B------:R-:W5:Y:S03]  /*2740*/  LDL R15, [R1+0x3cb8] ;  /* 0x003cb800010f7983 */ /* 0x000f660000100800 */
[----:B------:R-:W-:Y:S01]  /*2750*/  IMAD R7, R29, R7, R5 ;  /* 0x000000071d077224 */ /* 0x000fe200078e0205 */
[----:B------:R-:W-:Y:S01]  /*2760*/  IABS R2, R10 ;  /* 0x0000000a00027213 */ /* 0x000fe20000000000 */
[----:B------:R0:W-:Y:S01]  /*2770*/  STL [R1+0x58], R4 ;  /* 0x0000580401007387 */ /* 0x0001e20000100800 */
[----:B------:R-:W-:-:S03]  /*2780*/  IMAD.MOV R6, RZ, RZ, -R6 ;  /* 0x000000ffff067224 */ /* 0x000fc600078e0a06 */
[----:B------:R-:W5:Y:S01]  /*2790*/  LDL R10, [R1+0x3cb4] ;  /* 0x003cb400010a7983 */ /* 0x000f620000100800 */
[----:B------:R-:W-:-:S03]  /*27a0*/  IMAD R6, R29, R6, R0 ;  /* 0x000000061d067224 */ /* 0x000fc600078e0200 */
[----:B------:R-:W-:Y:S01]  /*27b0*/  STL [R1+0x54], R7 ;  /* 0x0000540701007387 */ /* 0x000fe20000100800 */
[----:B--2---:R-:W-:-:S03]  /*27c0*/  IABS R5, R12 ;  /* 0x0000000c00057213 */ /* 0x004fc60000000000 */
[----:B------:R-:W2:Y:S04]  /*27d0*/  LDL R12, [R1+0x3cb0] ;  /* 0x003cb000010c7983 */ /* 0x000ea80000100800 */
[----:B------:R1:W-:Y:S01]  /*27e0*/  STL [R1+0x50], R6 ;  /* 0x0000500601007387 */ /* 0x0003e20000100800 */
[----:B---3--:R-:W-:-:S03]  /*27f0*/  IABS R0, R11 ;  /* 0x0000000b00007213 */ /* 0x008fc60000000000 */
[----:B------:R-:W3:Y:S01]  /*2800*/  LDL R11, [R1+0x3cac] ;  /* 0x003cac00010b7983 */ /* 0x000ee20000100800 */
[----:B0-----:R-:W-:-:S04]  /*2810*/  IMAD.HI.U32 R4, R28, R3, RZ ;  /* 0x000000031c047227 */ /* 0x001fc800078e00ff */
[----:B------:R-:W-:-:S04]  /*2820*/  IMAD.MOV R4, RZ, RZ, -R4 ;  /* 0x000000ffff047224 */ /* 0x000fc800078e0a04 */
[----:B------:R-:W-:Y:S02]  /*2830*/  IMAD R4, R29, R4, R3 ;  /* 0x000000041d047224 */ /* 0x000fe400078e0203 */
[----:B-1----:R-:W-:-:S03]  /*2840*/  IMAD.HI.U32 R6, R28, R2, RZ ;  /* 0x000000021c067227 */ /* 0x002fc600078e00ff */
[----:B------:R0:W-:Y:S01]  /*2850*/  STL [R1+0x4c], R4 ;  /* 0x00004c0401007387 */ /* 0x0001e20000100800 */
[----:B------:R-:W-:Y:S01]  /*2860*/  IMAD.MOV R6, RZ, RZ, -R6 ;  /* 0x000000ffff067224 */ /* 0x000fe200078e0a06 */
[----:B----4-:R-:W-:Y:S01]  /*2870*/  IABS R3, R13 ;  /* 0x0000000d00037213 */ /* 0x010fe20000000000 */
[C---:B0-----:R-:W-:Y:S01]  /*2880*/  IMAD.HI.U32 R4, R28.reuse, R5, RZ ;  /* 0x000000051c047227 */ /* 0x041fe200078e00ff */
[----:B------:R-:W4:Y:S03]  /*2890*/  LDL R13, [R1+0x3ca8] ;  /* 0x003ca800010d7983 */ /* 0x000f260000100800 */
[----:B------:R-:W-:Y:S02]  /*28a0*/  IMAD.MOV R8, RZ, RZ, -R4 ;  /* 0x000000ffff087224 */ /* 0x000fe400078e0a04 */
[----:B------:R-:W-:Y:S01]  /*28b0*/  IMAD R4, R29, R6, R2 ;  /* 0x000000061d047224 */ /* 0x000fe200078e0202 */
[----:B-----5:R-:W-:Y:S01]  /*28c0*/  IABS R7, R14 ;  /* 0x0000000e00077213 */ /* 0x020fe20000000000 */
[----:B------:R-:W-:-:S03]  /*28d0*/  IMAD.HI.U32 R9, R28, R0, RZ ;  /* 0x000000001c097227 */ /* 0x000fc600078e00ff */
[----:B------:R0:W-:Y:S01]  /*28e0*/  STL [R1+0x48], R4 ;  /* 0x0000480401007387 */ /* 0x0001e20000100800 */
[----:B------:R-:W-:Y:S02]  /*28f0*/  IMAD.MOV.U32 R2, RZ, RZ, R7 ;  /* 0x000000ffff027224 */ /* 0x000fe400078e0007 */
[----:B------:R-:W-:Y:S01]  /*2900*/  IMAD.HI.U32 R6, R28, R3, RZ ;  /* 0x000000031c067227 */ /* 0x000fe200078e00ff */
[----:B------:R-:W5:Y:S03]  /*2910*/  LDL R14, [R1+0x3ca4] ;  /* 0x003ca400010e7983 */ /* 0x000f660000100800 */
[C---:B------:R-:W-:Y:S02]  /*2920*/  IMAD R7, R29.reuse, R8, R5 ;  /* 0x000000081d077224 */ /* 0x040fe400078e0205 */
[----:B0-----:R-:W-:Y:S02]  /*2930*/  IMAD.MOV R4, RZ, RZ, -R9 ;  /* 0x000000ffff047224 */ /* 0x001fe400078e0a09 */
[----:B------:R-:W-:Y:S01]  /*2940*/  IMAD.MOV R6, RZ, RZ, -R6 ;  /* 0x000000ffff067224 */ /* 0x000fe200078e0a06 */
[----:B------:R0:W-:Y:S01]  /*2950*/  STL [R1+0x44], R7 ;  /* 0x0000440701007387 */ /* 0x0001e20000100800 */
[----:B------:R-:W-:Y:S01]  /*2960*/  IMAD R0, R29, R4, R0 ;  /* 0x000000041d007224 */ /* 0x000fe200078e0200 */
[----:B------:R-:W-:-:S02]  /*2970*/  IABS R5, R15 ;  /* 0x0000000f00057213 */ /* 0x000fc40000000000 */
[----:B------:R-:W5:Y:S01]  /*2980*/  LDL R15, [R1+0x3ca0] ;  /* 0x003ca000010f7983 */ /* 0x000f620000100800 */
[----:B------:R-:W-:-:S03]  /*2990*/  IMAD R3, R29, R6, R3 ;  /* 0x000000061d037224 */ /* 0x000fc600078e0203 */
[----:B------:R1:W-:Y:S01]  /*29a0*/  STL [R1+0x40], R0 ;  /* 0x0000400001007387 */ /* 0x0003e20000100800 */
[----:B0-----:R-:W-:Y:S01]  /*29b0*/  IMAD.HI.U32 R7, R28, R2, RZ ;  /* 0x000000021c077227 */ /* 0x001fe200078e00ff */
[----:B------:R-:W-:Y:S02]  /*29c0*/  IABS R4, R10 ;  /* 0x0000000a00047213 */ /* 0x000fe40000000000 */
[----:B------:R-:W5:Y:S01]  /*29d0*/  LDL R10, [R1+0x3c9c] ;  /* 0x003c9c00010a7983 */ /* 0x000f620000100800 */
[----:B-1----:R-:W-:Y:S02]  /*29e0*/  IMAD.MOV.U32 R0, RZ, RZ, R5 ;  /* 0x000000ffff007224 */ /* 0x002fe400078e0005 */
[----:B------:R-:W-:Y:S01]  /*29f0*/  IMAD.MOV R5, RZ, RZ, -R7 ;  /* 0x000000ffff057224 */ /* 0x000fe200078e0a07 */
[----:B------:R0:W-:Y:S03]  /*2a00*/  STL [R1+0x3c], R3 ;  /* 0x00003c0301007387 */ /* 0x0001e60000100800 */
[----:B------:R-:W-:-:S02]  /*2a10*/  IMAD R2, R29, R5, R2 ;  /* 0x000000051d027224 */ /* 0x000fc400078e0202 */
[----:B0-----:R-:W-:Y:S01]  /*2a20*/  IMAD.MOV.U32 R3, RZ, RZ, R4 ;  /* 0x000000ffff037224 */ /* 0x001fe200078e0004 */
[----:B--2---:R-:W-:Y:S02]  /*2a30*/  IABS R6, R12 ;  /* 0x0000000c00067213 */ /* 0x004fe40000000000 */
[----:B------:R-:W2:Y:S04]  /*2a40*/  LDL R12, [R1+0x3c98] ;  /* 0x003c9800010c7983 */ /* 0x000ea80000100800 */
[----:B------:R0:W-:Y:S01]  /*2a50*/  STL [R1+0x38], R2 ;  /* 0x0000380201007387 */ /* 0x0001e20000100800 */
[----:B---3--:R-:W-:-:S03]  /*2a60*/  IABS R4, R11 ;  /* 0x0000000b00047213 */ /* 0x008fc60000000000 */
[----:B------:R-:W3:Y:S01]  /*2a70*/  LDL R11, [R1+0x3c90] ;  /* 0x003c9000010b7983 */ /* 0x000ee20000100800 */
[----:B------:R-:W-:-:S04]  /*2a80*/  IMAD.HI.U32 R7, R28, R0, RZ ;  /* 0x000000001c077227 */ /* 0x000fc800078e00ff */
[----:B------:R-:W-:Y:S02]  /*2a90*/  IMAD.MOV R5, RZ, RZ, -R7 ;  /* 0x000000ffff057224 */ /* 0x000fe400078e0a07 */
[----:B0-----:R-:W-:Y:S02]  /*2aa0*/  IMAD.MOV.U32 R2, RZ, RZ, R6 ;  /* 0x000000ffff027224 */ /* 0x001fe400078e0006 */
[----:B------:R-:W-:-:S04]  /*2ab0*/  IMAD.HI.U32 R6, R28, R3, RZ ;  /* 0x000000031c067227 */ /* 0x000fc800078e00ff */
[----:B------:R-:W-:Y:S02]  /*2ac0*/  IMAD R0, R29, R5, R0 ;  /* 0x000000051d007224 */ /* 0x000fe400078e0200 */
[----:B------:R-:W-:-:S04]  /*2ad0*/  IMAD.HI.U32 R9, R28, R2, RZ ;  /* 0x000000021c097227 */ /* 0x000fc800078e00ff */
[----:B------:R-:W-:Y:S01]  /*2ae0*/  IMAD.MOV R8, RZ, RZ, -R6 ;  /* 0x000000ffff087224 */ /* 0x000fe200078e0a06 */
[----:B----4-:R-:W-:Y:S01]  /*2af0*/  IABS R7, R13 ;  /* 0x0000000d00077213 */ /* 0x010fe20000000000 */
[----:B------:R0:W-:Y:S04]  /*2b00*/  STL [R1+0x34], R0 ;  /* 0x0000340001007387 */ /* 0x0001e80000100800 */
[----:B------:R-:W-:Y:S01]  /*2b10*/  IMAD.MOV.U32 R5, RZ, RZ, R7 ;  /* 0x000000ffff057224 */ /* 0x000fe200078e0007 */
[----:B------:R-:W4:Y:S01]  /*2b20*/  LDL R13, [R1+0x3c94] ;  /* 0x003c9400010d7983 */ /* 0x000f220000100800 */
[----:B------:R-:W-:Y:S02]  /*2b30*/  IMAD R7, R29, R8, R3 ;  /* 0x000000081d077224 */ /* 0x000fe400078e0203 */
[----:B0-----:R-:W-:-:S03]  /*2b40*/  IMAD.MOV R0, RZ, RZ, -R9 ;  /* 0x000000ffff007224 */ /* 0x001fc600078e0a09 */
[----:B------:R0:W-:Y:S01]  /*2b50*/  STL [R1+0x30], R7 ;  /* 0x0000300701007387 */ /* 0x0001e20000100800 */
[C---:B------:R-:W-:Y:S01]  /*2b60*/  IMAD.HI.U32 R6, R28.reuse, R4, RZ ;  /* 0x000000041c067227 */ /* 0x040fe200078e00ff */
[----:B-----5:R-:W-:Y:S02]  /*2b70*/  IABS R3, R14 ;  /* 0x0000000e00037213 */ /* 0x020fe40000000000 */
[----:B------:R-:W5:Y:S01]  /*2b80*/  LDL R14, [R1+0x3c8c] ;  /* 0x003c8c00010e7983 */ /* 0x000f620000100800 */
[C---:B------:R-:W-:Y:S02]  /*2b90*/  IMAD R0, R29.reuse, R0, R2 ;  /* 0x000000001d007224 */ /* 0x040fe400078e0202 */
[----:B------:R-:W-:Y:S02]  /*2ba0*/  IMAD.MOV R6, RZ, RZ, -R6 ;  /* 0x000000ffff067224 */ /* 0x000fe400078e0a06 */
[----:B0-----:R-:W-:Y:S01]  /*2bb0*/  IMAD.HI.U32 R7, R28, R5, RZ ;  /* 0x000000051c077227 */ /* 0x001fe200078e00ff */
[----:B------:R0:W-:Y:S03]  /*2bc0*/  STL [R1+0x2c], R0 ;  /* 0x00002c0001007387 */ /* 0x0001e60000100800 */
[----:B------:R-:W-:Y:S01]  /*2bd0*/  IMAD R4, R29, R6, R4 ;  /* 0x000000061d047224 */ /* 0x000fe200078e0204 */
[----:B------:R-:W-:-:S02]  /*2be0*/  IABS R2, R15 ;  /* 0x0000000f00027213 */ /* 0x000fc40000000000 */
[----:B------:R-:W5:Y:S01]  /*2bf0*/  LDL R15, [R1+0x3c88] ;  /* 0x003c8800010f7983 */ /* 0x000f620000100800 */
[----:B0-----:R-:W-:Y:S02]  /*2c00*/  IMAD.MOV.U32 R0, RZ, RZ, R3 ;  /* 0x000000ffff007224 */ /* 0x001fe400078e0003 */
[----:B------:R-:W-:Y:S01]  /*2c10*/  IMAD.MOV R3, RZ, RZ, -R7 ;  /* 0x000000ffff037224 */ /* 0x000fe200078e0a07 */
[----:B------:R-:W-:-:S03]  /*2c20*/  IABS R6, R10 ;  /* 0x0000000a00067213 */ /* 0x000fc60000000000 */
[----:B------:R-:W-:Y:S01]  /*2c30*/  IMAD R3, R29, R3, R5 ;  /* 0x000000031d037224 */ /* 0x000fe200078e0205 */
[----:B------:R2:W-:Y:S01]  /*2c40*/  STL [R1+0x28], R4 ;  /* 0x0000280401007387 */ /* 0x0005e20000100800 */
[----:B------:R-:W-:-:S03]  /*2c50*/  IMAD.HI.U32 R7, R28, R0, RZ ;  /* 0x000000001c077227 */ /* 0x000fc600078e00ff */
[----:B------:R-:W5:Y:S04]  /*2c60*/  LDL R10, [R1+0x3c84] ;  /* 0x003c8400010a7983 */ /* 0x000f680000100800 */
[----:B------:R0:W-:Y:S01]  /*2c70*/  STL [R1+0x24], R3 ;  /* 0x0000240301007387 */ /* 0x0001e20000100800 */
[----:B------:R-:W-:Y:S01]  /*2c80*/  IMAD.MOV R5, RZ, RZ, -R7 ;  /* 0x000000ffff057224 */ /* 0x000fe200078e0a07 */
[----:B--2---:R-:W-:Y:S02]  /*2c90*/  IABS R4, R12 ;  /* 0x0000000c00047213 */ /* 0x004fe40000000000 */
[----:B------:R-:W2:Y:S01]  /*2ca0*/  LDL R12, [R1+0x3c80] ;  /* 0x003c8000010c7983 */ /* 0x000ea20000100800 */
[----:B---3--:R-:W-:-:S03]  /*2cb0*/  IABS R7, R11 ;  /* 0x0000000b00077213 */ /* 0x008fc60000000000 */
[----:B------:R-:W3:Y:S01]  /*2cc0*/  LDL R11, [R1+0x3c7c] ;  /* 0x003c7c00010b7983 */ /* 0x000ee20000100800 */
[----:B0-----:R-:W-:Y:S02]  /*2cd0*/  IMAD.MOV.U32 R3, RZ, RZ, R6 ;  /* 0x000000ffff037224 */ /* 0x001fe400078e0006 */
[----:B------:R-:W-:-:S04]  /*2ce0*/  IMAD.HI.U32 R6, R28, R2, RZ ;  /* 0x000000021c067227 */ /* 0x000fc800078e00ff */
[----:B------:R-:W-:Y:S02]  /*2cf0*/  IMAD R0, R29, R5, R0 ;  /* 0x000000051d007224 */ /* 0x000fe400078e0200 */
[----:B------:R-:W-:-:S04]  /*2d00*/  IMAD.HI.U32 R9, R28, R3, RZ ;  /* 0x000000031c097227 */ /* 0x000fc800078e00ff */
[----:B------:R-:W-:Y:S01]  /*2d10*/  IMAD.MOV R8, RZ, RZ, -R6 ;  /* 0x000000ffff087224 */ /* 0x000fe200078e0a06 */
[----:B------:R0:W-:Y:S01]  /*2d20*/  STL [R1+0x20], R0 ;  /* 0x0000200001007387 */ /* 0x0001e20000100800 */
[----:B------:R-:W-:Y:S02]  /*2d30*/  IMAD.MOV.U32 R5, RZ, RZ, R7 ;  /* 0x000000ffff057224 */ /* 0x000fe400078e0007 */
[----:B------:R-:W-:-:S04]  /*2d40*/  IMAD.HI.U32 R6, R28, R4, RZ ;  /* 0x000000041c067227 */ /* 0x000fc800078e00ff */
[C---:B------:R-:W-:Y:S02]  /*2d50*/  IMAD R2, R29.reuse, R8, R2 ;  /* 0x000000081d027224 */ /* 0x040fe400078e0202 */
[----:B0-----:R-:W-:Y:S02]  /*2d60*/  IMAD.MOV R0, RZ, RZ, -R9 ;  /* 0x000000ffff007224 */ /* 0x001fe400078e0a09 */
[----:B------:R-:W-:Y:S01]  /*2d70*/  IMAD.HI.U32 R8, R28, R5, RZ ;  /* 0x000000051c087227 */ /* 0x000fe200078e00ff */
[----:B----4-:R-:W-:Y:S02]  /*2d80*/  IABS R7, R13 ;  /* 0x0000000d00077213 */ /* 0x010fe40000000000 */
[----:B------:R-:W4:Y:S01]  /*2d90*/  LDL R13, [R1+0x3c78] ;  /* 0x003c7800010d7983 */ /* 0x000f220000100800 */
[----:B------:R-:W-:Y:S02]  /*2da0*/  IMAD R0, R29, R0, R3 ;  /* 0x000000001d007224 */ /* 0x000fe400078e0203 */
[----:B------:R-:W-:Y:S01]  /*2db0*/  IMAD.MOV R6, RZ, RZ, -R6 ;  /* 0x000000ffff067224 */ /* 0x000fe200078e0a06 */
[----:B------:R5:W-:Y:S01]  /*2dc0*/  STL [R1+0x1c], R2 ;  /* 0x00001c0201007387 */ /* 0x000be20000100800 */
[----:B------:R-:W-:-:S02]  /*2dd0*/  IMAD.MOV R3, RZ, RZ, -R8 ;  /* 0x000000ffff037224 */ /* 0x000fc400078e0a08 */
[C---:B------:R-:W-:Y:S02]  /*2de0*/  IMAD R4, R29.reuse, R6, R4 ;  /* 0x000000061d047224 */ /* 0x040fe400078e0204 */
[----:B------:R-:W-:Y:S01]  /*2df0*/  IMAD R3, R29, R3, R5 ;  /* 0x000000031d037224 */ /* 0x000fe200078e0205 */
[----:B-----5:R-:W-:Y:S02]  /*2e00*/  IABS R2, R14 ;  /* 0x0000000e00027213 */ /* 0x020fe40000000000 */
[----:B------:R-:W5:Y:S04]  /*2e10*/  LDL R14, [R1+0x3c74] ;  /* 0x003c7400010e7983 */ /* 0x000f680000100800 */
[----:B------:R0:W-:Y:S01]  /*2e20*/  STL [R1+0x18], R0 ;  /* 0x0000180001007387 */ /* 0x0001e20000100800 */
[----:B------:R-:W-:-:S03]  /*2e30*/  IABS R6, R15 ;  /* 0x0000000f00067213 */ /* 0x000fc60000000000 */
[----:B------:R1:W-:Y:S04]  /*2e40*/  STL [R1+0x14], R4 ;  /* 0x0000140401007387 */ /* 0x0003e80000100800 */
[----:B------:R-:W5:Y:S01]  /*2e50*/  LDL R15, [R1+0x3c70] ;  /* 0x003c7000010f7983 */ /* 0x000f620000100800 */
[----:B0-----:R-:W-:-:S03]  /*2e60*/  IMAD.MOV.U32 R0, RZ, RZ, R7 ;  /* 0x000000ffff007224 */ /* 0x001fc600078e0007 */
[----:B------:R0:W-:Y:S01]  /*2e70*/  STL [R1+0x10], R3 ;  /* 0x0000100301007387 */ /* 0x0001e20000100800 */
[----:B------:R-:W-:Y:S01]  /*2e80*/  IMAD.HI.U32 R7, R28, R0, RZ ;  /* 0x000000001c077227 */ /* 0x000fe200078e00ff */
[----:B-1----:R-:W-:-:S03]  /*2e90*/  IABS R4, R10 ;  /* 0x0000000a00047213 */ /* 0x002fc60000000000 */
[----:B------:R-:W-:Y:S01]  /*2ea0*/  IMAD.MOV R5, RZ, RZ, -R7 ;  /* 0x000000ffff057224 */ /* 0x000fe200078e0a07 */
[----:B------:R-:W5:Y:S01]  /*2eb0*/  LDL R10, [R1+0x3c6c] ;  /* 0x003c6c00010a7983 */ /* 0x000f620000100800 */
[----:B0-----:R-:W-:Y:S02]  /*2ec0*/  IMAD.MOV.U32 R3, RZ, RZ, R6 ;  /* 0x000000ffff037224 */ /* 0x001fe400078e0006 */
[----:B------:R-:W-:-:S04]  /*2ed0*/  IMAD.HI.U32 R6, R28, R2, RZ ;  /* 0x000000021c067227 */ /* 0x000fc800078e00ff */
[----:B------:R-:W-:Y:S02]  /*2ee0*/  IMAD.MOV R8, RZ, RZ, -R6 ;  /* 0x000000ffff087224 */ /* 0x000fe400078e0a06 */
[----:B------:R-:W-:-:S05]  /*2ef0*/  IMAD R5, R29, R5, R0 ;  /* 0x000000051d057224 */ /* 0x000fca00078e0200 */
[----:B------:R0:W-:Y:S01]  /*2f00*/  STL [R1+0xc], R5 ;  /* 0x00000c0501007387 */ /* 0x0001e20000100800 */
[----:B--2---:R-:W-:-:S05]  /*2f10*/  IABS R7, R12 ;  /* 0x0000000c00077213 */ /* 0x004fca0000000000 */
[----:B------:R-:W-:Y:S02]  /*2f20*/  IMAD.MOV.U32 R0, RZ, RZ, R7 ;  /* 0x000000ffff007224 */ /* 0x000fe400078e0007 */
[----:B------:R-:W-:Y:S01]  /*2f30*/  IMAD R7, R29, R8, R2 ;  /* 0x000000081d077224 */ /* 0x000fe200078e0202 */
[----:B---3--:R-:W-:Y:S02]  /*2f40*/  IABS R2, R11 ;  /* 0x0000000b00027213 */ /* 0x008fe40000000000 */
[----:B------:R-:W2:Y:S01]  /*2f50*/  LDL R11, [R1+0x3c68] ;  /* 0x003c6800010b7983 */ /* 0x000ea20000100800 */
[----:B------:R-:W-:-:S04]  /*2f60*/  IMAD.HI.U32 R9, R28, R3, RZ ;  /* 0x000000031c097227 */ /* 0x000fc800078e00ff */
[----:B------:R-:W-:-:S04]  /*2f70*/  IMAD.HI.U32 R6, R28, R4, RZ ;  /* 0x000000041c067227 */ /* 0x000fc800078e00ff */
[----:B0-----:R-:W-:Y:S01]  /*2f80*/  IMAD.MOV R5, RZ, RZ, -R9 ;  /* 0x000000ffff057224 */ /* 0x001fe200078e0a09 */
[----:B------:R0:W-:Y:S01]  /*2f90*/  STL [R1+0x8], R7 ;  /* 0x0000080701007387 */ /* 0x0001e20000100800 */
[----:B------:R-:W-:Y:S02]  /*2fa0*/  IMAD.MOV R6, RZ, RZ, -R6 ;  /* 0x000000ffff067224 */ /* 0x000fe400078e0a06 */
[C---:B------:R-:W-:Y:S01]  /*2fb0*/  IMAD R5, R29.reuse, R5, R3 ;  /* 0x000000051d057224 */ /* 0x040fe200078e0203 */
[----:B------:R-:W3:Y:S01]  /*2fc0*/  LDL R12, [R1+0x3c64] ;  /* 0x003c6400010c7983 */ /* 0x000ee20000100800 */
[----:B------:R-:W-:Y:S02]  /*2fd0*/  IMAD R6, R29, R6, R4 ;  /* 0x000000061d067224 */ /* 0x000fe400078e0204 */
[----:B0-----:R-:W-:Y:S01]  /*2fe0*/  IMAD.HI.U32 R7, R28, R0, RZ ;  /* 0x000000001c077227 */ /* 0x001fe200078e00ff */
[----:B------:R0:W-:Y:S01]  /*2ff0*/  STL [R1+0x4], R5 ;  /* 0x0000040501007387 */ /* 0x0001e20000100800 */
[----:B----4-:R-:W-:-:S03]  /*3000*/  IABS R3, R13 ;  /* 0x0000000d00037213 */ /* 0x010fc60000000000 */
[----:B------:R-:W4:Y:S01]  /*3010*/  LDL R13, [R1+0x3c60] ;  /* 0x003c6000010d7983 */ /* 0x000f220000100800 */
[----:B0-----:R-:W-:-:S03]  /*3020*/  IMAD.MOV R5, RZ, RZ, -R7 ;  /* 0x000000ffff057224 */ /* 0x001fc600078e0a07 */
[----:B------:R0:W-:Y:S01]  /*3030*/  STL [R1], R6 ;  /* 0x0000000601007387 */ /* 0x0001e20000100800 */
[----:B------:R-:W-:Y:S02]  /*3040*/  IMAD R0, R29, R5, R0 ;  /* 0x000000051d007224 */ /* 0x000fe400078e0200 */
[----:B------:R-:W-:-:S04]  /*3050*/  IMAD.HI.U32 R7, R28, R3, RZ ;  /* 0x000000031c077227 */ /* 0x000fc800078e00ff */
[C---:B0-----:R-:W-:Y:S01]  /*3060*/  IMAD.HI.U32 R6, R28.reuse, R2, RZ ;  /* 0x000000021c067227 */ /* 0x041fe200078e00ff */
[----:B-----5:R-:W-:Y:S01]  /*3070*/  IABS R4, R14 ;  /* 0x0000000e00047213 */ /* 0x020fe20000000000 */
[----:B------:R-:W-:Y:S02]  /*3080*/  STL [R1+0x3fac], R0 ;  /* 0x003fac0001007387 */ /* 0x000fe40000100800 */
[----:B------:R-:W-:Y:S02]  /*3090*/  IMAD.MOV R6, RZ, RZ, -R6 ;  /* 0x000000ffff067224 */ /* 0x000fe400078e0a06 */
[----:B------:R-:W-:Y:S01]  /*30a0*/  IMAD.MOV R9, RZ, RZ, -R7 ;  /* 0x000000ffff097224 */ /* 0x000fe200078e0a07 */
[----:B------:R-:W5:Y:S01]  /*30b0*/  LDL R14, [R1+0x3c5c] ;  /* 0x003c5c00010e7983 */ /* 0x000f620000100800 */
[C---:B------:R-:W-:Y:S01]  /*30c0*/  IMAD R2, R29.reuse, R6, R2 ;  /* 0x000000061d027224 */ /* 0x040fe200078e0202 */
[----:B------:R-:W-:Y:S02]  /*30d0*/  IABS R5, R15 ;  /* 0x0000000f00057213 */ /* 0x000fe40000000000 */
[----:B------:R-:W5:Y:S01]  /*30e0*/  LDL R15, [R1+0x3c58] ;  /* 0x003c5800010f7983 */ /* 0x000f620000100800 */
[----:B------:R-:W-:Y:S01]  /*30f0*/  IMAD R3, R29, R9, R3 ;  /* 0x000000091d037224 */ /* 0x000fe200078e0203 */
[----:B------:R-:W-:Y:S01]  /*3100*/  IABS R8, R10 ;  /* 0x0000000a00087213 */ /* 0x000fe20000000000 */
[----:B------:R-:W-:-:S04]  /*3110*/  IMAD.HI.U32 R10, R28, R4, RZ ;  /* 0x000000041c0a7227 */ /* 0x000fc800078e00ff */
[----:B------:R-:W-:Y:S02]  /*3120*/  IMAD.MOV.U32 R6, RZ, RZ, R8 ;  /* 0x000000ffff067224 */ /* 0x000fe400078e0008 */
[----:B------:R-:W-:Y:S01]  /*3130*/  IMAD.HI.U32 R8, R28, R5, RZ ;  /* 0x000000051c087227 */ /* 0x000fe200078e00ff */
[----:B------:R-:W-:Y:S03]  /*3140*/  STL [R1+0x3fb0], R2 ;  /* 0x003fb00201007387 */ /* 0x000fe60000100800 */
[----:B------:R-:W-:Y:S01]  /*3150*/  IMAD.MOV R7, RZ, RZ, -R10 ;  /* 0x000000ffff077224 */ /* 0x000fe200078e0a0a */
[----:B------:R0:W-:Y:S01]  /*3160*/  STL [R1+0x3fb4], R3 ;  /* 0x003fb40301007387 */ /* 0x0001e20000100800 */
[----:B------:R-:W-:Y:S02]  /*3170*/  IMAD.MOV R10, RZ, RZ, -R8 ;  /* 0x000000ffff0a7224 */ /* 0x000fe400078e0a08 */
[C---:B------:R-:W-:Y:S01]  /*3180*/  IMAD R4, R29.reuse, R7, R4 ;  /* 0x000000071d047224 */ /* 0x040fe200078e0204 */
[----:B------:R-:W5:Y:S01]  /*3190*/  LDL R16, [R1+0x3c54] ;  /* 0x003c540001107983 */ /* 0x000f620000100800 */
[----:B------:R-:W-:-:S03]  /*31a0*/  IMAD R5, R29, R10, R5 ;  /* 0x0000000a1d057224 */ /* 0x000fc600078e0205 */
[----:B------:R-:W-:Y:S04]  /*31b0*/  STL [R1+0x3fb8], R4 ;  /* 0x003fb80401007387 */ /* 0x000fe80000100800 */
[----:B------:R-:W5:Y:S04]  /*31c0*/  LDL R23, [R1+0x3c50] ;  /* 0x003c500001177983 */ /* 0x000f680000100800 */
[----:B------:R1:W-:Y:S04]  /*31d0*/  STL [R1+0x3fbc], R5 ;  /* 0x003fbc0501007387 */ /* 0x0003e80000100800 */
[----:B------:R-:W5:Y:S01]  /*31e0*/  LDL R18, [R1+0x3c4c] ;  /* 0x003c4c0001127983 */ /* 0x000f620000100800 */
[----:B--2---:R-:W-:Y:S01]  /*31f0*/  IABS R9, R11 ;  /* 0x0000000b00097213 */ /* 0x004fe20000000000 */
[----:B------:R-:W-:-:S04]  /*3200*/  IMAD.HI.U32 R11, R28, R6, RZ ;  /* 0x000000061c0b7227 */ /* 0x000fc800078e00ff */
[----:B------:R-:W-:Y:S02]  /*3210*/  IMAD.MOV.U32 R7, RZ, RZ, R9 ;  /* 0x000000ffff077224 */ /* 0x000fe400078e0009 */
[----:B------:R-:W-:-:S04]  /*3220*/  IMAD.MOV R9, RZ, RZ, -R11 ;  /* 0x000000ffff097224 */ /* 0x000fc800078e0a0b */
[----:B------:R-:W-:-:S05]  /*3230*/  IMAD R6, R29, R9, R6 ;  /* 0x000000091d067224 */ /* 0x000fca00078e0206 */
[----:B------:R-:W-:Y:S04]  /*3240*/  STL [R1+0x3f90], R6 ;  /* 0x003f900601007387 */ /* 0x000fe80000100800 */
[----:B------:R-:W2:Y:S04]  /*3250*/  LDL R17, [R1+0x3c48] ;  /* 0x003c480001117983 */ /* 0x000ea80000100800 */
[----:B------:R-:W2:Y:S01]  /*3260*/  LDL R19, [R1+0x3c44] ;  /* 0x003c440001137983 */ /* 0x000ea20000100800 */
[----:B---3--:R-:W-:Y:S02]  /*3270*/  IABS R8, R12 ;  /* 0x0000000c00087213 */ /* 0x008fe40000000000 */
[----:B----4-:R-:W-:Y:S01]  /*3280*/  IABS R11, R13 ;  /* 0x0000000d000b7213 */ /* 0x010fe20000000000 */
[----:B------:R-:W-:-:S04]  /*3290*/  IMAD.HI.U32 R13, R28, R7, RZ ;  /* 0x000000071c0d7227 */ /* 0x000fc800078e00ff */
[----:B------:R-:W-:Y:S02]  /*32a0*/  IMAD.MOV.U32 R9, RZ, RZ, R11 ;  /* 0x000000ffff097224 */ /* 0x000fe400078e000b */
[----:B------:R-:W-:-:S04]  /*32b0*/  IMAD.HI.U32 R12, R28, R8, RZ ;  /* 0x000000081c0c7227 */ /* 0x000fc800078e00ff */
[----:B------:R-:W-:-:S04]  /*32c0*/  IMAD.MOV R11, RZ, RZ, -R13 ;  /* 0x000000ffff0b7224 */ /* 0x000fc800078e0a0d */
[----:B------:R-:W-:Y:S01]  /*32d0*/  IMAD R7, R29, R11, R7 ;  /* 0x0000000b1d077224 */ /* 0x000fe200078e0207 */
[----:B-----5:R-:W-:Y:S01]  /*32e0*/  IABS R10, R14 ;  /* 0x0000000e000a7213 */ /* 0x020fe20000000000 */
[----:B------:R-:W-:Y:S01]  /*32f0*/  IMAD.MOV R14, RZ, RZ, -R12 ;  /* 0x000000ffff0e7224 */ /* 0x000fe200078e0a0c */
[----:B------:R-:W-:Y:S01]  /*3300*/  IABS R13, R15 ;  /* 0x0000000f000d7213 */ /* 0x000fe20000000000 */
[----:B------:R-:W-:-:S04]  /*3310*/  IMAD.HI.U32 R15, R28, R9, RZ ;  /* 0x000000091c0f7227 */ /* 0x000fc800078e00ff */
[----:B------:R-:W-:Y:S02]  /*3320*/  IMAD.MOV.U32 R11, RZ, RZ, R13 ;  /* 0x000000ffff0b7224 */ /* 0x000fe400078e000d */
[----:B------:R-:W-:-:S04]  /*3330*/  IMAD.HI.U32 R13, R28, R10, RZ ;  /* 0x0000000a1c0d7227 */ /* 0x000fc800078e00ff */
[C---:B------:R-:W-:Y:S02]  /*3340*/  IMAD R8, R29.reuse, R14, R8 ;  /* 0x0000000e1d087224 */ /* 0x040fe400078e0208 */
[----:B------:R-:W-:Y:S01]  /*3350*/  IMAD.MOV R12, RZ, RZ, -R15 ;  /* 0x000000ffff0c7224 */ /* 0x000fe200078e0a0f */
[----:B------:R3:W-:Y:S01]  /*3360*/  STL [R1+0x3f8c], R7 ;  /* 0x003f8c0701007387 */ /* 0x0007e20000100800 */
[----:B------:R-:W-:Y:S02]  /*3370*/  IMAD.MOV R15, RZ, RZ, -R13 ;  /* 0x000000ffff0f7224 */ /* 0x000fe400078e0a0d */
[C---:B------:R-:W-:Y:S01]  /*3380*/  IMAD R9, R29.reuse, R12, R9 ;  /* 0x0000000c1d097224 */ /* 0x040fe200078e0209 */
[----:B------:R4:W-:Y:S01]  /*3390*/  STL [R1+0x3f94], R8 ;  /* 0x003f940801007387 */ /* 0x0009e20000100800 */
[----:B------:R-:W-:-:S03]  /*33a0*/  IMAD R10, R29, R15, R10 ;  /* 0x0000000f1d0a7224 */ /* 0x000fc600078e020a */
[----:B------:R-:W5:Y:S01]  /*33b0*/  LDL R21, [R1+0x3c40] ;  /* 0x003c400001157983 */ /* 0x000f620000100800 */
[----:B------:R-:W-:Y:S01]  /*33c0*/  IABS R14, R16 ;  /* 0x00000010000e7213 */ /* 0x000fe20000000000 */
[----:B------:R-:W-:Y:S02]  /*33d0*/  IMAD.HI.U32 R16, R28, R11, RZ ;  /* 0x0000000b1c107227 */ /* 0x000fe400078e00ff */
[----:B------:R-:W-:Y:S02]  /*33e0*/  STL [R1+0x3f98], R9 ;  /* 0x003f980901007387 */ /* 0x000fe40000100800 */
[----:B------:R-:W-:Y:S02]  /*33f0*/  IMAD.MOV.U32 R12, RZ, RZ, R14 ;  /* 0x000000ffff0c7224 */ /* 0x000fe400078e000e */
[----:B------:R-:W3:Y:S01]  /*3400*/  LDL R27, [R1+0x3c3c] ;  /* 0x003c3c00011b7983 */ /* 0x000ee20000100800 */
[----:B------:R-:W-:Y:S01]  /*3410*/  IMAD.MOV R14, RZ, RZ, -R16 ;  /* 0x000000ffff0e7224 */ /* 0x000fe200078e0a10 */
[----:B------:R-:W-:-:S02]  /*3420*/  IABS R13, R23 ;  /* 0x00000017000d7213 */ /* 0x000fc40000000000 */
[----:B------:R-:W-:Y:S01]  /*3430*/  STL [R1+0x3f9c], R10 ;  /* 0x003f9c0a01007387 */ /* 0x000fe20000100800 */
[----:B------:R-:W-:-:S03]  /*3440*/  IMAD R11, R29, R14, R11 ;  /* 0x0000000e1d0b7224 */ /* 0x000fc600078e020b */
[----:B------:R-:W4:Y:S01]  /*3450*/  LDL R23, [R1+0x3c38] ;  /* 0x003c380001177983 */ /* 0x000f220000100800 */
[----:B------:R-:W-:Y:S01]  /*3460*/  IABS R16, R18 ;  /* 0x0000001200107213 */ /* 0x000fe20000000000 */
[----:B------:R-:W-:Y:S02]  /*3470*/  IMAD.HI.U32 R18, R28, R12, RZ ;  /* 0x0000000c1c127227 */ /* 0x000fe400078e00ff */
[----:B------:R-:W-:Y:S02]  /*3480*/  STL [R1+0x3fa0], R11 ;  /* 0x003fa00b01007387 */ /* 0x000fe40000100800 */
[----:B------:R-:W-:Y:S02]  /*3490*/  IMAD.MOV.U32 R14, RZ, RZ, R16 ;  /* 0x000000ffff0e7224 */ /* 0x000fe400078e0010 */
[----:B------:R-:W4:Y:S01]  /*34a0*/  LDL R22, [R1+0x3c34] ;  /* 0x003c340001167983 */ /* 0x000f220000100800 */
[----:B------:R-:W-:-:S03]  /*34b0*/  IMAD.MOV R16, RZ, RZ, -R18 ;  /* 0x000000ffff107224 */ /* 0x000fc600078e0a12 */
[----:B------:R-:W4:Y:S01]  /*34c0*/  LDL R25, [R1+0x3c30] ;  /* 0x003c300001197983 */ /* 0x000f220000100800 */
[----:B------:R-:W-:Y:S02]  /*34d0*/  IMAD R12, R29, R16, R12 ;  /* 0x000000101d0c7224 */ /* 0x000fe400078e020c */
[----:B------:R-:W-:-:S03]  /*34e0*/  IMAD.HI.U32 R20, R28, R14, RZ ;  /* 0x0000000e1c147227 */ /* 0x000fc600078e00ff */
[----:B------:R-:W-:Y:S01]  /*34f0*/  STL [R1+0x3fa4], R12 ;  /* 0x003fa40c01007387 */ /* 0x000fe20000100800 */
[----:B--2---:R-:W-:Y:S01]  /*3500*/  IABS R15, R17 ;  /* 0x00000011000f7213 */ /* 0x004fe20000000000 */
[----:B------:R-:W-:Y:S01]  /*3510*/  IMAD.HI.U32 R17, R28, R13, RZ ;  /* 0x0000000d1c117227 */ /* 0x000fe200078e00ff */
[----:B------:R-:W-:-:S03]  /*3520*/  IABS R18, R19 ;  /* 0x0000001300127213 */ /* 0x000fc60000000000 */
[----:B------:R-:W-:-:S04]  /*3530*/  IMAD.MOV R19, RZ, RZ, -R17 ;  /* 0x000000ffff137224 */ /* 0x000fc800078e0a11 */
[----:B------:R-:W-:Y:S02]  /*3540*/  IMAD R13, R29, R19, R13 ;  /* 0x000000131d0d7224 */ /* 0x000fe400078e020d */
[----:B------:R-:W-:Y:S02]  /*3550*/  IMAD.MOV.U32 R16, RZ, RZ, R18 ;  /* 0x000000ffff107224 */ /* 0x000fe400078e0012 */
[----:B------:R-:W-:Y:S01]  /*3560*/  IMAD.HI.U32 R18, R28, R15, RZ ;  /* 0x0000000f1c127227 */ /* 0x000fe200078e00ff */
[----:B------:R-:W-:Y:S03]  /*3570*/  STL [R1+0x3fa8], R13 ;  /* 0x003fa80d01007387 */ /* 0x000fe60000100800 */
[----:B------:R-:W-:Y:S01]  /*3580*/  IMAD.MOV R17, RZ, RZ, -R20 ;  /* 0x000000ffff117224 */ /* 0x000fe200078e0a14 */
[----:B------:R-:W2:Y:S01]  /*3590*/  LDL R26, [R1+0x3c2c] ;  /* 0x003c2c00011a7983 */ /* 0x000ea20000100800 */
[----:B------:R-:W-:-:S02]  /*35a0*/  IMAD.MOV R20, RZ, RZ, -R18 ;  /* 0x000000ffff147224 */ /* 0x000fc400078e0a12 */
[C---:B------:R-:W-:Y:S02]  /*35b0*/  IMAD R14, R29.reuse, R17, R14 ;  /* 0x000000111d0e7224 */ /* 0x040fe400078e020e */
[----:B------:R-:W-:-:S03]  /*35c0*/  IMAD R15, R29, R20, R15 ;  /* 0x000000141d0f7224 */ /* 0x000fc600078e020f */
[----:B------:R-:W-:Y:S04]  /*35d0*/  STL [R1+0x3fc0], R14 ;  /* 0x003fc00e01007387 */ /* 0x000fe80000100800 */
[----:B0-----:R-:W2:Y:S04]  /*35e0*/  LDL R3, [R1+0x3c28] ;  /* 0x003c280001037983 */ /* 0x001ea80000100800 */
[----:B------:R-:W-:Y:S04]  /*35f0*/  STL [R1+0x3fc4], R15 ;  /* 0x003fc40f01007387 */ /* 0x000fe80000100800 */
[----:B------:R-:W2:Y:S01]  /*3600*/  LDL R0, [R1+0x3c24] ;  /* 0x003c240001007983 */ /* 0x000ea20000100800 */
[----:B-----5:R-:W-:Y:S01]  /*3610*/  IABS R19, R21 ;  /* 0x0000001500137213 */ /* 0x020fe20000000000 */
[----:B------:R-:W-:-:S04]  /*3620*/  IMAD.HI.U32 R21, R28, R16, RZ ;  /* 0x000000101c157227 */ /* 0x000fc800078e00ff */
[----:B------:R-:W-:Y:S02]  /*3630*/  IMAD.MOV.U32 R17, RZ, RZ, R19 ;  /* 0x000000ffff117224 */ /* 0x000fe400078e0013 */
[----:B------:R-:W-:Y:S01]  /*3640*/  IMAD.MOV R19, RZ, RZ, -R21 ;  /* 0x000000ffff137224 */ /* 0x000fe200078e0a15 */
[----:B---3--:R-:W-:-:S03]  /*3650*/  IABS R18, R27 ;  /* 0x0000001b00127213 */ /* 0x008fc60000000000 */
[----:B------:R-:W-:Y:S01]  /*3660*/  IMAD R16, R29, R19, R16 ;  /* 0x000000131d107224 */ /* 0x000fe200078e0210 */
[----:B----4-:R-:W-:Y:S01]  /*3670*/  IABS R21, R23 ;  /* 0x0000001700157213 */ /* 0x010fe20000000000 */
[----:B------:R-:W-:-:S04]  /*3680*/  IMAD.HI.U32 R23, R28, R17, RZ ;  /* 0x000000111c177227 */ /* 0x000fc800078e00ff */
[----:B------:R-:W-:Y:S02]  /*3690*/  IMAD.MOV.U32 R19, RZ, RZ, R21 ;  /* 0x000000ffff137224 */ /* 0x000fe400078e0015 */
[----:B------:R-:W-:Y:S01]  /*36a0*/  IMAD.MOV R21, RZ, RZ, -R23 ;  /* 0x000000ffff157224 */ /* 0x000fe200078e0a17 */
[----:B------:R-:W-:Y:S01]  /*36b0*/  IABS R20, R22 ;  /* 0x0000001600147213 */ /* 0x000fe20000000000 */
[C---:B------:R-:W-:Y:S01]  /*36c0*/  IMAD.HI.U32 R22, R28.reuse, R18, RZ ;  /* 0x000000121c167227 */ /* 0x040fe200078e00ff */
[----:B------:R-:W-:Y:S01]  /*36d0*/  IABS R23, R25 ;  /* 0x0000001900177213 */ /* 0x000fe20000000000 */
[----:B------:R-:W-:Y:S02]  /*36e0*/  STL [R1+0x3fc8], R16 ;  /* 0x003fc81001007387 */ /* 0x000fe40000100800 */
[----:B------:R-:W-:Y:S02]  /*36f0*/  IMAD.HI.U32 R25, R28, R19, RZ ;  /* 0x000000131c197227 */ /* 0x000fe400078e00ff */
[----:B------:R-:W3:Y:S02]  /*3700*/  LDL R27, [R1+0x3c20] ;  /* 0x003c2000011b7983 */ /* 0x000ee40000100800 */
[----:B------:R-:W-:-:S02]  /*3710*/  IMAD.MOV R24, RZ, RZ, -R22 ;  /* 0x000000ffff187224 */ /* 0x000fc400078e0a16 */
[----:B------:R-:W-:Y:S01]  /*3720*/  IMAD R17, R29, R21, R17 ;  /* 0x000000151d117224 */ /* 0x000fe200078e0211 */
[----:B------:R-:W4:Y:S01]  /*3730*/  LDL R2, [R1+0x3c1c] ;  /* 0x003c1c0001027983 */ /* 0x000f220000100800 */
[----:B------:R-:W-:Y:S02]  /*3740*/  IMAD.MOV.U32 R21, RZ, RZ, R23 ;  /* 0x000000ffff157224 */ /* 0x000fe400078e0017 */
[----:B------:R-:W-:-:S04]  /*3750*/  IMAD.HI.U32 R23, R28, R20, RZ ;  /* 0x000000141c177227 */ /* 0x000fc800078e00ff */
[----:B------:R-:W-:Y:S02]  /*3760*/  IMAD.MOV R22, RZ, RZ, -R25 ;  /* 0x000000ffff167224 */ /* 0x000fe400078e0a19 */
[C---:B------:R-:W-:Y:S02]  /*3770*/  IMAD R18, R29.reuse, R24, R18 ;  /* 0x000000181d127224 */ /* 0x040fe400078e0212 */
[----:B------:R-:W-:Y:S01]  /*3780*/  IMAD.MOV R25, RZ, RZ, -R23 ;  /* 0x000000ffff197224 */ /* 0x000fe200078e0a17 */
[----:B------:R-:W-:Y:S01]  /*3790*/  STL [R1+0x3fcc], R17 ;  /* 0x003fcc1101007387 */ /* 0x000fe20000100800 */
[C---:B------:R-:W-:Y:S02]  /*37a0*/  IMAD R19, R29.reuse, R22, R19 ;  /* 0x000000161d137224 */ /* 0x040fe400078e0213 */
[----:B------:R-:W-:Y:S01]  /*37b0*/  IMAD R20, R29, R25, R20 ;  /* 0x000000191d147224 */ /* 0x000fe200078e0214 */
[----:B------:R-:W-:Y:S04]  /*37c0*/  STL [R1+0x3fd0], R18 ;  /* 0x003fd01201007387 */ /* 0x000fe80000100800 */
[----:B-1----:R-:W5:Y:S04]  /*37d0*/  LDL R5, [R1+0x3c18] ;  /* 0x003c180001057983 */ /* 0x002f680000100800 */
[----:B------:R-:W-:Y:S04]  /*37e0*/  STL [R1+0x3fd4], R19 ;  /* 0x003fd41301007387 */ /* 0x000fe80000100800 */
[----:B------:R-:W5:Y:S04]  /*37f0*/  LDL R7, [R1+0x3c14] ;  /* 0x003c140001077983 */ /* 0x000f680000100800 */
[----:B------:R-:W-:Y:S01]  /*3800*/  STL [R1+0x3fd8], R20 ;  /* 0x003fd81401007387 */ /* 0x000fe20000100800 */
[----:B--2---:R-:W-:Y:S01]  /*3810*/  IABS R24, R26 ;  /* 0x0000001a00187213 */ /* 0x004fe20000000000 */
[----:B------:R-:W-:-:S04]  /*3820*/  IMAD.HI.U32 R26, R28, R21, RZ ;  /* 0x000000151c1a7227 */ /* 0x000fc800078e00ff */
[----:B------:R-:W-:Y:S02]  /*3830*/  IMAD.MOV.U32 R22, RZ, RZ, R24 ;  /* 0x000000ffff167224 */ /* 0x000fe400078e0018 */
[----:B------:R-:W-:-:S04]  /*3840*/  IMAD.MOV R24, RZ, RZ, -R26 ;  /* 0x000000ffff187224 */ /* 0x000fc800078e0a1a */
[----:B------:R-:W-:Y:S01]  /*3850*/  IMAD R21, R29, R24, R21 ;  /* 0x000000181d157224 */ /* 0x000fe200078e0215 */
[----:B------:R-:W-:Y:S02]  /*3860*/  IABS R26, R0 ;  /* 0x00000000001a7213 */ /* 0x000fe40000000000 */
[----:B------:R-:W2:Y:S04]  /*3870*/  LDL R0, [R1+0x3c08] ;  /* 0x003c080001007983 */ /* 0x000ea80000100800 */
[----:B------:R0:W-:Y:S04]  /*3880*/  STL [R1+0x3fdc], R21 ;  /* 0x003fdc1501007387 */ /* 0x0001e80000100800 */
[----:B------:R-:W2:Y:S01]  /*3890*/  LDL R4, [R1+0x3c0c] ;  /* 0x003c0c0001047983 */ /* 0x000ea20000100800 */
[----:B------:R-:W-:Y:S01]  /*38a0*/  IABS R23, R3 ;  /* 0x0000000300177213 */ /* 0x000fe20000000000 */
[----:B------:R-:W-:-:S04]  /*38b0*/  IMAD.HI.U32 R3, R28, R22, RZ ;  /* 0x000000161c037227 */ /* 0x000fc800078e00ff */
[----:B------:R-:W-:Y:S02]  /*38c0*/  IMAD.MOV.U32 R24, RZ, RZ, R26 ;  /* 0x000000ffff187224 */ /* 0x000fe400078e001a */
[----:B------:R-:W-:Y:S02]  /*38d0*/  IMAD.MOV R26, RZ, RZ, -R3 ;  /* 0x000000ffff1a7224 */ /* 0x000fe400078e0a03 */
[----:B------:R-:W2:Y:S02]  /*38e0*/  LDL R3, [R1+0x1818] ;  /* 0x0018180001037983 */ /* 0x000ea40000100800 */
[----:B------:R-:W-:Y:S02]  /*38f0*/  IMAD R22, R29, R26, R22 ;  /* 0x0000001a1d167224 */ /* 0x000fe400078e0216 */
[----:B------:R-:W-:-:S04]  /*3900*/  IMAD.HI.U32 R6, R28, R24, RZ ;  /* 0x000000181c067227 */ /* 0x000fc800078e00ff */
[----:B------:R-:W-:Y:S02]  /*3910*/  IMAD.MOV R8, RZ, RZ, -R6 ;  /* 0x000000ffff087224 */ /* 0x000fe400078e0a06 */
[----:B------:R-:W2:Y:S04]  /*3920*/  LDL.LU R6, [R1+0x9c] ;  /* 0x00009c0001067983 */ /* 0x000ea80000300800 */
[----:B0-----:R-:W2:Y:S04]  /*3930*/  LDL.LU R21, [R1+0x98] ;  /* 0x0000980001157983 */ /* 0x001ea80000300800 */
[----:B------:R-:W2:Y:S04]  /*3940*/  LDL.LU R20, [R1+0x94] ;  /* 0x0000940001147983 */ /* 0x000ea80000300800 */
[----:B------:R-:W2:Y:S04]  /*3950*/  LDL.LU R19, [R1+0x90] ;  /* 0x0000900001137983 */ /* 0x000ea80000300800 */
[----:B------:R-:W2:Y:S04]  /*3960*/  LDL.LU R18, [R1+0x8c] ;  /* 0x00008c0001127983 */ /* 0x000ea80000300800 */
[----:B------:R-:W2:Y:S04]  /*3970*/  LDL.LU R17, [R1+0x88] ;  /* 0x0000880001117983 */ /* 0x000ea80000300800 */
[----:B------:R-:W2:Y:S01]  /*3980*/  LDL.LU R16, [R1+0x84] ;  /* 0x0000840001107983 */ /* 0x000ea20000300800 */
[----:B---3--:R-:W-:Y:S01]  /*3990*/  IABS R25, R27 ;  /* 0x0000001b00197213 */ /* 0x008fe20000000000 */
[----:B------:R-:W-:-:S02]  /*39a0*/  IMAD.HI.U32 R27, R28, R23, RZ ;  /* 0x000000171c1b7227 */ /* 0x000fc400078e00ff */
[----:B------:R-:W3:Y:S01]  /*39b0*/  LDL.LU R14, [R1+0x80] ;  /* 0x00008000010e7983 */ /* 0x000ee20000300800 */
[----:B----4-:R-:W-:Y:S01]  /*39c0*/  IABS R2, R2 ;  /* 0x0000000200027213 */ /* 0x010fe20000000000 */
[----:B------:R-:W-:-:S04]  /*39d0*/  IMAD.MOV R27, RZ, RZ, -R27 ;  /* 0x000000ffff1b7224 */ /* 0x000fc800078e0a1b */
[----:B------:R-:W-:Y:S02]  /*39e0*/  IMAD.MOV.U32 R26, RZ, RZ, R2 ;  /* 0x000000ffff1a7224 */ /* 0x000fe400078e0002 */
[----:B------:R-:W-:-:S04]  /*39f0*/  IMAD.HI.U32 R2, R28, R25, RZ ;  /* 0x000000191c027227 */ /* 0x000fc800078e00ff */
[----:B------:R-:W-:Y:S02]  /*3a00*/  IMAD R23, R29, R27, R23 ;  /* 0x0000001b1d177224 */ /* 0x000fe400078e0217 */
[----:B------:R-:W-:Y:S01]  /*3a10*/  IMAD.MOV R2, RZ, RZ, -R2 ;  /* 0x000000ffff027224 */ /* 0x000fe200078e0a02 */
[----:B-----5:R-:W-:Y:S01]  /*3a20*/  IABS R27, R5 ;  /* 0x00000005001b7213 */ /* 0x020fe20000000000 */
[----:B------:R-:W-:-:S04]  /*3a30*/  IMAD.HI.U32 R5, R28, R26, RZ ;  /* 0x0000001a1c057227 */ /* 0x000fc800078e00ff */
[----:B------:R-:W-:Y:S02]  /*3a40*/  IMAD R25, R29, R2, R25 ;  /* 0x000000021d197224 */ /* 0x000fe400078e0219 */
[----:B------:R-:W-:-:S04]  /*3a50*/  IMAD.MOV R5, RZ, RZ, -R5 ;  /* 0x000000ffff057224 */ /* 0x000fc800078e0a05 */
[----:B------:R-:W-:Y:S01]  /*3a60*/  IMAD R26, R29, R5, R26 ;  /* 0x000000051d1a7224 */ /* 0x000fe200078e021a */
[----:B--2---:R-:W-:Y:S01]  /*3a70*/  IABS R2, R0 ;  /* 0x0000000000027213 */ /* 0x004fe20000000000 */
[----:B------:R-:W-:Y:S01]  /*3a80*/  IMAD.HI.U32 R0, R28, R27, RZ ;  /* 0x0000001b1c007227 */ /* 0x000fe200078e00ff */
[----:B------:R-:W-:-:S03]  /*3a90*/  IABS R5, R4 ;  /* 0x0000000400057213 */ /* 0x000fc60000000000 */
[----:B------:R-:W-:Y:S02]  /*3aa0*/  IMAD.MOV R4, RZ, RZ, -R0 ;  /* 0x000000ffff047224 */ /* 0x000fe400078e0a00 */
[----:B------:R-:W2:Y:S01]  /*3ab0*/  LDL R0, [R1+0x3c10] ;  /* 0x003c100001007983 */ /* 0x000ea20000100800 */
[----:B------:R-:W-:Y:S01]  /*3ac0*/  IABS R7, R7 ;  /* 0x0000000700077213 */ /* 0x000fe20000000000 */
[----:B------:R-:W-:Y:S02]  /*3ad0*/  IMAD R24, R29, R8, R24 ;  /* 0x000000081d187224 */ /* 0x000fe400078e0218 */
[----:B------:R-:W-:Y:S02]  /*3ae0*/  IMAD.MOV.U32 R8, RZ, RZ, R2 ;  /* 0x000000ffff087224 */ /* 0x000fe400078e0002 */
[----:B------:R-:W-:Y:S02]  /*3af0*/  IMAD.MOV.U32 R9, RZ, RZ, R7 ;  /* 0x000000ffff097224 */ /* 0x000fe400078e0007 */
[----:B------:R-:W-:-:S04]  /*3b00*/  IMAD.HI.U32 R7, R28, R8, RZ ;  /* 0x000000081c077227 */ /* 0x000fc800078e00ff */
[----:B------:R-:W-:-:S04]  /*3b10*/  IMAD.HI.U32 R2, R28, R9, RZ ;  /* 0x000000091c027227 */ /* 0x000fc800078e00ff */
[----:B------:R-:W-:Y:S02]  /*3b20*/  IMAD R27, R29, R4, R27 ;  /* 0x000000041d1b7224 */ /* 0x000fe400078e021b */
[----:B------:R-:W-:-:S04]  /*3b30*/  IMAD.HI.U32 R4, R28, R5, RZ ;  /* 0x000000051c047227 */ /* 0x000fc800078e00ff */
[----:B------:R-:W-:Y:S02]  /*3b40*/  IMAD.MOV R2, RZ, RZ, -R2 ;  /* 0x000000ffff027224 */ /* 0x000fe400078e0a02 */
[----:B------:R-:W-:Y:S02]  /*3b50*/  IMAD.MOV R7, RZ, RZ, -R7 ;  /* 0x000000ffff077224 */ /* 0x000fe400078e0a07 */
[----:B------:R-:W-:Y:S02]  /*3b60*/  IMAD.MOV R4, RZ, RZ, -R4 ;  /* 0x000000ffff047224 */ /* 0x000fe400078e0a04 */
[C---:B------:R-:W-:Y:S02]  /*3b70*/  IMAD R9, R29.reuse, R2, R9 ;  /* 0x000000021d097224 */ /* 0x040fe400078e0209 */
[C---:B------:R-:W-:Y:S01]  /*3b80*/  IMAD R7, R29.reuse, R7, R8 ;  /* 0x000000071d077224 */ /* 0x040fe200078e0208 */
[----:B------:R-:W-:Y:S01]  /*3b90*/  IABS R3, R3 ;  /* 0x0000000300037213 */ /* 0x000fe20000000000 */
[----:B------:R-:W-:Y:S01]  /*3ba0*/  IMAD R4, R29, R4, R5 ;  /* 0x000000041d047224 */ /* 0x000fe200078e0205 */
[----:B------:R-:W-:Y:S04]  /*3bb0*/  STL [R1+0xac], R9 ;  /* 0x0000ac0901007387 */ /* 0x000fe80000100800 */
[----:B------:R-:W-:Y:S01]  /*3bc0*/  STL [R1+0xa8], R7 ;  /* 0x0000a80701007387 */ /* 0x000fe20000100800 */
[----:B------:R-:W-:-:S03]  /*3bd0*/  IMAD.HI.U32 R2, R28, R3, RZ ;  /* 0x000000031c027227 */ /* 0x000fc600078e00ff */
[----:B------:R0:W-:Y:S04]  /*3be0*/  STL [R1+0xa4], R4 ;  /* 0x0000a40401007387 */ /* 0x0001e80000100800 */
[----:B------:R-:W4:Y:S01]  /*3bf0*/  LDL.LU R12, [R1+0x7c] ;  /* 0x00007c00010c7983 */ /* 0x000f220000300800 */
[----:B------:R-:W-:-:S03]  /*3c00*/  IMAD.MOV R2, RZ, RZ, -R2 ;  /* 0x000000ffff027224 */ /* 0x000fc600078e0a02 */
[----:B------:R-:W5:Y:S01]  /*3c10*/  LDL.LU R11, [R1+0x78] ;  /* 0x00007800010b7983 */ /* 0x000f620000300800 */
[----:B------:R-:W-:-:S03]  /*3c20*/  IMAD R13, R29, R2, R3 ;  /* 0x000000021d0d7224 */ /* 0x000fc600078e0203 */
[----:B------:R-:W4:Y:S04]  /*3c30*/  LDL.LU R5, [R1+0x74] ;  /* 0x0000740001057983 */ /* 0x000f280000300800 */
[----:B0-----:R-:W4:Y:S04]  /*3c40*/  LDL.LU R4, [R1+0x70] ;  /* 0x0000700001047983 */ /* 0x001f280000300800 */
[----:B------:R-:W4:Y:S01]  /*3c50*/  LDL.LU R2, [R1+0x6c] ;  /* 0x00006c0001027983 */ /* 0x000f220000300800 */
[----:B--2---:R-:W-:-:S03]  /*3c60*/  IABS R3, R0 ;  /* 0x0000000000037213 */ /* 0x004fc60000000000 */
[----:B------:R-:W2:Y:S04]  /*3c70*/  LDL.LU R0, [R1+0x68] ;  /* 0x0000680001007983 */ /* 0x000ea80000300800 */
[----:B------:R-:W2:Y:S04]  /*3c80*/  LDL.LU R10, [R1+0x64] ;  /* 0x00006400010a7983 */ /* 0x000ea80000300800 */
[----:B------:R-:W2:Y:S04]  /*3c90*/  LDL.LU R9, [R1+0x60] ;  /* 0x0000600001097983 */ /* 0x000ea80000300800 */
[----:B------:R-:W2:Y:S04]  /*3ca0*/  LDL.LU R8, [R1+0x5c] ;  /* 0x00005c0001087983 */ /* 0x000ea80000300800 */
[----:B------:R-:W2:Y:S01]  /*3cb0*/  LDL.LU R7, [R1+0x58] ;  /* 0x0000580001077983 */ /* 0x000ea20000300800 */
[----:B------:R-:W-:-:S04]  /*3cc0*/  IABS R15, c[0x0][0x178] ;  /* 0x00005e00000f7a13 */ /* 0x000fc80000000000 */
[C---:B------:R-:W-:Y:S02]  /*3cd0*/  ISETP.GT.U32.AND P3, PT, R15.reuse, R6, PT ;  /* 0x000000060f00720c */ /* 0x040fe40003f64070 */
[C---:B------:R-:W-:Y:S02]  /*3ce0*/  ISETP.GT.U32.AND P0, PT, R15.reuse, R21, PT ;  /* 0x000000150f00720c */ /* 0x040fe40003f04070 */
[C---:B------:R-:W-:Y:S02]  /*3cf0*/  ISETP.GT.U32.AND P1, PT, R15.reuse, R20, PT ;  /* 0x000000140f00720c */ /* 0x040fe40003f24070 */
[C---:B------:R-:W-:Y:S02]  /*3d00*/  ISETP.GT.U32.AND P6, PT, R15.reuse, R19, PT ;  /* 0x000000130f00720c */ /* 0x040fe40003fc4070 */
[C---:B------:R-:W-:Y:S02]  /*3d10*/  ISETP.GT.U32.AND P5, PT, R15.reuse, R18, PT ;  /* 0x000000120f00720c */ /* 0x040fe40003fa4070 */
[----:B------:R-:W-:-:S03]  /*3d20*/  ISETP.GT.U32.AND P4, PT, R15, R17, PT ;  /* 0x000000110f00720c */ /* 0x000fc60003f84070 */
[--C-:B------:R-:W-:Y:S01]  /*3d30*/  @!P3 IMAD.IADD R6, R6, 0x1, -R15.reuse ;  /* 0x000000010606b824 */ /* 0x100fe200078e0a0f */
[----:B---3--:R-:W-:Y:S01]  /*3d40*/  ISETP.GT.U32.AND P3, PT, R15, R14, PT ;  /* 0x0000000e0f00720c */ /* 0x008fe20003f64070 */
[--C-:B------:R-:W-:Y:S01]  /*3d50*/  @!P0 IMAD.IADD R21, R21, 0x1, -R15.reuse ;  /* 0x0000000115158824 */ /* 0x100fe200078e0a0f */
[C---:B------:R-:W-:Y:S01]  /*3d60*/  ISETP.GT.U32.AND P2, PT, R15.reuse, R16, PT ;  /* 0x000000100f00720c */ /* 0x040fe20003f44070 */
[--C-:B------:R-:W-:Y:S01]  /*3d70*/  @!P1 IMAD.IADD R20, R20, 0x1, -R15.reuse ;  /* 0x0000000114149824 */ /* 0x100fe200078e0a0f */
[----:B------:R-:W-:Y:S01]  /*3d80*/  ISETP.GT.U32.AND P0, PT, R15, R6, PT ;  /* 0x000000060f00720c */ /* 0x000fe20003f04070 */
[--C-:B------:R-:W-:Y:S01]  /*3d90*/  @!P6 IMAD.IADD R19, R19, 0x1, -R15.reuse ;  /* 0x000000011313e824 */ /* 0x100fe200078e0a0f */
[C---:B------:R-:W-:Y:S01]  /*3da0*/  ISETP.GT.U32.AND P1, PT, R15.reuse, R21, PT ;  /* 0x000000150f00720c */ /* 0x040fe20003f24070 */
[--C-:B------:R-:W-:Y:S01]  /*3db0*/  @!P5 IMAD.IADD R18, R18, 0x1, -R15.reuse ;  /* 0x000000011212d824 */ /* 0x100fe200078e0a0f */
[----:B------:R-:W-:Y:S01]  /*3dc0*/  ISETP.GT.U32.AND P5, PT, R15, R20, PT ;  /* 0x000000140f00720c */ /* 0x000fe20003fa4070 */
[----:B------:R-:W-:Y:S01]  /*3dd0*/  @!P4 IMAD.IADD R17, R17, 0x1, -R15 ;  /* 0x000000011111c824 */ /* 0x000fe200078e0a0f */
[----:B------:R-:W-:-:S03]  /*3de0*/  ISETP.GT.U32.AND P4, PT, R15, R19, PT ;  /* 0x000000130f00720c */ /* 0x000fc60003f84070 */
[--C-:B------:R-:W-:Y:S02]  /*3df0*/  @!P3 IMAD.IADD R14, R14, 0x1, -R15.reuse ;  /* 0x000000010e0eb824 */ /* 0x100fe400078e0a0f */
[--C-:B------:R-:W-:Y:S01]  /*3e00*/  @!P2 IMAD.IADD R16, R16, 0x1, -R15.reuse ;  /* 0x000000011010a824 */ /* 0x100fe200078e0a0f */
[C---:B------:R-:W-:Y:S01]  /*3e10*/  ISETP.GT.U32.AND P2, PT, R15.reuse, R18, PT ;  /* 0x000000120f00720c */ /* 0x040fe20003f44070 */
[--C-:B------:R-:W-:Y:S01]  /*3e20*/  @!P0 IMAD.IADD R6, R6, 0x1, -R15.reuse ;  /* 0x0000000106068824 */ /* 0x100fe200078e0a0f */
[----:B------:R-:W-:Y:S01]  /*3e30*/  ISETP.GT.U32.AND P3, PT, R15, R14, PT ;  /* 0x0000000e0f00720c */ /* 0x000fe20003f64070 */
[--C-:B------:R-:W-:Y:S01]  /*3e40*/  @!P1 IMAD.IADD R21, R21, 0x1, -R15.reuse ;  /* 0x0000000115159824 */ /* 0x100fe200078e0a0f */
[C---:B------:R-:W-:Y:S01]  /*3e50*/  ISETP.GT.U32.AND P0, PT, R15.reuse, R16, PT ;  /* 0x000000100f00720c */ /* 0x040fe20003f04070 */
[--C-:B------:R-:W-:Y:S01]  /*3e60*/  @!P5 IMAD.IADD R20, R20, 0x1, -R15.reuse ;  /* 0x000000011414d824 */ /* 0x100fe200078e0a0f */
[----:B------:R-:W-:Y:S02]  /*3e70*/  ISETP.GT.U32.AND P6, PT, R15, R17, PT ;  /* 0x000000110f00720c */ /* 0x000fe40003fc4070 */
[----:B------:R-:W-:Y:S01]  /*3e80*/  ISETP.GT.U32.AND P1, PT, R29, R13, PT ;  /* 0x0000000d1d00720c */ /* 0x000fe20003f24070 */
[----:B------:R-:W-:Y:S01]  /*3e90*/  @!P4 IMAD.IADD R19, R19, 0x1, -R15 ;  /* 0x000000011313c824 */ /* 0x000fe200078e0a0f */
[----:B----4-:R-:W-:-:S02]  /*3ea0*/  ISETP.GT.U32.AND P5, PT, R29, R12, PT ;  /* 0x0000000c1d00720c */ /* 0x010fc40003fa4070 */
[C---:B-----5:R-:W-:Y:S01]  /*3eb0*/  ISETP.GT.U32.AND P4, PT, R29.reuse, R11, PT ;  /* 0x0000000b1d00720c */ /* 0x060fe20003f84070 */
[--C-:B------:R-:W-:Y:S01]  /*3ec0*/  @!P2 IMAD.IADD R18, R18, 0x1, -R15.reuse ;  /* 0x000000011212a824 */ /* 0x100fe200078e0a0f */
[C---:B------:R-:W-:Y:S01]  /*3ed0*/  ISETP.GT.U32.AND P2, PT, R29.reuse, R5, PT ;  /* 0x000000051d00720c */ /* 0x040fe20003f44070 */
[--C-:B------:R-:W-:Y:S01]  /*3ee0*/  @!P3 IMAD.IADD R14, R14, 0x1, -R15.reuse ;  /* 0x000000010e0eb824 */ /* 0x100fe200078e0a0f */
[----:B------:R-:W-:Y:S01]  /*3ef0*/  ISETP.GT.U32.AND P3, PT, R29, R2, PT ;  /* 0x000000021d00720c */ /* 0x000fe20003f64070 */
[--C-:B------:R-:W-:Y:S02]  /*3f00*/  @!P0 IMAD.IADD R16, R16, 0x1, -R15.reuse ;  /* 0x0000000110108824 */ /* 0x100fe400078e0a0f */
[----:B------:R-:W-:Y:S01]  /*3f10*/  @!P6 IMAD.IADD R17, R17, 0x1, -R15 ;  /* 0x000000011111e824 */ /* 0x000fe200078e0a0f */
[----:B------:R-:W-:Y:S01]  /*3f20*/  ISETP.GT.U32.AND P6, PT, R29, R4, PT ;  /* 0x000000041d00720c */ /* 0x000fe20003fc4070 */
[--C-:B------:R-:W-:Y:S01]  /*3f30*/  @!P1 IMAD.IADD R13, R13, 0x1, -R29.reuse ;  /* 0x000000010d0d9824 */ /* 0x100fe200078e0a1d */
[----:B------:R0:W-:Y:S01]  /*3f40*/  STL [R1+0x9c], R6 ;  /* 0x00009c0601007387 */ /* 0x0001e20000100800 */
[----:B------:R-:W-:-:S02]  /*3f50*/  @!P5 IMAD.IADD R12, R12, 0x1, -R29 ;  /* 0x000000010c0cd824 */ /* 0x000fc400078e0a1d */
[--C-:B------:R-:W-:Y:S01]  /*3f60*/  @!P4 IMAD.IADD R11, R11, 0x1, -R29.reuse ;  /* 0x000000010b0bc824 */ /* 0x100fe200078e0a1d */
[----:B0-----:R-:W3:Y:S01]  /*3f70*/  LDL.LU R6, [R1+0x54] ;  /* 0x0000540001067983 */ /* 0x001ee20000300800 */
[--C-:B------:R-:W-:Y:S02]  /*3f80*/  @!P2 IMAD.IADD R5, R5, 0x1, -R29.reuse ;  /* 0x000000010505a824 */ /* 0x100fe400078e0a1d */
[----:B------:R-:W-:Y:S01]  /*3f90*/  @!P3 IMAD.IADD R2, R2, 0x1, -R29 ;  /* 0x000000010202b824 */ /* 0x000fe200078e0a1d */
[----:B------:R-:W-:-:S03]  /*3fa0*/  ISETP.GT.U32.AND P3, PT, R29, R13, PT ;  /* 0x0000000d1d00720c */ /* 0x000fc60003f64070 */
[--C-:B------:R-:W-:Y:S01]  /*3fb0*/  @!P6 IMAD.IADD R4, R4, 0x1, -R29.reuse ;  /* 0x000000010404e824 */ /* 0x100fe200078e0a1d */
[----:B------:R0:W-:Y:S04]  /*3fc0*/  STL [R1+0x98], R21 ;  /* 0x0000981501007387 */ /* 0x0001e80000100800 */
[----:B------:R1:W-:Y:S04]  /*3fd0*/  STL [R1+0x94], R20 ;  /* 0x0000941401007387 */ /* 0x0003e80000100800 */
[----:B------:R4:W-:Y:S04]  /*3fe0*/  STL [R1+0x90], R19 ;  /* 0x0000901301007387 */ /* 0x0009e80000100800 */
[----:B------:R5:W-:Y:S04]  /*3ff0*/  STL [R1+0x8c], R18 ;  /* 0x00008c1201007387 */ /* 0x000be80000100800 */
[----:B------:R4:W-:Y:S04]  /*4000*/  STL [R1+0x88], R17 ;  /* 0x0000881101007387 */ /* 0x0009e80000100800 */
[----:B0-----:R-:W3:Y:S01]  /*4010*/  LDL.LU R21, [R1+0x50] ;  /* 0x0000500001157983 */ /* 0x001ee20000300800 */
[----:B------:R-:W-:-:S03]  /*4020*/  @!P3 IMAD.IADD R13, R13, 0x1, -R29 ;  /* 0x000000010d0db824 */ /* 0x000fc600078e0a1d */
[----:B-1----:R-:W3:Y:S04]  /*4030*/  LDL.LU R20, [R1+0x4c] ;  /* 0x00004c0001147983 */ /* 0x002ee80000300800 */
[----:B------:R0:W-:Y:S04]  /*4040*/  STL [R1+0x84], R16 ;  /* 0x0000841001007387 */ /* 0x0001e80000100800 */
[----:B----4-:R-:W4:Y:S04]  /*4050*/  LDL.LU R19, [R1+0x48] ;  /* 0x0000480001137983 */ /* 0x010f280000300800 */
[----:B------:R1:W-:Y:S04]  /*4060*/  STL [R1+0x80], R14 ;  /* 0x0000800e01007387 */ /* 0x0003e80000100800 */
[----:B-----5:R-:W5:Y:S04]  /*4070*/  LDL.LU R18, [R1+0x44] ;  /* 0x0000440001127983 */ /* 0x020f680000300800 */
[----:B------:R-:W5:Y:S01]  /*4080*/  LDL.LU R17, [R1+0x40] ;  /* 0x0000400001117983 */ /* 0x000f620000300800 */
[----:B------:R-:W-:-:S03]  /*4090*/  IMAD.HI.U32 R28, R28, R3, RZ ;  /* 0x000000031c1c7227 */ /* 0x000fc600078e00ff */
[----:B0-----:R-:W5:Y:S04]  /*40a0*/  LDL.LU R16, [R1+0x3c] ;  /* 0x00003c0001107983 */ /* 0x001f680000300800 */
[----:B------:R-:W-:Y:S01]  /*40b0*/  STL [R1+0xa0], R13 ;  /* 0x0000a00d01007387 */ /* 0x000fe20000100800 */
[----:B------:R-:W-:-:S04]  /*40c0*/  IMAD.MOV R28, RZ, RZ, -R28 ;  /* 0x000000ffff1c7224 */ /* 0x000fc800078e0a1c */
[C---:B------:R-:W-:Y:S01]  /*40d0*/  IMAD R28, R29.reuse, R28, R3 ;  /* 0x0000001c1d1c7224 */ /* 0x040fe200078e0203 */
[C---:B--2---:R-:W-:Y:S02]  /*40e0*/  ISETP.GT.U32.AND P0, PT, R29.reuse, R0, PT ;  /* 0x000000001d00720c */ /* 0x044fe40003f04070 */
[C---:B------:R-:W-:Y:S02]  /*40f0*/  ISETP.GT.U32.AND P1, PT, R29.reuse, R10, PT ;  /* 0x0000000a1d00720c */ /* 0x040fe40003f24070 */
[C---:B------:R-:W-:Y:S02]  /*4100*/  ISETP.GT.U32.AND P5, PT, R29.reuse, R9, PT ;  /* 0x000000091d00720c */ /* 0x040fe40003fa4070 */
[----:B------:R-:W-:-:S07]  /*4110*/  ISETP.GT.U32.AND P4, PT, R29, R8, PT ;  /* 0x000000081d00720c */ /* 0x000fce0003f84070 */
[--C-:B------:R-:W-:Y:S01]  /*4120*/  @!P0 IMAD.IADD R0, R0, 0x1, -R29.reuse ;  /* 0x0000000100008824 */ /* 0x100fe200078e0a1d */
[C---:B------:R-:W-:Y:S01]  /*4130*/  ISETP.GT.U32.AND P2, PT, R29.reuse, R7, PT ;  /* 0x000000071d00720c */ /* 0x040fe20003f44070 */
[--C-:B------:R-:W-:Y:S01]  /*4140*/  @!P1 IMAD.IADD R10, R10, 0x1, -R29.reuse ;  /* 0x000000010a0a9824 */ /* 0x100fe200078e0a1d */
[C---:B------:R-:W-:Y:S02]  /*4150*/  ISETP.GT.U32.AND P0, PT, R29.reuse, R12, PT ;  /* 0x0000000c1d00720c */ /* 0x040fe40003f04070 */
[----:B------:R-:W-:Y:S01]  /*4160*/  ISETP.GT.U32.AND P1, PT, R29, R11, PT ;  /* 0x0000000b1d00720c */ /* 0x000fe20003f24070 */
[--C-:B------:R-:W-:Y:S01]  /*4170*/  @!P5 IMAD.IADD R9, R9, 0x1, -R29.reuse ;  /* 0x000000010909d824 */ /* 0x100fe200078e0a1d */
[C---:B------:R-:W-:Y:S01]  /*4180*/  ISETP.GT.U32.AND P5, PT, R29.reuse, R5, PT ;  /* 0x000000051d00720c */ /* 0x040fe20003fa4070 */
[----:B------:R-:W-:Y:S01]  /*4190*/  @!P4 IMAD.IADD R8, R8, 0x1, -R29 ;  /* 0x000000010808c824 */ /* 0x000fe200078e0a1d */
[----:B------:R-:W-:-:S05]  /*41a0*/  ISETP.GT.U32.AND P4, PT, R29, R4, PT ;  /* 0x000000041d00720c */ /* 0x000fca0003f84070 */
[--C-:B------:R-:W-:Y:S01]  /*41b0*/  @!P2 IMAD.IADD R7, R7, 0x1, -R29.reuse ;  /* 0x000000010707a824 */ /* 0x100fe200078e0a1d */
[C---:B------:R-:W-:Y:S01]  /*41c0*/  ISETP.GT.U32.AND P2, PT, R29.reuse, R2, PT ;  /* 0x000000021d00720c */ /* 0x040fe20003f44070 */
[--C-:B------:R-:W-:Y:S01]  /*41d0*/  @!P0 IMAD.IADD R12, R12, 0x1, -R29.reuse ;  /* 0x000000010c0c8824 */ /* 0x100fe200078e0a1d */
[----:B------:R-:W-:Y:S01]  /*41e0*/  ISETP.GT.U32.AND P3, PT, R29, R0, PT ;  /* 0x000000001d00720c */ /* 0x000fe20003f64070 */
[--C-:B------:R-:W-:Y:S02]  /*41f0*/  @!P1 IMAD.IADD R11, R11, 0x1, -R29.reuse ;  /* 0x000000010b0b9824 */ /* 0x100fe400078e0a1d */
[--C-:B------:R-:W-:Y:S01]  /*4200*/  @!P5 IMAD.IADD R5, R5, 0x1, -R29.reuse ;  /* 0x000000010505d824 */ /* 0x100fe200078e0a1d */
[----:B------:R-:W-:Y:S01]  /*4210*/  STL [R1+0x7c], R12 ;  /* 0x00007c0c01007387 */ /* 0x000fe20000100800 */
[----:B------:R-:W-:-:S03]  /*4220*/  @!P4 IMAD.IADD R4, R4, 0x1, -R29 ;  /* 0x000000010404c824 */ /* 0x000fc600078e0a1d */
[----:B------:R-:W-:Y:S04]  /*4230*/  STL [R1+0x78], R11 ;  /* 0x0000780b01007387 */ /* 0x000fe80000100800 */
[----:B------:R-:W2:Y:S01]  /*4240*/  LDL.LU R15, [R1+0x38] ;  /* 0x00003800010f7983 */ /* 0x000ea20000300800 */
[----:B------:R-:W-:-:S03]  /*4250*/  @!P2 IMAD.IADD R2, R2, 0x1, -R29 ;  /* 0x000000010202a824 */ /* 0x000fc600078e0a1d */
[----:B------:R0:W-:Y:S04]  /*4260*/  STL [R1+0x74], R5 ;  /* 0x0000740501007387 */ /* 0x0001e80000100800 */
[----:B-1----:R-:W2:Y:S04]  /*4270*/  LDL.LU R14, [R1+0x34] ;  /* 0x00003400010e7983 */ /* 0x002ea80000300800 */
[----:B------:R1:W-:Y:S04]  /*4280*/  STL [R1+0x70], R4 ;  /* 0x0000700401007387 */ /* 0x0003e80000100800 */
[----:B0-----:R-:W2:Y:S01]  /*4290*/  LDL.LU R5, [R1+0x30] ;  /* 0x0000300001057983 */ /* 0x001ea20000300800 */
[----:B------:R-:W-:-:S03]  /*42a0*/  @!P3 IMAD.IADD R0, R0, 0x1, -R29 ;  /* 0x000000010000b824 */ /* 0x000fc600078e0a1d */
[----:B-1----:R-:W2:Y:S04]  /*42b0*/  LDL.LU R4, [R1+0x2c] ;  /* 0x00002c0001047983 */ /* 0x002ea80000300800 */
[----:B------:R-:W2:Y:S04]  /*42c0*/  LDL.LU R3, [R1+0x28] ;  /* 0x0000280001037983 */ /* 0x000ea80000300800 */
[----:B------:R0:W-:Y:S04]  /*42d0*/  STL [R1+0x6c], R2 ;  /* 0x00006c0201007387 */ /* 0x0001e80000100800 */
[----:B0-----:R-:W2:Y:S04]  /*42e0*/  LDL.LU R2, [R1+0x24] ;  /* 0x0000240001027983 */ /* 0x001ea80000300800 */
[----:B------:R0:W-:Y:S04]  /*42f0*/  STL [R1+0x68], R0 ;  /* 0x0000680001007387 */ /* 0x0001e80000100800 */
[----:B0-----:R-:W2:Y:S01]  /*4300*/  LDL.LU R0, [R1+0x20] ;  /* 0x0000200001007983 */ /* 0x001ea20000300800 */
[----:B---3--:R-:W-:-:S02]  /*4310*/  ISETP.GT.U32.AND P6, PT, R29, R6, PT ;  /* 0x000000061d00720c */ /* 0x008fc40003fc4070 */
[C---:B------:R-:W-:Y:S02]  /*4320*/  ISETP.GT.U32.AND P0, PT, R29.reuse, R10, PT ;  /* 0x0000000a1d00720c */ /* 0x040fe40003f04070 */
[C---:B------:R-:W-:Y:S02]  /*4330*/  ISETP.GT.U32.AND P1, PT, R29.reuse, R9, PT ;  /* 0x000000091d00720c */ /* 0x040fe40003f24070 */
[C---:B------:R-:W-:Y:S02]  /*4340*/  ISETP.GT.U32.AND P5, PT, R29.reuse, R8, PT ;  /* 0x000000081d00720c */ /* 0x040fe40003fa4070 */
[----:B------:R-:W-:-:S05]  /*4350*/  ISETP.GT.U32.AND P4, PT, R29, R7, PT ;  /* 0x000000071d00720c */ /* 0x000fca0003f84070 */
[--C-:B------:R-:W-:Y:S01]  /*4360*/  @!P6 IMAD.IADD R6, R6, 0x1, -R29.reuse ;  /* 0x000000010606e824 */ /* 0x100fe200078e0a1d */
[C---:B------:R-:W-:Y:S01]  /*4370*/  ISETP.GT.U32.AND P2, PT, R29.reuse, R21, PT ;  /* 0x000000151d00720c */ /* 0x040fe20003f44070 */
[--C-:B------:R-:W-:Y:S01]  /*4380*/  @!P0 IMAD.IADD R10, R10, 0x1, -R29.reuse ;  /* 0x000000010a0a8824 */ /* 0x100fe200078e0a1d */
[C---:B------:R-:W-:Y:S02]  /*4390*/  ISETP.GT.U32.AND P3, PT, R29.reuse, R20, PT ;  /* 0x000000141d00720c */ /* 0x040fe40003f64070 */
[----:B------:R-:W-:Y:S01]  /*43a0*/  ISETP.GT.U32.AND P6, PT, R29, R6, PT ;  /* 0x000000061d00720c */ /* 0x000fe20003fc4070 */
[--C-:B------:R-:W-:Y:S01]  /*43b0*/  @!P1 IMAD.IADD R9, R9, 0x1, -R29.reuse ;  /* 0x0000000109099824 */ /* 0x100fe200078e0a1d */
[----:B----4-:R-:W-:Y:S01]  /*43c0*/  ISETP.GT.U32.AND P0, PT, R29, R19, PT ;  /* 0x000000131d00720c */ /* 0x010fe20003f04070 */
[--C-:B------:R-:W-:Y:S02]  /*43d0*/  @!P5 IMAD.IADD R8, R8, 0x1, -R29.reuse ;  /* 0x000000010808d824 */ /* 0x100fe400078e0a1d */
[----:B------:R-:W-:Y:S01]  /*43e0*/  @!P4 IMAD.IADD R7, R7, 0x1, -R29 ;  /* 0x000000010707c824 */ /* 0x000fe200078e0a1d */
[----:B-----5:R-:W-:-:S02]  /*43f0*/  ISETP.GT.U32.AND P1, PT, R29, R18, PT ;  /* 0x000000121d00720c */ /* 0x020fc40003f24070 */
[----:B------:R-:W-:-:S05]  /*4400*/  ISETP.GT.U32.AND P5, PT, R29, R17, PT ;  /* 0x000000111d00720c */ /* 0x000fca0003fa4070 */
[--C-:B------:R-:W-:Y:S02]  /*4410*/  @!P6 IMAD.IADD R6, R6, 0x1, -R29.reuse ;  /* 0x000000010606e824 */ /* 0x100fe400078e0a1d */
[--C-:B------:R-:W-:Y:S01]  /*4420*/  @!P2 IMAD.IADD R21, R21, 0x1, -R29.reuse ;  /* 0x000000011515a824 */ /* 0x100fe200078e0a1d */
[----:B------:R-:W-:Y:S01]  /*4430*/  ISETP.GT.U32.AND P4, PT, R29, R16, PT ;  /* 0x000000101d00720c */ /* 0x000fe20003f84070 */
[--C-:B------:R-:W-:Y:S02]  /*4440*/  @!P3 IMAD.IADD R20, R20, 0x1, -R29.reuse ;  /* 0x000000011414b824 */ /* 0x100fe400078e0a1d */
[--C-:B------:R-:W-:Y:S02]  /*4450*/  @!P0 IMAD.IADD R19, R19, 0x1, -R29.reuse ;  /* 0x0000000113138824 */ /* 0x100fe400078e0a1d */
[--C-:B------:R-:W-:Y:S02]  /*4460*/  @!P1 IMAD.IADD R18, R18, 0x1, -R29.reuse ;  /* 0x0000000112129824 */ /* 0x100fe400078e0a1d */
[----:B------:R-:W-:-:S06]  /*4470*/  @!P5 IMAD.IADD R17, R17, 0x1, -R29 ;  /* 0x000000011111d824 */ /* 0x000fcc00078e0a1d */
[----:B------:R-:W-:Y:S01]  /*4480*/  @!P4 IMAD.IADD R16, R16, 0x1, -R29 ;  /* 0x000000011010c824 */ /* 0x000fe200078e0a1d */
[----:B------:R0:W-:Y:S04]  /*4490*/  STL [R1+0x64], R10 ;  /* 0x0000640a01007387 */ /* 0x0001e80000100800 */
[----:B------:R1:W-:Y:S04]  /*44a0*/  STL [R1+0x60], R9 ;  /* 0x0000600901007387 */ /* 0x0003e80000100800 */
[----:B------:R3:W-:Y:S04]  /*44b0*/  STL [R1+0x5c], R8 ;  /* 0x00005c0801007387 */ /* 0x0007e80000100800 */
[----:B------:R-:W4:Y:S04]  /*44c0*/  LDL.LU R13, [R1+0x1c] ;  /* 0x00001c00010d7983 */ /* 0x000f280000300800 */
[----:B------:R-:W-:Y:S04]  /*44d0*/  STL [R1+0x58], R7 ;  /* 0x0000580701007387 */ /* 0x000fe80000100800 */
[----:B------:R-:W5:Y:S04]  /*44e0*/  LDL.LU R12, [R1+0x18] ;  /* 0x00001800010c7983 */ /* 0x000f680000300800 */
[----:B------:R-:W4:Y:S04]  /*44f0*/  LDL.LU R11, [R1+0x14] ;  /* 0x00001400010b7983 */ /* 0x000f280000300800 */
[----:B------:R3:W-:Y:S04]  /*4500*/  STL [R1+0x54], R6 ;  /* 0x0000540601007387 */ /* 0x0007e80000100800 */
[----:B0-----:R-:W4:Y:S04]  /*4510*/  LDL.LU R10, [R1+0x10] ;  /* 0x00001000010a7983 */ /* 0x001f280000300800 */
[----:B-1----:R-:W4:Y:S04]  /*4520*/  LDL.LU R9, [R1+0xc] ;  /* 0x00000c0001097983 */ /* 0x002f280000300800 */
[----:B---3--:R-:W3:Y:S04]  /*4530*/  LDL.LU R8, [R1+0x8] ;  /* 0x0000080001087983 */ /* 0x008ee80000300800 */
[----:B------:R-:W3:Y:S04]  /*4540*/  LDL.LU R6, [R1+0x4] ;  /* 0x0000040001067983 */ /* 0x000ee80000300800 */
[----:B------:R-:W3:Y:S01]  /*4550*/  LDL.LU R7, [R1] ;  /* 0x0000000001077983 */ /* 0x000ee20000300800 */
[----:B--2---:R-:W-:-:S02]  /*4560*/  ISETP.GT.U32.AND P6, PT, R29, R15, PT ;  /* 0x0000000f1d00720c */ /* 0x004fc40003fc4070 */
[C---:B------:R-:W-:Y:S02]  /*4570*/  ISETP.GT.U32.AND P2, PT, R29.reuse, R14, PT ;  /* 0x0000000e1d00720c */ /* 0x040fe40003f44070 */
[C---:B------:R-:W-:Y:S02]  /*4580*/  ISETP.GT.U32.AND P3, PT, R29.reuse, R5, PT ;  /* 0x000000051d00720c */ /* 0x040fe40003f64070 */
[C---:B------:R-:W-:Y:S02]  /*4590*/  ISETP.GT.U32.AND P0, PT, R29.reuse, R4, PT ;  /* 0x000000041d00720c */ /* 0x040fe40003f04070 */
[----:B------:R-:W-:-:S05]  /*45a0*/  ISETP.GT.U32.AND P1, PT, R29, R3, PT ;  /* 0x000000031d00720c */ /* 0x000fca0003f24070 */
[--C-:B------:R-:W-:Y:S01]  /*45b0*/  @!P6 IMAD.IADD R15, R15, 0x1, -R29.reuse ;  /* 0x000000010f0fe824 */ /* 0x100fe200078e0a1d */
[C---:B------:R-:W-:Y:S01]  /*45c0*/  ISETP.GT.U32.AND P6, PT, R29.reuse, R21, PT ;  /* 0x000000151d00720c */ /* 0x040fe20003fc4070 */
[--C-:B------:R-:W-:Y:S01]  /*45d0*/  @!P2 IMAD.IADD R14, R14, 0x1, -R29.reuse ;  /* 0x000000010e0ea824 */ /* 0x100fe200078e0a1d */
[----:B------:R-:W-:Y:S01]  /*45e0*/  ISETP.GT.U32.AND P2, PT, R29, R20, PT ;  /* 0x000000141d00720c */ /* 0x000fe20003f44070 */
[--C-:B------:R-:W-:Y:S01]  /*45f0*/  @!P3 IMAD.IADD R5, R5, 0x1, -R29.reuse ;  /* 0x000000010505b824 */ /* 0x100fe200078e0a1d */
[C---:B------:R-:W-:Y:S02]  /*4600*/  ISETP.GT.U32.AND P3, PT, R29.reuse, R19, PT ;  /* 0x000000131d00720c */ /* 0x040fe40003f64070 */
[C---:B------:R-:W-:Y:S01]  /*4610*/  ISETP.GT.U32.AND P5, PT, R29.reuse, R2, PT ;  /* 0x000000021d00720c */ /* 0x040fe20003fa4070 */
[--C-:B------:R-:W-:Y:S01]  /*4620*/  @!P0 IMAD.IADD R4, R4, 0x1, -R29.reuse ;  /* 0x0000000104048824 */ /* 0x100fe200078e0a1d */
[----:B------:R-:W-:Y:S01]  /*4630*/  ISETP.GT.U32.AND P0, PT, R29, R18, PT ;  /* 0x000000121d00720c */ /* 0x000fe20003f04070 */
[----:B------:R-:W-:Y:S01]  /*4640*/  @!P1 IMAD.IADD R3, R3, 0x1, -R29 ;  /* 0x0000000103039824 */ /* 0x000fe200078e0a1d */
[----:B------:R-:W-:-:S02]  /*4650*/  ISETP.GT.U32.AND P1, PT, R29, R17, PT ;  /* 0x000000111d00720c */ /* 0x000fc40003f24070 */
[----:B------:R-:W-:-:S07]  /*4660*/  ISETP.GT.U32.AND P4, PT, R29, R0, PT ;  /* 0x000000001d00720c */ /* 0x000fce0003f84070 */
[--C-:B------:R-:W-:Y:S01]  /*4670*/  @!P5 IMAD.IADD R2, R2, 0x1, -R29.reuse ;  /* 0x000000010202d824 */ /* 0x100fe200078e0a1d */
[----:B------:R-:W-:Y:S01]  /*4680*/  ISETP.GT.U32.AND P5, PT, R29, R16, PT ;  /* 0x000000101d00720c */ /* 0x000fe20003fa4070 */
[--C-:B------:R-:W-:Y:S02]  /*4690*/  @!P6 IMAD.IADD R21, R21, 0x1, -R29.reuse ;  /* 0x000000011515e824 */ /* 0x100fe400078e0a1d */
[--C-:B------:R-:W-:Y:S01]  /*46a0*/  @!P2 IMAD.IADD R20, R20, 0x1, -R29.reuse ;  /* 0x000000011414a824 */ /* 0x100fe200078e0a1d */
[----:B------:R-:W-:Y:S01]  /*46b0*/  ISETP.GT.U32.AND P2, PT, R29, R14, PT ;  /* 0x0000000e1d00720c */ /* 0x000fe20003f44070 */
[--C-:B------:R-:W-:Y:S01]  /*46c0*/  @!P3 IMAD.IADD R19, R19, 0x1, -R29.reuse ;  /* 0x000000011313b824 */ /* 0x100fe200078e0a1d */
[C---:B------:R-:W-:Y:S01]  /*46d0*/  ISETP.GT.U32.AND P3, PT, R29.reuse, R5, PT ;  /* 0x000000051d00720c */ /* 0x040fe20003f64070 */
[--C-:B------:R-:W-:Y:S01]  /*46e0*/  @!P4 IMAD.IADD R0, R0, 0x1, -R29.reuse ;  /* 0x000000010000c824 */ /* 0x100fe200078e0a1d */
[C---:B------:R-:W-:Y:S01]  /*46f0*/  ISETP.GT.U32.AND P4, PT, R29.reuse, R15, PT ;  /* 0x0000000f1d00720c */ /* 0x040fe20003f84070 */
[--C-:B------:R-:W-:Y:S01]  /*4700*/  @!P0 IMAD.IADD R18, R18, 0x1, -R29.reuse ;  /* 0x0000000112128824 */ /* 0x100fe200078e0a1d */
[----:B------:R0:W-:Y:S01]  /*4710*/  STL [R1+0x50], R21 ;  /* 0x0000501501007387 */ /* 0x0001e20000100800 */
[----:B------:R-:W-:Y:S01]  /*4720*/  ISETP.GT.U32.AND P0, PT, R29, R4, PT ;  /* 0x000000041d00720c */ /* 0x000fe20003f04070 */
[--C-:B------:R-:W-:Y:S01]  /*4730*/  @!P1 IMAD.IADD R17, R17, 0x1, -R29.reuse ;  /* 0x0000000111119824 */ /* 0x100fe200078e0a1d */
[C---:B------:R-:W-:Y:S01]  /*4740*/  ISETP.GT.U32.AND P1, PT, R29.reuse, R3, PT ;  /* 0x000000031d00720c */ /* 0x040fe20003f24070 */
[--C-:B------:R-:W-:Y:S01]  /*4750*/  @!P5 IMAD.IADD R16, R16, 0x1, -R29.reuse ;  /* 0x000000011010d824 */ /* 0x100fe200078e0a1d */
[C---:B------:R-:W-:Y:S01]  /*4760*/  ISETP.GT.U32.AND P5, PT, R29.reuse, R2, PT ;  /* 0x000000021d00720c */ /* 0x040fe20003fa4070 */
[----:B0-----:R-:W2:Y:S04]  /*4770*/  LDL.LU R21, [R1+0x3fdc] ;  /* 0x003fdc0001157983 */ /* 0x001ea80000300800 */
[----:B------:R0:W-:Y:S01]  /*4780*/  STL [R1+0x4c], R20 ;  /* 0x00004c1401007387 */ /* 0x0001e20000100800 */
[----:B------:R-:W-:Y:S01]  /*4790*/  ISETP.GT.U32.AND P6, PT, R29, R0, PT ;  /* 0x000000001d00720c */ /* 0x000fe20003fc4070 */
[----:B------:R-:W-:-:S02]  /*47a0*/  @!P4 IMAD.IADD R15, R15, 0x1, -R29 ;  /* 0x000000010f0fc824 */ /* 0x000fc400078e0a1d */
[--C-:B------:R-:W-:Y:S01]  /*47b0*/  @!P2 IMAD.IADD R14, R14, 0x1, -R29.reuse ;  /* 0x000000010e0ea824 */ /* 0x100fe200078e0a1d */
[----:B0-----:R-:W2:Y:S04]  /*47c0*/  LDL.LU R20, [R1+0x3fd8] ;  /* 0x003fd80001147983 */ /* 0x001ea80000300800 */
[----:B------:R0:W-:Y:S01]  /*47d0*/  STL [R1+0x48], R19 ;  /* 0x0000481301007387 */ /* 0x0001e20000100800 */
[----:B------:R-:W-:-:S03]  /*47e0*/  @!P3 IMAD.IADD R5, R5, 0x1, -R29 ;  /* 0x000000010505b824 */ /* 0x000fc600078e0a1d */
        /* <DEDUP_REMOVED lines=13> */
[----:B------:R0:W-:Y:S04]  /*48c0*/  STL [R1+0x34], R14 ;  /* 0x0000340e01007387 */ /* 0x0001e80000100800 */
        /* <DEDUP_REMOVED lines=10> */
[----:B0-----:R-:W2:Y:S01]  /*4970*/  LDL.LU R0, [R1+0x3fac] ;  /* 0x003fac0001007983 */ /* 0x001ea20000300800 */
[----:B----4-:R-:W-:-:S02]  /*4980*/  ISETP.GT.U32.AND P4, PT, R29, R13, PT ;  /* 0x0000000d1d00720c */ /* 0x010fc40003f84070 */
[C---:B-----5:R-:W-:Y:S02]  /*4990*/  ISETP.GT.U32.AND P2, PT, R29.reuse, R12, PT ;  /* 0x0000000c1d00720c */ /* 0x060fe40003f44070 */
[C---:B------:R-:W-:Y:S02]  /*49a0*/  ISETP.GT.U32.AND P3, PT, R29.reuse, R11, PT ;  /* 0x0000000b1d00720c */ /* 0x040fe40003f64070 */
[C---:B------:R-:W-:Y:S02]  /*49b0*/  ISETP.GT.U32.AND P0, PT, R29.reuse, R10, PT ;  /* 0x0000000a1d00720c */ /* 0x040fe40003f04070 */
[C---:B------:R-:W-:Y:S02]  /*49c0*/  ISETP.GT.U32.AND P1, PT, R29.reuse, R9, PT ;  /* 0x000000091d00720c */ /* 0x040fe40003f24070 */
[C---:B---3--:R-:W-:Y:S02]  /*49d0*/  ISETP.GT.U32.AND P5, PT, R29.reuse, R8, PT ;  /* 0x000000081d00720c */ /* 0x048fe40003fa4070 */
[----:B------:R-:W-:Y:S01]  /*49e0*/  ISETP.GT.U32.AND P6, PT, R29, R6, PT ;  /* 0x000000061d00720c */ /* 0x000fe20003fc4070 */
[--C-:B------:R-:W-:Y:S01]  /*49f0*/  @!P4 IMAD.IADD R13, R13, 0x1, -R29.reuse ;  /* 0x000000010d0dc824 */ /* 0x100fe200078e0a1d */
[----:B------:R-:W-:Y:S01]  /*4a00*/  ISETP.GT.U32.AND P4, PT, R29, R7, PT ;  /* 0x000000071d00720c */ /* 0x000fe20003f84070 */
[----:B------:R-:W-:-:S02]  /*4a10*/  @!P2 IMAD.IADD R12, R12, 0x1, -R29 ;  /* 0x000000010c0ca824 */ /* 0x000fc400078e0a1d */
[--C-:B------:R-:W-:Y:S02]  /*4a20*/  @!P3 IMAD.IADD R11, R11, 0x1, -R29.reuse ;  /* 0x000000010b0bb824 */ /* 0x100fe400078e0a1d */
[--C-:B------:R-:W-:Y:S02]  /*4a30*/  @!P0 IMAD.IADD R10, R10, 0x1, -R29.reuse ;  /* 0x000000010a0a8824 */ /* 0x100fe400078e0a1d */
[--C-:B------:R-:W-:Y:S02]  /*4a40*/  @!P1 IMAD.IADD R9, R9, 0x1, -R29.reuse ;  /* 0x0000000109099824 */ /* 0x100fe400078e0a1d */
[--C-:B------:R-:W-:Y:S02]  /*4a50*/  @!P5 IMAD.IADD R8, R8, 0x1, -R29.reuse ;  /* 0x000000010808d824 */ /* 0x100fe400078e0a1d */
[--C-:B------:R-:W-:Y:S01]  /*4a60*/  @!P6 IMAD.IADD R6, R6, 0x1, -R29.reuse ;  /* 0x000000010606e824 */ /* 0x100fe200078e0a1d */
[----:B------:R-:W-:Y:S01]  /*4a70*/  ISETP.GT.U32.AND P6, PT, R29, R13, PT ;  /* 0x0000000d1d00720c */ /* 0x000fe20003fc4070 */
[----:B------:R-:W-:Y:S01]  /*4a80*/  @!P4 IMAD.IADD R7, R7, 0x1, -R29 ;  /* 0x000000010707c824 */ /* 0x000fe200078e0a1d */
[----:B------:R-:W-:-:S11]  /*4a90*/  ISETP.GT.U32.AND P4, PT, R29, R12, PT ;  /* 0x0000000c1d00720c */ /* 0x000fd60003f84070 */
[--C-:B------:R-:W-:Y:S02]  /*4aa0*/  @!P6 IMAD.IADD R13, R13, 0x1, -R29.reuse ;  /* 0x000000010d0de824 */ /* 0x100fe400078e0a1d */
[--C-:B------:R-:W-:Y:S01]  /*4ab0*/  @!P4 IMAD.IADD R12, R12, 0x1, -R29.reuse ;  /* 0x000000010c0cc824 */ /* 0x100fe200078e0a1d */
[----:B------:R-:W-:Y:S02]  /*4ac0*/  ISETP.GT.U32.AND P4, PT, R29, R7, PT ;  /* 0x000000071d00720c */ /* 0x000fe40003f84070 */
[----:B------:R0:W-:Y:S04]  /*4ad0*/  STL [R1+0x1c], R13 ;  /* 0x00001c0d01007387 */ /* 0x0001e80000100800 */
[----:B0-----:R-:W3:Y:S04]  /*4ae0*/  LDL.LU R13, [R1+0x3fa8] ;  /* 0x003fa800010d7983 */ /* 0x001ee80000300800 */
[----:B------:R0:W-:Y:S03]  /*4af0*/  STL [R1+0x18], R12 ;  /* 0x0000180c01007387 */ /* 0x0001e60000100800 */
[----:B------:R-:W-:Y:S01]  /*4b00*/  @!P4 IMAD.IADD R7, R7, 0x1, -R29 ;  /* 0x000000010707c824 */ /* 0x000fe200078e0a1d */
[----:B0-----:R-:W4:Y:S01]  /*4b10*/  LDL.LU R12, [R1+0x3fa4] ;  /* 0x003fa400010c7983 */ /* 0x001f220000300800 */
[----:B--2---:R-:W-:-:S02]  /*4b20*/  ISETP.GT.U32.AND P5, PT, R29, R5, PT ;  /* 0x000000051d00720c */ /* 0x004fc40003fa4070 */
[C---:B------:R-:W-:Y:S02]  /*4b30*/  ISETP.GT.U32.AND P1, PT, R29.reuse, R4, PT ;  /* 0x000000041d00720c */ /* 0x040fe40003f24070 */
[C---:B------:R-:W-:Y:S02]  /*4b40*/  ISETP.GT.U32.AND P0, PT, R29.reuse, R3, PT ;  /* 0x000000031d00720c */ /* 0x040fe40003f04070 */
[C---:B------:R-:W-:Y:S02]  /*4b50*/  ISETP.GT.U32.AND P3, PT, R29.reuse, R2, PT ;  /* 0x000000021d00720c */ /* 0x040fe40003f64070 */
[----:B------:R-:W-:-:S11]  /*4b60*/  ISETP.GT.U32.AND P2, PT, R29, R0, PT ;  /* 0x000000001d00720c */ /* 0x000fd60003f44070 */
[--C-:B------:R-:W-:Y:S01]  /*4b70*/  @!P3 IMAD.IADD R2, R2, 0x1, -R29.reuse ;  /* 0x000000010202b824 */ /* 0x100fe200078e0a1d */
[----:B------:R-:W-:Y:S01]  /*4b80*/  ISETP.GT.U32.AND P3, PT, R29, R10, PT ;  /* 0x0000000a1d00720c */ /* 0x000fe20003f64070 */
[--C-:B------:R-:W-:Y:S01]  /*4b90*/  @!P0 IMAD.IADD R3, R3, 0x1, -R29.reuse ;  /* 0x0000000103038824 */ /* 0x100fe200078e0a1d */
[C---:B------:R-:W-:Y:S01]  /*4ba0*/  ISETP.GT.U32.AND P0, PT, R29.reuse, R9, PT ;  /* 0x000000091d00720c */ /* 0x040fe20003f04070 */
[--C-:B------:R-:W-:Y:S01]  /*4bb0*/  @!P1 IMAD.IADD R4, R4, 0x1, -R29.reuse ;  /* 0x0000000104049824 */ /* 0x100fe200078e0a1d */
[C---:B------:R-:W-:Y:S01]  /*4bc0*/  ISETP.GT.U32.AND P1, PT, R29.reuse, R8, PT ;  /* 0x000000081d00720c */ /* 0x040fe20003f24070 */
[--C-:B------:R-:W-:Y:S01]  /*4bd0*/  @!P2 IMAD.IADD R0, R0, 0x1, -R29.reuse ;  /* 0x000000010000a824 */ /* 0x100fe200078e0a1d */
[----:B------:R-:W-:Y:S01]  /*4be0*/  ISETP.GT.U32.AND P2, PT, R29, R11, PT ;  /* 0x0000000b1d00720c */ /* 0x000fe20003f44070 */
[----:B------:R-:W-:Y:S01]  /*4bf0*/  @!P5 IMAD.IADD R5, R5, 0x1, -R29 ;  /* 0x000000010505d824 */ /* 0x000fe200078e0a1d */
[----:B------:R-:W-:-:S05]  /*4c00*/  ISETP.GT.U32.AND P5, PT, R29, R6, PT ;  /* 0x000000061d00720c */ /* 0x000fca0003fa4070 */
[--C-:B------:R-:W-:Y:S02]  /*4c10*/  @!P3 IMAD.IADD R10, R10, 0x1, -R29.reuse ;  /* 0x000000010a0ab824 */ /* 0x100fe400078e0a1d */
[--C-:B------:R-:W-:Y:S02]  /*4c20*/  @!P0 IMAD.IADD R9, R9, 0x1, -R29.reuse ;  /* 0x0000000109098824 */ /* 0x100fe400078e0a1d */
[--C-:B------:R-:W-:Y:S02]  /*4c30*/  @!P1 IMAD.IADD R8, R8, 0x1, -R29.reuse ;  /* 0x0000000108089824 */ /* 0x100fe400078e0a1d */
[--C-:B------:R-:W-:Y:S02]  /*4c40*/  @!P2 IMAD.IADD R11, R11, 0x1, -R29.reuse ;  /* 0x000000010b0ba824 */ /* 0x100fe400078e0a1d */
[----:B------:R-:W-:-:S03]  /*4c50*/  @!P5 IMAD.IADD R6, R6, 0x1, -R29 ;  /* 0x000000010606d824 */ /* 0x000fc600078e0a1d */
[----:B------:R0:W-:Y:S04]  /*4c60*/  STL [R1+0x14], R11 ;  /* 0x0000140b01007387 */ /* 0x0001e80000100800 */
[----:B0-----:R-:W2:Y:S04]  /*4c70*/  LDL.LU R11, [R1+0x3fa0] ;  /* 0x003fa000010b7983 */ /* 0x001ea80000300800 */
[----:B------:R0:W-:Y:S04]  /*4c80*/  STL [R1+0x10], R10 ;  /* 0x0000100a01007387 */ /* 0x0001e80000100800 */
[----:B0-----:R-:W5:Y:S04]  /*4c90*/  LDL.LU R10, [R1+0x3f9c] ;  /* 0x003f9c00010a7983 */ /* 0x001f680000300800 */
[----:B------:R0:W-:Y:S04]  /*4ca0*/  STL [R1+0xc], R9 ;  /* 0x00000c0901007387 */ /* 0x0001e80000100800 */
[----:B0-----:R-:W3:Y:S04]  /*4cb0*/  LDL.LU R9, [R1+0x3f98] ;  /* 0x003f980001097983 */ /* 0x001ee80000300800 */
[----:B------:R0:W-:Y:S04]  /*4cc0*/  STL [R1+0x8], R8 ;  /* 0x0000080801007387 */ /* 0x0001e80000100800 */
[----:B0-----:R-:W3:Y:S04]  /*4cd0*/  LDL.LU R8, [R1+0x3f94] ;  /* 0x003f940001087983 */ /* 0x001ee80000300800 */
[----:B------:R0:W-:Y:S04]  /*4ce0*/  STL [R1+0x4], R6 ;  /* 0x0000040601007387 */ /* 0x0001e80000100800 */
[----:B0-----:R-:W3:Y:S04]  /*4cf0*/  LDL.LU R6, [R1+0x3f90] ;  /* 0x003f900001067983 */ /* 0x001ee80000300800 */
[----:B------:R0:W-:Y:S04]  /*4d00*/  STL [R1], R7 ;  /* 0x0000000701007387 */ /* 0x0001e80000100800 */
[----:B0-----:R-:W3:Y:S01]  /*4d10*/  LDL.LU R7, [R1+0x3f8c] ;  /* 0x003f8c0001077983 */ /* 0x001ee20000300800 */
[----:B------:R-:W-:-:S02]  /*4d20*/  ISETP.GT.U32.AND P2, PT, R29, R0, PT ;  /* 0x000000001d00720c */ /* 0x000fc40003f44070 */
[C---:B------:R-:W-:Y:S02]  /*4d30*/  ISETP.GT.U32.AND P3, PT, R29.reuse, R2, PT ;  /* 0x000000021d00720c */ /* 0x040fe40003f64070 */
[C---:B------:R-:W-:Y:S02]  /*4d40*/  ISETP.GT.U32.AND P0, PT, R29.reuse, R3, PT ;  /* 0x000000031d00720c */ /* 0x040fe40003f04070 */
[C---:B------:R-:W-:Y:S02]  /*4d50*/  ISETP.GT.U32.AND P1, PT, R29.reuse, R4, PT ;  /* 0x000000041d00720c */ /* 0x040fe40003f24070 */
[----:B------:R-:W-:-:S05]  /*4d60*/  ISETP.GT.U32.AND P6, PT, R29, R5, PT ;  /* 0x000000051d00720c */ /* 0x000fca0003fc4070 */
[--C-:B------:R-:W-:Y:S02]  /*4d70*/  @!P2 IMAD.IADD R0, R0, 0x1, -R29.reuse ;  /* 0x000000010000a824 */ /* 0x100fe400078e0a1d */
[--C-:B------:R-:W-:Y:S02]  /*4d80*/  @!P3 IMAD.IADD R2, R2, 0x1, -R29.reuse ;  /* 0x000000010202b824 */ /* 0x100fe400078e0a1d */
[--C-:B------:R-:W-:Y:S02]  /*4d90*/  @!P0 IMAD.IADD R3, R3, 0x1, -R29.reuse ;  /* 0x0000000103038824 */ /* 0x100fe400078e0a1d */
[--C-:B------:R-:W-:Y:S01]  /*4da0*/  @!P1 IMAD.IADD R4, R4, 0x1, -R29.reuse ;  /* 0x0000000104049824 */ /* 0x100fe200078e0a1d */
[----:B------:R-:W-:Y:S01]  /*4db0*/  STL [R1+0x3f64], R0 ;  /* 0x003f640001007387 */ /* 0x000fe20000100800 */
[----:B------:R-:W-:-:S03]  /*4dc0*/  @!P6 IMAD.IADD R5, R5, 0x1, -R29 ;  /* 0x000000010505e824 */ /* 0x000fc600078e0a1d */
[----:B------:R-:W-:Y:S04]  /*4dd0*/  STL [R1+0x3f68], R2 ;  /* 0x003f680201007387 */ /* 0x000fe80000100800 */
[----:B------:R0:W-:Y:S04]  /*4de0*/  STL [R1+0x3f5c], R3 ;  /* 0x003f5c0301007387 */ /* 0x0001e80000100800 */
[----:B------:R-:W-:Y:S04]  /*4df0*/  STL [R1+0x3f58], R4 ;  /* 0x003f580401007387 */ /* 0x000fe80000100800 */
[----:B------:R-:W-:Y:S04]  /*4e00*/  STL [R1+0x3f50], R5 ;  /* 0x003f500501007387 */ /* 0x000fe80000100800 */
[----:B0-----:R-:W3:Y:S01]  /*4e10*/  LDL R3, [R1+0x181c] ;  /* 0x00181c0001037983 */ /* 0x001ee20000100800 */
[----:B----4-:R-:W-:-:S13]  /*4e20*/  ISETP.GT.U32.AND P6, PT, R29, R12, PT ;  /* 0x0000000c1d00720c */ /* 0x010fda0003fc4070 */
[----:B------:R-:W-:Y:S01]  /*4e30*/  @!P6 IMAD.IADD R12, R12, 0x1, -R29 ;  /* 0x000000010c0ce824 */ /* 0x000fe200078e0a1d */
[C---:B--2---:R-:W-:Y:S02]  /*4e40*/  ISETP.GT.U32.AND P1, PT, R29.reuse, R11, PT ;  /* 0x0000000b1d00720c */ /* 0x044fe40003f24070 */
[C---:B-----5:R-:W-:Y:S02]  /*4e50*/  ISETP.GT.U32.AND P0, PT, R29.reuse, R10, PT ;  /* 0x0000000a1d00720c */ /* 0x060fe40003f04070 */
[C---:B---3--:R-:W-:Y:S02]  /*4e60*/  ISETP.GT.U32.AND P3, PT, R29.reuse, R9, PT ;  /* 0x000000091d00720c */ /* 0x048fe40003f64070 */
[C---:B------:R-:W-:Y:S02]  /*4e70*/  ISETP.GT.U32.AND P2, PT, R29.reuse, R8, PT ;  /* 0x000000081d00720c */ /* 0x040fe40003f44070 */
[C---:B------:R-:W-:Y:S02]  /*4e80*/  ISETP.GT.U32.AND P5, PT, R29.reuse, R6, PT ;  /* 0x000000061d00720c */ /* 0x040fe40003fa4070 */
[----:B------:R-:W-:-:S11]  /*4e90*/  ISETP.GT.U32.AND P4, PT, R29, R7, PT ;  /* 0x000000071d00720c */ /* 0x000fd60003f84070 */
        /* <DEDUP_REMOVED lines=9> */
[----:B------:R-:W-:-:S05]  /*4f30*/  ISETP.GT.U32.AND P4, PT, R29, R14, PT ;  /* 0x0000000e1d00720c */ /* 0x000fca0003f84070 */
[--C-:B------:R-:W-:Y:S01]  /*4f40*/  @!P5 IMAD.IADD R13, R13, 0x1, -R29.reuse ;  /* 0x000000010d0dd824 */ /* 0x100fe200078e0a1d */
[----:B------:R-:W-:Y:S01]  /*4f50*/  ISETP.GT.U32.AND P6, PT, R29, R6, PT ;  /* 0x000000061d00720c */ /* 0x000fe20003fc4070 */
[--C-:B------:R-:W-:Y:S01]  /*4f60*/  @!P1 IMAD.IADD R11, R11, 0x1, -R29.reuse ;  /* 0x000000010b0b9824 */ /* 0x100fe200078e0a1d */
[----:B------:R-:W-:Y:S01]  /*4f70*/  ISETP.GT.U32.AND P5, PT, R29, R7, PT ;  /* 0x000000071d00720c */ /* 0x000fe20003fa4070 */
[--C-:B------:R-:W-:Y:S01]  /*4f80*/  @!P2 IMAD.IADD R15, R15, 0x1, -R29.reuse ;  /* 0x000000010f0fa824 */ /* 0x100fe200078e0a1d */
[C---:B------:R-:W-:Y:S01]  /*4f90*/  ISETP.GT.U32.AND P2, PT, R29.reuse, R9, PT ;  /* 0x000000091d00720c */ /* 0x040fe20003f44070 */
[--C-:B------:R-:W-:Y:S01]  /*4fa0*/  @!P3 IMAD.IADD R16, R16, 0x1, -R29.reuse ;  /* 0x000000011010b824 */ /* 0x100fe200078e0a1d */
[----:B------:R-:W-:Y:S01]  /*4fb0*/  ISETP.GT.U32.AND P3, PT, R29, R10, PT ;  /* 0x0000000a1d00720c */ /* 0x000fe20003f64070 */
[--C-:B------:R-:W-:Y:S02]  /*4fc0*/  @!P0 IMAD.IADD R17, R17, 0x1, -R29.reuse ;  /* 0x0000000111118824 */ /* 0x100fe400078e0a1d */
[----:B------:R-:W-:Y:S01]  /*4fd0*/  @!P4 IMAD.IADD R14, R14, 0x1, -R29 ;  /* 0x000000010e0ec824 */ /* 0x000fe200078e0a1d */
[----:B------:R-:W-:-:S02]  /*4fe0*/  ISETP.GT.U32.AND P4, PT, R29, R8, PT ;  /* 0x000000081d00720c */ /* 0x000fc40003f84070 */
[----:B------:R-:W-:Y:S01]  /*4ff0*/  ISETP.GT.U32.AND P0, PT, R29, R11, PT ;  /* 0x0000000b1d00720c */ /* 0x000fe20003f04070 */
[--C-:B------:R-:W-:Y:S02]  /*5000*/  @!P6 IMAD.IADD R6, R6, 0x1, -R29.reuse ;  /* 0x000000010606e824 */ /* 0x100fe400078e0a1d */
[--C-:B------:R-:W-:Y:S02]  /*5010*/  @!P5 IMAD.IADD R7, R7, 0x1, -R29.reuse ;  /* 0x000000010707d824 */ /* 0x100fe400078e0a1d */
[--C-:B------:R-:W-:Y:S02]  /*5020*/  @!P2 IMAD.IADD R9, R9, 0x1, -R29.reuse ;  /* 0x000000010909a824 */ /* 0x100fe400078e0a1d */
[----:B------:R-:W-:-:S04]  /*5030*/  @!P3 IMAD.IADD R10, R10, 0x1, -R29 ;  /* 0x000000010a0ab824 */ /* 0x000fc800078e0a1d */
[--C-:B------:R-:W-:Y:S01]  /*5040*/  @!P4 IMAD.IADD R8, R8, 0x1, -R29.reuse ;  /* 0x000000010808c824 */ /* 0x100fe200078e0a1d */
[----:B------:R-:W-:Y:S01]  /*5050*/  STL [R1+0x3f88], R3 ;  /* 0x003f880301007387 */ /* 0x000fe20000100800 */
[----:B------:R-:W-:-:S03]  /*5060*/  @!P0 IMAD.IADD R11, R11, 0x1, -R29 ;  /* 0x000000010b0b8824 */ /* 0x000fc600078e0a1d */
[----:B------:R-:W2:Y:S04]  /*5070*/  LDL.LU R2, [R1+0xa4] ;  /* 0x0000a40001027983 */ /* 0x000ea80000300800 */
[----:B------:R-:W-:Y:S04]  /*5080*/  STL [R1+0x3f54], R6 ;  /* 0x003f540601007387 */ /* 0x000fe80000100800 */
[----:B------:R-:W-:Y:S04]  /*5090*/  STL [R1+0x3f60], R7 ;  /* 0x003f600701007387 */ /* 0x000fe80000100800 */
[----:B------:R-:W-:Y:S04]  /*50a0*/  STL [R1+0x3f4c], R8 ;  /* 0x003f4c0801007387 */ /* 0x000fe80000100800 */
[----:B------:R-:W-:Y:S04]  /*50b0*/  STL [R1+0x3f6c], R9 ;  /* 0x003f6c0901007387 */ /* 0x000fe80000100800 */
[----:B------:R0:W-:Y:S04]  /*50c0*/  STL [R1+0x3f70], R10 ;  /* 0x003f700a01007387 */ /* 0x0001e80000100800 */
[----:B0-----:R-:W3:Y:S04]  /*50d0*/  LDL.LU R10, [R1+0xa8] ;  /* 0x0000a800010a7983 */ /* 0x001ee80000300800 */
[----:B------:R0:W-:Y:S04]  /*50e0*/  STL [R1+0x3f74], R11 ;  /* 0x003f740b01007387 */ /* 0x0001e80000100800 */
[----:B0-----:R-:W4:Y:S01]  /*50f0*/  LDL.LU R11, [R1+0xac] ;  /* 0x0000ac00010b7983 */ /* 0x001f220000300800 */
[----:B------:R-:W-:-:S02]  /*5100*/  ISETP.GT.U32.AND P1, PT, R29, R18, PT ;  /* 0x000000121d00720c */ /* 0x000fc40003f24070 */
[C---:B------:R-:W-:Y:S02]  /*5110*/  ISETP.GT.U32.AND P5, PT, R29.reuse, R13, PT ;  /* 0x0000000d1d00720c */ /* 0x040fe40003fa4070 */
[C---:B------:R-:W-:Y:S02]  /*5120*/  ISETP.GT.U32.AND P4, PT, R29.reuse, R14, PT ;  /* 0x0000000e1d00720c */ /* 0x040fe40003f84070 */
[C---:B------:R-:W-:Y:S02]  /*5130*/  ISETP.GT.U32.AND P2, PT, R29.reuse, R15, PT ;  /* 0x0000000f1d00720c */ /* 0x040fe40003f44070 */
[----:B------:R-:W-:-:S05]  /*5140*/  ISETP.GT.U32.AND P3, PT, R29, R16, PT ;  /* 0x000000101d00720c */ /* 0x000fca0003f64070 */
[--C-:B------:R-:W-:Y:S01]  /*5150*/  @!P1 IMAD.IADD R18, R18, 0x1, -R29.reuse ;  /* 0x0000000112129824 */ /* 0x100fe200078e0a1d */
[C---:B------:R-:W-:Y:S02]  /*5160*/  ISETP.GT.U32.AND P1, PT, R29.reuse, R12, PT ;  /* 0x0000000c1d00720c */ /* 0x040fe40003f24070 */
[----:B------:R-:W-:Y:S01]  /*5170*/  ISETP.GT.U32.AND P0, PT, R29, R17, PT ;  /* 0x000000111d00720c */ /* 0x000fe20003f04070 */
[--C-:B------:R-:W-:Y:S01]  /*5180*/  @!P5 IMAD.IADD R13, R13, 0x1, -R29.reuse ;  /* 0x000000010d0dd824 */ /* 0x100fe200078e0a1d */
[C---:B------:R-:W-:Y:S01]  /*5190*/  ISETP.GT.U32.AND P6, PT, R29.reuse, R18, PT ;  /* 0x000000121d00720c */ /* 0x040fe20003fc4070 */
[--C-:B------:R-:W-:Y:S01]  /*51a0*/  @!P4 IMAD.IADD R14, R14, 0x1, -R29.reuse ;  /* 0x000000010e0ec824 */ /* 0x100fe200078e0a1d */
[----:B------:R-:W-:Y:S01]  /*51b0*/  ISETP.GT.U32.AND P5, PT, R29, R20, PT ;  /* 0x000000141d00720c */ /* 0x000fe20003fa4070 */
[--C-:B------:R-:W-:Y:S01]  /*51c0*/  @!P2 IMAD.IADD R15, R15, 0x1, -R29.reuse ;  /* 0x000000010f0fa824 */ /* 0x100fe200078e0a1d */
[C---:B------:R-:W-:Y:S01]  /*51d0*/  ISETP.GT.U32.AND P4, PT, R29.reuse, R21, PT ;  /* 0x000000151d00720c */ /* 0x040fe20003f84070 */
[----:B------:R-:W-:Y:S01]  /*51e0*/  @!P3 IMAD.IADD R16, R16, 0x1, -R29 ;  /* 0x000000011010b824 */ /* 0x000fe200078e0a1d */
[----:B------:R-:W-:-:S02]  /*51f0*/  ISETP.GT.U32.AND P2, PT, R29, R22, PT ;  /* 0x000000161d00720c */ /* 0x000fc40003f44070 */
[C---:B------:R-:W-:Y:S01]  /*5200*/  ISETP.GT.U32.AND P3, PT, R29.reuse, R23, PT ;  /* 0x000000171d00720c */ /* 0x040fe20003f64070 */
[--C-:B------:R-:W-:Y:S01]  /*5210*/  @!P1 IMAD.IADD R12, R12, 0x1, -R29.reuse ;  /* 0x000000010c0c9824 */ /* 0x100fe200078e0a1d */
[----:B------:R-:W-:Y:S01]  /*5220*/  ISETP.GT.U32.AND P1, PT, R29, R19, PT ;  /* 0x000000131d00720c */ /* 0x000fe20003f24070 */
[--C-:B------:R-:W-:Y:S01]  /*5230*/  @!P0 IMAD.IADD R17, R17, 0x1, -R29.reuse ;  /* 0x0000000111118824 */ /* 0x100fe200078e0a1d */
[C---:B------:R-:W-:Y:S01]  /*5240*/  ISETP.GT.U32.AND P0, PT, R29.reuse, R24, PT ;  /* 0x000000181d00720c */ /* 0x040fe20003f04070 */
[----:B------:R-:W0:Y:S01]  /*5250*/  S2R R0, SR_TID.X ;  /* 0x0000000000007919 */ /* 0x000e220000002100 */
[--C-:B------:R-:W-:Y:S01]  /*5260*/  @!P6 IMAD.IADD R18, R18, 0x1, -R29.reuse ;  /* 0x000000011212e824 */ /* 0x100fe200078e0a1d */
[C---:B------:R-:W-:Y:S01]  /*5270*/  ISETP.GT.U32.AND P6, PT, R29.reuse, R25, PT ;  /* 0x000000191d00720c */ /* 0x040fe20003fc4070 */
[--C-:B------:R-:W-:Y:S01]  /*5280*/  @!P5 IMAD.IADD R20, R20, 0x1, -R29.reuse ;  /* 0x000000011414d824 */ /* 0x100fe200078e0a1d */
[----:B------:R-:W-:Y:S01]  /*5290*/  ISETP.GT.U32.AND P5, PT, R29, R27, PT ;  /* 0x0000001b1d00720c */ /* 0x000fe20003fa4070 */
[----:B------:R-:W-:-:S02]  /*52a0*/  @!P4 IMAD.IADD R21, R21, 0x1, -R29 ;  /* 0x000000011515c824 */ /* 0x000fc400078e0a1d */
[--C-:B------:R-:W-:Y:S02]  /*52b0*/  @!P2 IMAD.IADD R22, R22, 0x1, -R29.reuse ;  /* 0x000000011616a824 */ /* 0x100fe400078e0a1d */
[--C-:B------:R-:W-:Y:S02]  /*52c0*/  @!P3 IMAD.IADD R23, R23, 0x1, -R29.reuse ;  /* 0x000000011717b824 */ /* 0x100fe400078e0a1d */
[--C-:B------:R-:W-:Y:S01]  /*52d0*/  @!P1 IMAD.IADD R19, R19, 0x1, -R29.reuse ;  /* 0x0000000113139824 */ /* 0x100fe200078e0a1d */
[C---:B------:R-:W-:Y:S01]  /*52e0*/  ISETP.GT.U32.AND P1, PT, R29.reuse, R26, PT ;  /* 0x0000001a1d00720c */ /* 0x040fe20003f24070 */
[----:B------:R1:W-:Y:S01]  /*52f0*/  STL [R1+0x3f78], R12 ;  /* 0x003f780c01007387 */ /* 0x0003e20000100800 */
[--C-:B------:R-:W-:Y:S01]  /*5300*/  @!P0 IMAD.IADD R24, R24, 0x1, -R29.reuse ;  /* 0x0000000118188824 */ /* 0x100fe200078e0a1d */
[----:B------:R-:W-:Y:S02]  /*5310*/  ISETP.GT.U32.AND P0, PT, R29, R28, PT ;  /* 0x0000001c1d00720c */ /* 0x000fe40003f04070 */
[----:B-1----:R-:W5:Y:S04]  /*5320*/  LDL R12, [R1+0x1820] ;  /* 0x00182000010c7983 */ /* 0x002f680000100800 */
[----:B------:R-:W-:Y:S04]  /*5330*/  STL [R1+0x3f7c], R13 ;  /* 0x003f7c0d01007387 */ /* 0x000fe80000100800 */
[----:B------:R-:W-:Y:S04]  /*5340*/  STL [R1+0x3f80], R14 ;  /* 0x003f800e01007387 */ /* 0x000fe80000100800 */
[----:B------:R1:W-:Y:S01]  /*5350*/  STL [R1+0x3f84], R15 ;  /* 0x003f840f01007387 */ /* 0x0003e20000100800 */
[--C-:B------:R-:W-:Y:S01]  /*5360*/  @!P6 IMAD.IADD R25, R25, 0x1, -R29.reuse ;  /* 0x000000011919e824 */ /* 0x100fe200078e0a1d */
[C---:B------:R-:W-:Y:S01]  /*5370*/  ISETP.GT.U32.AND P6, PT, R29.reuse, R19, PT ;  /* 0x000000131d00720c */ /* 0x040fe20003fc4070 */
[--C-:B------:R-:W-:Y:S01]  /*5380*/  @!P1 IMAD.IADD R26, R26, 0x1, -R29.reuse ;  /* 0x000000011a1a9824 */ /* 0x100fe200078e0a1d */
[----:B------:R-:W-:Y:S01]  /*5390*/  ISETP.GT.U32.AND P1, PT, R29, R20, PT ;  /* 0x000000141d00720c */ /* 0x000fe20003f24070 */
[--C-:B------:R-:W-:Y:S01]  /*53a0*/  @!P5 IMAD.IADD R27, R27, 0x1, -R29.reuse ;  /* 0x000000011b1bd824 */ /* 0x100fe200078e0a1d */
[----:B-1----:R-:W1:Y:S01]  /*53b0*/  S2R R15, SR_TID.X ;  /* 0x00000000000f7919 */ /* 0x002e620000002100 */
[----:B------:R-:W-:Y:S01]  /*53c0*/  ISETP.GT.U32.AND P5, PT, R29, R21, PT ;  /* 0x000000151d00720c */ /* 0x000fe20003fa4070 */
[----:B------:R-:W-:Y:S01]  /*53d0*/  IMAD.MOV.U32 R3, RZ, RZ, 0x7f ;  /* 0x0000007fff037424 */ /* 0x000fe200078e00ff */
[C---:B0-----:R-:W-:Y:S01]  /*53e0*/  LOP3.LUT R5, R0.reuse, 0x7, RZ, 0xc0, !PT ;  /* 0x0000000700057812 */ /* 0x041fe200078ec0ff */
[----:B------:R-:W-:Y:S01]  /*53f0*/  IMAD.SHL.U32 R0, R0, 0x2, RZ ;  /* 0x0000000200007824 */ /* 0x000fe200078e00ff */
[----:B------:R-:W5:Y:S01]  /*5400*/  LDL R9, [R1+0x1824] ;  /* 0x0018240001097983 */ /* 0x000f620000100800 */
[----:B------:R-:W-:Y:S01]  /*5410*/  @!P0 IMAD.IADD R28, R28, 0x1, -R29 ;  /* 0x000000011c1c8824 */ /* 0x000fe200078e0a1d */
[----:B------:R-:W-:-:S02]  /*5420*/  IADD3 R3, R3, c[0x0][0x180], RZ ;  /* 0x0000600003037a10 */ /* 0x000fc40007ffe0ff */
[--C-:B------:R-:W-:Y:S01]  /*5430*/  @!P6 IMAD.IADD R19, R19, 0x1, -R29.reuse ;  /* 0x000000011313e824 */ /* 0x100fe200078e0a1d */
[----:B------:R-:W-:Y:S01]  /*5440*/  LOP3.LUT R0, R0, 0x10, RZ, 0xc0, !PT ;  /* 0x0000001000007812 */ /* 0x000fe200078ec0ff */
[--C-:B------:R-:W-:Y:S01]  /*5450*/  @!P1 IMAD.IADD R20, R20, 0x1, -R29.reuse ;  /* 0x0000000114149824 */ /* 0x100fe200078e0a1d */
[C---:B------:R-:W-:Y:S01]  /*5460*/  ISETP.GT.U32.AND P0, PT, R29.reuse, R25, PT ;  /* 0x000000191d00720c */ /* 0x040fe20003f04070 */
[----:B------:R-:W5:Y:S01]  /*5470*/  LDL R8, [R1+0x1828] ;  /* 0x0018280001087983 */ /* 0x000f620000100800 */
[----:B------:R-:W-:Y:S01]  /*5480*/  ISETP.GT.U32.AND P1, PT, R29, R26, PT ;  /* 0x0000001a1d00720c */ /* 0x000fe20003f24070 */
[----:B------:R-:W-:Y:S01]  /*5490*/  @!P5 IMAD.IADD R21, R21, 0x1, -R29 ;  /* 0x000000011515d824 */ /* 0x000fe200078e0a1d */
[----:B------:R-:W-:Y:S01]  /*54a0*/  ISETP.GT.U32.AND P5, PT, R29, R27, PT ;  /* 0x0000001b1d00720c */ /* 0x000fe20003fa4070 */
[----:B------:R-:W5:Y:S04]  /*54b0*/  LDL R7, [R1+0x182c] ;  /* 0x00182c0001077983 */ /* 0x000f680000100800 */
[----:B------:R-:W5:Y:S01]  /*54c0*/  LDL R6, [R1+0x1830] ;  /* 0x0018300001067983 */ /* 0x000f620000100800 */
[----:B-1----:R-:W-:-:S03]  /*54d0*/  LOP3.LUT R13, R0, 0x20, R15, 0xf8, !PT ;  /* 0x00000020000d7812 */ /* 0x002fc600078ef80f */
[----:B------:R-:W5:Y:S04]  /*54e0*/  LDL R4, [R1+0x2074] ;  /* 0x0020740001047983 */ /* 0x000f680000100800 */
[----:B------:R-:W5:Y:S01]  /*54f0*/  LDL R0, [R1+0x1ea4] ;  /* 0x001ea40001007983 */ /* 0x000f620000100800 */
[----:B--2---:R-:W-:-:S13]  /*5500*/  ISETP.GT.U32.AND P3, PT, R29, R2, PT ;  /* 0x000000021d00720c */ /* 0x004fda0003f64070 */
[----:B------:R-:W-:Y:S01]  /*5510*/  @!P3 IMAD.IADD R2, R2, 0x1, -R29 ;  /* 0x000000010202b824 */ /* 0x000fe200078e0a1d */
[C---:B------:R-:W-:Y:S02]  /*5520*/  ISETP.GT.U32.AND P3, PT, R29.reuse, R24, PT ;  /* 0x000000181d00720c */ /* 0x040fe40003f64070 */
[C---:B---3--:R-:W-:Y:S02]  /*5530*/  ISETP.GT.U32.AND P2, PT, R29.reuse, R10, PT ;  /* 0x0000000a1d00720c */ /* 0x048fe40003f44070 */
[----:B----4-:R-:W-:-:S11]  /*5540*/  ISETP.GT.U32.AND P4, PT, R29, R11, PT ;  /* 0x0000000b1d00720c */ /* 0x010fd60003f84070 */
[--C-:B------:R-:W-:Y:S01]  /*5550*/  @!P2 IMAD.IADD R10, R10, 0x1, -R29.reuse ;  /* 0x000000010a0aa824 */ /* 0x100fe200078e0a1d */
[----:B------:R-:W-:Y:S01]  /*5560*/  ISETP.GT.U32.AND P2, PT, R29, R23, PT ;  /* 0x000000171d00720c */ /* 0x000fe20003f44070 */
[----:B------:R-:W-:Y:S01]  /*5570*/  @!P4 IMAD.IADD R11, R11, 0x1, -R29 ;  /* 0x000000010b0bc824 */ /* 0x000fe200078e0a1d */
[----:B------:R-:W-:-:S11]  /*5580*/  ISETP.GT.U32.AND P4, PT, R29, R22, PT ;  /* 0x000000161d00720c */ /* 0x000fd60003f84070 */
[--C-:B------:R-:W-:Y:S01]  /*5590*/  @!P2 IMAD.IADD R23, R23, 0x1, -R29.reuse ;  /* 0x000000011717a824 */ /* 0x100fe200078e0a1d */
[C---:B------:R-:W-:Y:S01]  /*55a0*/  ISETP.GT.U32.AND P2, PT, R29.reuse, R10, PT ;  /* 0x0000000a1d00720c */ /* 0x040fe20003f44070 */
[--C-:B------:R-:W-:Y:S01]  /*55b0*/  @!P3 IMAD.IADD R24, R24, 0x1, -R29.reuse ;  /* 0x000000011818b824 */ /* 0x100fe200078e0a1d */
[C---:B------:R-:W-:Y:S02]  /*55c0*/  ISETP.GT.U32.AND P6, PT, R29.reuse, R2, PT ;  /* 0x000000021d00720c */ /* 0x040fe40003fc4070 */
[C---:B------:R-:W-:Y:S01]  /*55d0*/  ISETP.GT.U32.AND P3, PT, R29.reuse, R28, PT ;  /* 0x0000001c1d00720c */ /* 0x040fe20003f64070 */
[----:B------:R-:W-:Y:S01]  /*55e0*/  @!P4 IMAD.IADD R22, R22, 0x1, -R29 ;  /* 0x000000011616c824 */ /* 0x000fe200078e0a1d */
[----:B------:R-:W-:Y:S02]  /*55f0*/  ISETP.GT.U32.AND P4, PT, R29, R11, PT ;  /* 0x0000000b1d00720c */ /* 0x000fe40003f84070 */
[----:B------:R-:W-:-:S04]  /*5600*/  SHF.R.S32.HI R29, RZ, 0x1f, R3 ;  /* 0x0000001fff1d7819 */ /* 0x000fc80000011403 */
[----:B------:R-:W-:Y:S02]  /*5610*/  LEA.HI R29, R29, R3, RZ, 0x7 ;  /* 0x000000031d1d7211 */ /* 0x000fe400078f38ff */
[----:B------:R-:W2:Y:S01]  /*5620*/  LDL.LU R3, [R1+0x3f88] ;  /* 0x003f880001037983 */ /* 0x000ea20000300800 */
[----:B------:R-:W-:Y:S01]  /*5630*/  IABS R29, c[0x0][0x17c] ;  /* 0x00005f00001d7a13 */ /* 0x000fe20000000000 */
[C---:B------:R-:W-:Y:S02]  /*5640*/  IMAD R14, R5.reuse, 0x110, RZ ;  /* 0x00000110050e7824 */ /* 0x040fe400078e02ff */
[----:B------:R-:W-:Y:S02]  /*5650*/  IMAD R5, R5, 0x410, RZ ;  /* 0x0000041005057824 */ /* 0x000fe400078e02ff */
[--C-:B------:R-:W-:Y:S02]  /*5660*/  @!P6 IMAD.IADD R2, R2, 0x1, -R29.reuse ;  /* 0x000000010202e824 */ /* 0x100fe400078e0a1d */
[--C-:B------:R-:W-:Y:S01]  /*5670*/  @!P4 IMAD.IADD R11, R11, 0x1, -R29.reuse ;  /* 0x000000010b0bc824 */ /* 0x100fe200078e0a1d */
[----:B------:R-:W-:Y:S01]  /*5680*/  LOP3.LUT R13, R5, R13, RZ, 0x3c, !PT ;  /* 0x0000000d050d7212 */ /* 0x000fe200078e3cff */
[----:B------:R-:W-:Y:S01]  /*5690*/  @!P0 IMAD.IADD R25, R25, 0x1, -R29 ;  /* 0x0000000119198824 */ /* 0x000fe200078e0a1d */
[----:B------:R-:W3:Y:S01]  /*56a0*/  LDL R5, [R1+0x3d00] ;  /* 0x003d000001057983 */ /* 0x000ee20000100800 */
[----:B------:R-:W-:-:S02]  /*56b0*/  IMAD.SHL.U32 R15, R15, 0x2, RZ ;  /* 0x000000020f0f7824 */ /* 0x000fc400078e00ff */
[----:B------:R-:W-:-:S03]  /*56c0*/  @!P2 IMAD.IADD R10, R10, 0x1, -R29 ;  /* 0x000000010a0aa824 */ /* 0x000fc600078e0a1d */
[----:B------:R-:W-:Y:S02]  /*56d0*/  LOP3.LUT R14, R14, 0x30, R15, 0x78, !PT ;  /* 0x000000300e0e7812 */ /* 0x000fe400078e780f */
[----:B--2---:R-:W-:Y:S02]  /*56e0*/  ISETP.GE.AND P0, PT, R3, RZ, PT ;  /* 0x000000ff0300720c */ /* 0x004fe40003f06270 */
[----:B------:R-:W2:Y:S04]  /*56f0*/  LDL R3, [R1+0x3cfc] ;  /* 0x003cfc0001037983 */ /* 0x000ea80000100800 */
[----:B------:R0:W-:Y:S04]  /*5700*/  STL [R1+0xa4], R2 ;  /* 0x0000a40201007387 */ /* 0x0001e80000100800 */
[----:B------:R1:W-:Y:S04]  /*5710*/  STL [R1+0xac], R11 ;  /* 0x0000ac0b01007387 */ /* 0x0003e80000100800 */
[----:B0-----:R-:W4:Y:S04]  /*5720*/  LDL R2, [R1+0x3cf4] ;  /* 0x003cf40001027983 */ /* 0x001f280000100800 */
[----:B------:R0:W-:Y:S04]  /*5730*/  STL [R1+0xa8], R10 ;  /* 0x0000a80a01007387 */ /* 0x0001e80000100800 */
[----:B------:R-:W2:Y:S01]  /*5740*/  LDL.LU R15, [R1+0x9c] ;  /* 0x00009c00010f7983 */ /* 0x000ea20000300800 */
[----:B------:R-:W-:Y:S01]  /*5750*/  @!P1 IMAD.IADD R26, R26, 0x1, -R29 ;  /* 0x000000011a1a9824 */ /* 0x000fe200078e0a1d */
[----:B-----5:R-:W-:-:S02]  /*5760*/  ISETP.GE.AND P1, PT, R12, RZ, PT ;  /* 0x000000ff0c00720c */ /* 0x020fc40003f26270 */
[----:B------:R-:W5:Y:S01]  /*5770*/  LDL.LU R14, [R1+0x98] ;  /* 0x00009800010e7983 */ /* 0x000f620000300800 */
[----:B------:R-:W-:Y:S01]  /*5780*/  @!P3 IMAD.IADD R28, R28, 0x1, -R29 ;  /* 0x000000011c1cb824 */ /* 0x000fe200078e0a1d */
[----:B------:R-:W-:Y:S01]  /*5790*/  ISETP.GE.AND P3, PT, R7, RZ, PT ;  /* 0x000000ff0700720c */ /* 0x000fe20003f66270 */
[----:B--2---:R-:W-:Y:S01]  /*57a0*/  @!P0 IMAD.MOV R15, RZ, RZ, -R15 ;  /* 0x000000ffff0f8224 */ /* 0x004fe200078e0a0f */
[----:B------:R-:W-:Y:S02]  /*57b0*/  ISETP.GE.AND P0, PT, R0, RZ, PT ;  /* 0x000000ff0000720c */ /* 0x000fe40003f06270 */
[----:B------:R-:W2:Y:S04]  /*57c0*/  LDL.LU R0, [R1+0x94] ;  /* 0x0000940001007983 */ /* 0x000ea80000300800 */
[----:B------:R-:W2:Y:S04]  /*57d0*/  LDL.LU R13, [R1+0x90] ;  /* 0x00009000010d7983 */ /* 0x000ea80000300800 */
[----:B------:R-:W3:Y:S01]  /*57e0*/  LDL.LU R12, [R1+0x8c] ;  /* 0x00008c00010c7983 */ /* 0x000ee20000300800 */
[----:B------:R-:W-:Y:S01]  /*57f0*/  ISETP.GE.AND P4, PT, R8, RZ, PT ;  /* 0x000000ff0800720c */ /* 0x000fe20003f86270 */
[----:B------:R-:W-:Y:S01]  /*5800*/  @!P5 IMAD.IADD R27, R27, 0x1, -R29 ;  /* 0x000000011b1bd824 */ /* 0x000fe200078e0a1d */
[----:B------:R-:W-:Y:S01]  /*5810*/  ISETP.GE.AND P5, PT, R9, RZ, PT ;  /* 0x000000ff0900720c */ /* 0x000fe20003fa6270 */
[----:B-----5:R-:W-:Y:S01]  /*5820*/  @!P1 IMAD.MOV R14, RZ, RZ, -R14 ;  /* 0x000000ffff0e9224 */ /* 0x020fe200078e0a0e */
[----:B------:R-:W-:Y:S01]  /*5830*/  ISETP.GE.AND P2, PT, R6, RZ, PT ;  /* 0x000000ff0600720c */ /* 0x000fe20003f46270 */
[----:B------:R-:W5:Y:S01]  /*5840*/  LDL R7, [R1+0x3cf0] ;  /* 0x003cf00001077983 */ /* 0x000f620000100800 */
[----:B------:R-:W-:-:S03]  /*5850*/  ISETP.GE.AND P1, PT, R4, RZ, PT ;  /* 0x000000ff0400720c */ /* 0x000fc60003f26270 */
[----:B------:R-:W4:Y:S04]  /*5860*/  LDL R4, [R1+0x3cf8] ;  /* 0x003cf80001047983 */ /* 0x000f280000100800 */
[----:B------:R-:W4:Y:S04]  /*5870*/  LDL R6, [R1+0x3cec] ;  /* 0x003cec0001067983 */ /* 0x000f280000100800 */
[----:B------:R-:W4:Y:S01]  /*5880*/  LDL R9, [R1+0x3ce8] ;  /* 0x003ce80001097983 */ /* 0x000f220000100800 */
[----:B--2---:R-:W-:Y:S02]  /*5890*/  @!P4 IMAD.MOV R13, RZ, RZ, -R13 ;  /* 0x000000ffff0dc224 */ /* 0x004fe400078e0a0d */
[----:B---3--:R-:W-:Y:S01]  /*58a0*/  @!P3 IMAD.MOV R12, RZ, RZ, -R12 ;  /* 0x000000ffff0cb224 */ /* 0x008fe200078e0a0c */
[----:B------:R-:W-:-:S02]  /*58b0*/  ISETP.GE.AND P3, PT, R3, RZ, PT ;  /* 0x000000ff0300720c */ /* 0x000fc40003f66270 */
[----:B------:R-:W2:Y:S01]  /*58c0*/  LDL.LU R3, [R1+0x88] ;  /* 0x0000880001037983 */ /* 0x000ea20000300800 */
[----:B------:R-:W-:-:S03]  /*58d0*/  ISETP.GE.AND P4, PT, R5, RZ, PT ;  /* 0x000000ff0500720c */ /* 0x000fc60003f86270 */
[----:B------:R-:W3:Y:S04]  /*58e0*/  LDL R5, [R1+0x3ce4] ;  /* 0x003ce40001057983 */ /* 0x000ee80000100800 */
[----:B-1----:R-:W3:Y:S04]  /*58f0*/  LDL.LU R11, [R1+0x84] ;  /* 0x00008400010b7983 */ /* 0x002ee80000300800 */
[----:B------:R-:W5:Y:S01]  /*5900*/  LDL.LU R29, [R1+0x80] ;  /* 0x00008000011d7983 */ /* 0x000f620000300800 */
[----:B------:R-:W-:Y:S01]  /*5910*/  @!P5 IMAD.MOV R0, RZ, RZ, -R0 ;  /* 0x000000ffff00d224 */ /* 0x000fe200078e0a00 */
[----:B------:R-:W-:-:S02]  /*5920*/  ISETP.NE.AND P5, PT, RZ, c[0x0][0x178], PT ;  /* 0x00005e00ff007a0c */ /* 0x000fc40003fa5270 */
[----:B0-----:R-:W-:Y:S01]  /*5930*/  LOP3.LUT R10, RZ, c[0x0][0x178], RZ, 0x33, !PT ;  /* 0x00005e00ff0a7a12 */ /* 0x001fe200078e33ff */
[----:B------:R-:W5:Y:S03]  /*5940*/  LDL R8, [R1+0x3ce0] ;  /* 0x003ce00001087983 */ /* 0x000f660000100800 */
[C---:B------:R-:W-:Y:S02]  /*5950*/  SEL R15, R10.reuse, R15, !P5 ;  /* 0x0000000f0a0f7207 */ /* 0x040fe40006800000 */
[C---:B------:R-:W-:Y:S02]  /*5960*/  SEL R14, R10.reuse, R14, !P5 ;  /* 0x0000000e0a0e7207 */ /* 0x040fe40006800000 */
[C---:B------:R-:W-:Y:S02]  /*5970*/  SEL R0, R10.reuse, R0, !P5 ;  /* 0x000000000a007207 */ /* 0x040fe40006800000 */
[----:B------:R-:W-:-:S02]  /*5980*/  SEL R13, R10, R13, !P5 ;  /* 0x0000000d0a0d7207 */ /* 0x000fc40006800000 */
[----:B------:R-:W-:Y:S01]  /*5990*/  SEL R12, R10, R12, !P5 ;  /* 0x0000000c0a0c7207 */ /* 0x000fe20006800000 */
[----:B--2---:R-:W-:Y:S01]  /*59a0*/  @!P2 IMAD.MOV R3, RZ, RZ, -R3 ;  /* 0x000000ffff03a224 */ /* 0x004fe200078e0a03 */
[----:B----4-:R-:W-:Y:S02]  /*59b0*/  ISETP.GE.AND P2, PT, R2, RZ, PT ;  /* 0x000000ff0200720c */ /* 0x010fe40003f46270 */
[----:B------:R-:W2:Y:S04]  /*59c0*/  LDL R2, [R1+0x3cdc] ;  /* 0x003cdc0001027983 */ /* 0x000ea80000100800 */
[----:B------:R0:W-:Y:S01]  /*59d0*/  STL [R1+0x3ac], R15 ;  /* 0x0003ac0f01007387 */ /* 0x0001e20000100800 */
[----:B---3--:R-:W-:Y:S01]  /*59e0*/  @!P0 IMAD.MOV R11, RZ, RZ, -R11 ;  /* 0x000000ffff0b8224 */ /* 0x008fe200078e0a0b */
[C---:B------:R-:W-:Y:S01]  /*59f0*/  SEL R3, R10.reuse, R3, !P5 ;  /* 0x000000030a037207 */ /* 0x040fe20006800000 */
[----:B-----5:R-:W-:Y:S01]  /*5a00*/  @!P1 IMAD.MOV R29, RZ, RZ, -R29 ;  /* 0x000000ffff1d9224 */ /* 0x020fe200078e0a1d */
[----:B0-----:R-:W3:Y:S04]  /*5a10*/  LDL.LU R15, [R1+0x3f84] ;  /* 0x003f8400010f7983 */ /* 0x001ee80000300800 */
[----:B------:R0:W-:Y:S01]  /*5a20*/  STL [R1+0x3b0], R14 ;  /* 0x0003b00e01007387 */ /* 0x0001e20000100800 */
[----:B------:R-:W-:-:S02]  /*5a30*/  SEL R11, R10, R11, !P5 ;  /* 0x0000000b0a0b7207 */ /* 0x000fc40006800000 */
[----:B------:R-:W-:Y:S01]  /*5a40*/  SEL R10, R10, R29, !P5 ;  /* 0x0000001d0a0a7207 */ /* 0x000fe20006800000 */
[----:B0-----:R-:W4:Y:S04]  /*5a50*/  LDL.LU R14, [R1+0x3f80] ;  /* 0x003f8000010e7983 */ /* 0x001f280000300800 */
[----:B------:R0:W-:Y:S01]  /*5a60*/  STL [R1+0x3a8], R0 ;  /* 0x0003a80001007387 */ /* 0x0001e20000100800 */
[----:B------:R-:W-:-:S03]  /*5a70*/  ISETP.GE.AND P0, PT, R4, RZ, PT ;  /* 0x000000ff0400720c */ /* 0x000fc60003f06270 */
[----:B0-----:R-:W5:Y:S04]  /*5a80*/  LDL R0, [R1+0x3cd8] ;  /* 0x003cd80001007983 */ /* 0x001f680000100800 */
[----:B------:R0:W-:Y:S04]  /*5a90*/  STL [R1+0x3a4], R13 ;  /* 0x0003a40d01007387 */ /* 0x0001e80000100800 */
[----:B0-----:R-:W2:Y:S04]  /*5aa0*/  LDL.LU R13, [R1+0x3f7c] ;  /* 0x003f7c00010d7983 */ /* 0x001ea80000300800 */
[----:B------:R0:W-:Y:S04]  /*5ab0*/  STL [R1+0x3a0], R12 ;  /* 0x0003a00c01007387 */ /* 0x0001e80000100800 */
[----:B0-----:R-:W2:Y:S04]  /*5ac0*/  LDL.LU R12, [R1+0x3f78] ;  /* 0x003f7800010c7983 */ /* 0x001ea80000300800 */
[----:B------:R0:W-:Y:S04]  /*5ad0*/  STL [R1+0x39c], R3 ;  /* 0x00039c0301007387 */ /* 0x0001e80000100800 */
[----:B0-----:R-:W2:Y:S04]  /*5ae0*/  LDL R3, [R1+0x3cd4] ;  /* 0x003cd40001037983 */ /* 0x001ea80000100800 */
[----:B------:R0:W-:Y:S04]  /*5af0*/  STL [R1+0x398], R11 ;  /* 0x0003980b01007387 */ /* 0x0001e80000100800 */
[----:B0-----:R-:W2:Y:S04]  /*5b00*/  LDL.LU R11, [R1+0x3f74] ;  /* 0x003f7400010b7983 */ /* 0x001ea80000300800 */
[----:B------:R-:W2:Y:S04]  /*5b10*/  LDL R4, [R1+0x3cd0] ;  /* 0x003cd00001047983 */ /* 0x000ea80000100800 */
[----:B------:R0:W-:Y:S04]  /*5b20*/  STL [R1+0x334], R10 ;  /* 0x0003340a01007387 */ /* 0x0001e80000100800 */
[----:B0-----:R-:W2:Y:S01]  /*5b30*/  LDL.LU R10, [R1+0x7c] ;  /* 0x00007c00010a7983 */ /* 0x001ea20000300800 */
[----:B------:R-:W-:-:S02]  /*5b40*/  ISETP.GE.AND P5, PT, R6, RZ, PT ;  /* 0x000000ff0600720c */ /* 0x000fc40003fa6270 */
[----:B------:R-:W-:Y:S01]  /*5b50*/  ISETP.GE.AND P1, PT, R7, RZ, PT ;  /* 0x000000ff0700720c */ /* 0x000fe20003f26270 */
[----:B------:R-:W3:Y:S04]  /*5b60*/  LDL R6, [R1+0x3ccc] ;  /* 0x003ccc0001067983 */ /* 0x000ee80000100800 */
[----:B------:R-:W3:Y:S01]  /*5b70*/  LDL.LU R7, [R1+0x78] ;  /* 0x0000780001077983 */ /* 0x000ee20000300800 */
[----:B--2---:R-:W-:Y:S01]  /*5b80*/  @!P4 IMAD.MOV R10, RZ, RZ, -R10 ;  /* 0x000000ffff0ac224 */ /* 0x004fe200078e0a0a */
[----:B------:R-:W-:Y:S02]  /*5b90*/  ISETP.GE.AND P4, PT, R9, RZ, PT ;  /* 0x000000ff0900720c */ /* 0x000fe40003f86270 */
[----:B------:R-:W2:Y:S04]  /*5ba0*/  LDL R9, [R1+0x3cc8] ;  /* 0x003cc80001097983 */ /* 0x000ea80000100800 */
[----:B------:R0:W-:Y:S04]  /*5bb0*/  STL [R1+0x98], R10 ;  /* 0x0000980a01007387 */ /* 0x0001e80000100800 */
[----:B0-----:R-:W2:Y:S01]  /*5bc0*/  LDL.LU R10, [R1+0x74] ;  /* 0x00007400010a7983 */ /* 0x001ea20000300800 */
[----:B---3--:R-:W-:Y:S01]  /*5bd0*/  @!P3 IMAD.MOV R7, RZ, RZ, -R7 ;  /* 0x000000ffff07b224 */ /* 0x008fe200078e0a07 */
[----:B------:R-:W-:-:S02]  /*5be0*/  ISETP.GE.AND P3, PT, R5, RZ, PT ;  /* 0x000000ff0500720c */ /* 0x000fc40003f66270 */
[----:B------:R-:W3:Y:S04]  /*5bf0*/  LDL R5, [R1+0x3cc4] ;  /* 0x003cc40001057983 */ /* 0x000ee80000100800 */
[----:B------:R0:W-:Y:S04]  /*5c00*/  STL [R1+0x94], R7 ;  /* 0x0000940701007387 */ /* 0x0001e80000100800 */
[----:B0-----:R-:W3:Y:S01]  /*5c10*/  LDL.LU R7, [R1+0x70] ;  /* 0x0000700001077983 */ /* 0x001ee20000300800 */
[----:B--2---:R-:W-:Y:S01]  /*5c20*/  @!P2 IMAD.MOV R10, RZ, RZ, -R10 ;  /* 0x000000ffff0aa224 */ /* 0x004fe200078e0a0a */
[----:B------:R-:W-:-:S02]  /*5c30*/  ISETP.GE.AND P2, PT, R8, RZ, PT ;  /* 0x000000ff0800720c */ /* 0x000fc40003f46270 */
        /* <DEDUP_REMOVED lines=9> */
[----:B-----5:R-:W-:-:S02]  /*5cd0*/  ISETP.GE.AND P1, PT, R0, RZ, PT ;  /* 0x000000ff0000720c */ /* 0x020fc40003f26270 */
[----:B------:R-:W2:Y:S04]  /*5ce0*/  LDL R0, [R1+0x3cb8] ;  /* 0x003cb80001007983 */ /* 0x000ea80000100800 */
[----:B------:R0:W-:Y:S04]  /*5cf0*/  STL [R1+0x88], R10 ;  /* 0x0000880a01007387 */ /* 0x0001e80000100800 */
[----:B0-----:R-:W5:Y:S01]  /*5d00*/  LDL.LU R10, [R1+0x64] ;  /* 0x00006400010a7983 */ /* 0x001f620000300800 */
[----:B---3--:R-:W-:Y:S01]  /*5d10*/  @!P5 IMAD.MOV R7, RZ, RZ, -R7 ;  /* 0x000000ffff07d224 */ /* 0x008fe200078e0a07 */
[----:B------:R-:W-:-:S02]  /*5d20*/  ISETP.GE.AND P5, PT, R3, RZ, PT ;  /* 0x000000ff0300720c */ /* 0x000fc40003fa6270 */
[----:B------:R-:W3:Y:S04]  /*5d30*/  LDL R3, [R1+0x3cb4] ;  /* 0x003cb40001037983 */ /* 0x000ee80000100800 */
[----:B------:R0:W-:Y:S04]  /*5d40*/  STL [R1+0x84], R7 ;  /* 0x0000840701007387 */ /* 0x0001e80000100800 */
[----:B0-----:R-:W2:Y:S01]  /*5d50*/  LDL.LU R7, [R1+0x60] ;  /* 0x0000600001077983 */ /* 0x001ea20000300800 */
[----:B-----5:R-:W-:Y:S01]  /*5d60*/  @!P4 IMAD.MOV R10, RZ, RZ, -R10 ;  /* 0x000000ffff0ac224 */ /* 0x020fe200078e0a0a */
[----:B------:R-:W-:-:S02]  /*5d70*/  ISETP.GE.AND P4, PT, R4, RZ, PT ;  /* 0x000000ff0400720c */ /* 0x000fc40003f86270 */
[----:B------:R-:W5:Y:S04]  /*5d80*/  LDL R4, [R1+0x3cb0] ;  /* 0x003cb00001047983 */ /* 0x000f680000100800 */
        /* <DEDUP_REMOVED lines=33> */
[----:B------:R-:W-:-:S04]  /*5fa0*/  ISETP.GE.AND P3, PT, R3, RZ, PT ;  /* 0x000000ff0300720c */ /* 0x000fc80003f66270 */
[----:B------:R0:W-:Y:S04]  /*5fb0*/  STL [R1+0x64], R7 ;  /* 0x0000640701007387 */ /* 0x0001e80000100800 */
[----:B0-----:R-:W2:Y:S04]  /*5fc0*/  LDL.LU R7, [R1+0x40] ;  /* 0x0000400001077983 */ /* 0x001ea80000300800 */
[----:B------:R-:W4:Y:S01]  /*5fd0*/  LDL R3, [R1+0x3c90] ;  /* 0x003c900001037983 */ /* 0x000f220000100800 */
[----:B---3--:R-:W-:-:S05]  /*5fe0*/  @!P2 IMAD.MOV R10, RZ, RZ, -R10 ;  /* 0x000000ffff0aa224 */ /* 0x008fca00078e0a0a */
[----:B------:R0:W-:Y:S04]  /*5ff0*/  STL [R1+0x60], R10 ;  /* 0x0000600a01007387 */ /* 0x0001e80000100800 */
[----:B0-----:R-:W3:Y:S01]  /*6000*/  LDL.LU R10, [R1+0x3c] ;  /* 0x00003c00010a7983 */ /* 0x001ee20000300800 */
[----:B--2---:R-:W-:Y:S01]  /*6010*/  @!P0 IMAD.MOV R7, RZ, RZ, -R7 ;  /* 0x000000ffff078224 */ /* 0x004fe200078e0a07 */
[----:B-----5:R-:W-:Y:S02]  /*6020*/  ISETP.GE.AND P2, PT, R4, RZ, PT ;  /* 0x000000ff0400720c */ /* 0x020fe40003f46270 */
[----:B------:R-:W2:Y:S01]  /*6030*/  LDL R4, [R1+0x3c94] ;  /* 0x003c940001047983 */ /* 0x000ea20000100800 */
[----:B------:R-:W-:-:S03]  /*6040*/  ISETP.GE.AND P0, PT, R6, RZ, PT ;  /* 0x000000ff0600720c */ /* 0x000fc60003f06270 */
[----:B------:R0:W-:Y:S04]  /*6050*/  STL [R1+0x5c], R7 ;  /* 0x00005c0701007387 */ /* 0x0001e80000100800 */
[----:B0-----:R-:W5:Y:S04]  /*6060*/  LDL.LU R7, [R1+0x38] ;  /* 0x0000380001077983 */ /* 0x001f680000300800 */
[----:B------:R-:W2:Y:S01]  /*6070*/  LDL R6, [R1+0x3c8c] ;  /* 0x003c8c0001067983 */ /* 0x000ea20000100800 */
[----:B---3--:R-:W-:-:S05]  /*6080*/  @!P1 IMAD.MOV R10, RZ, RZ, -R10 ;  /* 0x000000ffff0a9224 */ /* 0x008fca00078e0a0a */
[----:B------:R0:W-:Y:S04]  /*6090*/  STL [R1+0x58], R10 ;  /* 0x0000580a01007387 */ /* 0x0001e80000100800 */
[----:B0-----:R-:W3:Y:S01]  /*60a0*/  LDL.LU R10, [R1+0x34] ;  /* 0x00003400010a7983 */ /* 0x001ee20000300800 */
[----:B-----5:R-:W-:Y:S01]  /*60b0*/  @!P5 IMAD.MOV R7, RZ, RZ, -R7 ;  /* 0x000000ffff07d224 */ /* 0x020fe200078e0a07 */
[----:B------:R-:W-:Y:S02]  /*60c0*/  ISETP.GE.AND P1, PT, R9, RZ, PT ;  /* 0x000000ff0900720c */ /* 0x000fe40003f26270 */
[----:B------:R-:W-:Y:S01]  /*60d0*/  ISETP.GE.AND P5, PT, R5, RZ, PT ;  /* 0x000000ff0500720c */ /* 0x000fe20003fa6270 */
[----:B------:R-:W5:Y:S04]  /*60e0*/  LDL R9, [R1+0x3c88] ;  /* 0x003c880001097983 */ /* 0x000f680000100800 */
        /* <DEDUP_REMOVED lines=19> */
[----:B----4-:R-:W-:-:S04]  /*6220*/  ISETP.GE.AND P0, PT, R3, RZ, PT ;  /* 0x000000ff0300720c */ /* 0x010fc80003f06270 */
[----:B------:R0:W-:Y:S04]  /*6230*/  STL [R1+0x44], R7 ;  /* 0x0000440701007387 */ /* 0x0001e80000100800 */
[----:B0-----:R-:W2:Y:S04]  /*6240*/  LDL R7, [R1+0x3c74] ;  /* 0x003c740001077983 */ /* 0x001ea80000100800 */
[----:B------:R-:W4:Y:S04]  /*6250*/  LDL.LU R29, [R1+0x20] ;  /* 0x00002000011d7983 */ /* 0x000f280000300800 */
[----:B------:R-:W2:Y:S01]  /*6260*/  LDL R3, [R1+0x3c70] ;  /* 0x003c700001037983 */ /* 0x000ea20000100800 */
[----:B---3--:R-:W-:Y:S01]  /*6270*/  @!P1 IMAD.MOV R10, RZ, RZ, -R10 ;  /* 0x000000ffff0a9224 */ /* 0x008fe200078e0a0a */
[----:B------:R-:W-:-:S02]  /*6280*/  ISETP.GE.AND P1, PT, R4, RZ, PT ;  /* 0x000000ff0400720c */ /* 0x000fc40003f26270 */
[----:B------:R-:W3:Y:S04]  /*6290*/  LDL R4, [R1+0x3c6c] ;  /* 0x003c6c0001047983 */ /* 0x000ee80000100800 */
[----:B------:R0:W-:Y:S04]  /*62a0*/  STL [R1+0x40], R10 ;  /* 0x0000400a01007387 */ /* 0x0001e80000100800 */
[----:B0-----:R-:W2:Y:S01]  /*62b0*/  LDL.LU R10, [R1+0x1c] ;  /* 0x00001c00010a7983 */ /* 0x001ea20000300800 */
[----:B----4-:R-:W-:Y:S01]  /*62c0*/  @!P5 IMAD.MOV R29, RZ, RZ, -R29 ;  /* 0x000000ffff1dd224 */ /* 0x010fe200078e0a1d */
[----:B------:R-:W-:-:S04]  /*62d0*/  ISETP.GE.AND P5, PT, R6, RZ, PT ;  /* 0x000000ff0600720c */ /* 0x000fc80003fa6270 */
[----:B------:R0:W-:Y:S04]  /*62e0*/  STL [R1+0x3c], R29 ;  /* 0x00003c1d01007387 */ /* 0x0001e80000100800 */
[----:B0-----:R-:W4:Y:S04]  /*62f0*/  LDL.LU R29, [R1+0x18] ;  /* 0x00001800011d7983 */ /* 0x001f280000300800 */
[----:B------:R-:W3:Y:S01]  /*6300*/  LDL R6, [R1+0x3c68] ;  /* 0x003c680001067983 */ /* 0x000ee20000100800 */
[----:B--2---:R-:W-:Y:S01]  /*6310*/  @!P4 IMAD.MOV R10, RZ, RZ, -R10 ;  /* 0x000000ffff0ac224 */ /* 0x004fe200078e0a0a */
[----:B-----5:R-:W-:-:S04]  /*6320*/  ISETP.GE.AND P4, PT, R9, RZ, PT ;  /* 0x000000ff0900720c */ /* 0x020fc80003f86270 */
[----:B------:R0:W-:Y:S04]  /*6330*/  STL [R1+0x38], R10 ;  /* 0x0000380a01007387 */ /* 0x0001e80000100800 */
[----:B0-----:R-:W2:Y:S04]  /*6340*/  LDL.LU R10, [R1+0x3f70] ;  /* 0x003f7000010a7983 */ /* 0x001ea80000300800 */
[----:B------:R-:W5:Y:S01]  /*6350*/  LDL.LU R9, [R1+0x14] ;  /* 0x0000140001097983 */ /* 0x000f620000300800 */
[----:B----4-:R-:W-:Y:S01]  /*6360*/  @!P3 IMAD.MOV R29, RZ, RZ, -R29 ;  /* 0x000000ffff1db224 */ /* 0x010fe200078e0a1d */
[----:B------:R-:W-:-:S04]  /*6370*/  ISETP.GE.AND P3, PT, R5, RZ, PT ;  /* 0x000000ff0500720c */ /* 0x000fc80003f66270 */
[----:B------:R0:W-:Y:S04]  /*6380*/  STL [R1+0x34], R29 ;  /* 0x0000341d01007387 */ /* 0x0001e80000100800 */
[----:B0-----:R-:W4:Y:S04]  /*6390*/  LDL.LU R29, [R1+0x10] ;  /* 0x00001000011d7983 */ /* 0x001f280000300800 */
[----:B------:R-:W2:Y:S01]  /*63a0*/  LDL R5, [R1+0x3c60] ;  /* 0x003c600001057983 */ /* 0x000ea20000100800 */
[----:B-----5:R-:W-:-:S05]  /*63b0*/  @!P2 IMAD.MOV R9, RZ, RZ, -R9 ;  /* 0x000000ffff09a224 */ /* 0x020fca00078e0a09 */
[----:B------:R0:W-:Y:S04]  /*63c0*/  STL [R1+0x30], R9 ;  /* 0x0000300901007387 */ /* 0x0001e80000100800 */
[----:B0-----:R-:W5:Y:S01]  /*63d0*/  LDL.LU R9, [R1+0xc] ;  /* 0x00000c0001097983 */ /* 0x001f620000300800 */
[----:B------:R-:W-:-:S03]  /*63e0*/  ISETP.GE.AND P2, PT, R8, RZ, PT ;  /* 0x000000ff0800720c */ /* 0x000fc60003f46270 */
[----:B------:R-:W2:Y:S01]  /*63f0*/  LDL R8, [R1+0x3c5c] ;  /* 0x003c5c0001087983 */ /* 0x000ea20000100800 */
[----:B----4-:R-:W-:Y:S01]  /*6400*/  @!P0 IMAD.MOV R29, RZ, RZ, -R29 ;  /* 0x000000ffff1d8224 */ /* 0x010fe200078e0a1d */
[----:B------:R-:W-:Y:S02]  /*6410*/  ISETP.GE.AND P0, PT, R2, RZ, PT ;  /* 0x000000ff0200720c */ /* 0x000fe40003f06270 */
[----:B------:R-:W4:Y:S04]  /*6420*/  LDL.LU R2, [R1+0x8] ;  /* 0x0000080001027983 */ /* 0x000f280000300800 */
[----:B------:R0:W-:Y:S04]  /*6430*/  STL [R1+0x2c], R29 ;  /* 0x00002c1d01007387 */ /* 0x0001e80000100800 */
[----:B0-----:R-:W2:Y:S01]  /*6440*/  LDL R29, [R1+0x3c58] ;  /* 0x003c5800011d7983 */ /* 0x001ea20000100800 */
[----:B-----5:R-:W-:Y:S01]  /*6450*/  @!P1 IMAD.MOV R9, RZ, RZ, -R9 ;  /* 0x000000ffff099224 */ /* 0x020fe200078e0a09 */
[----:B------:R-:W-:-:S04]  /*6460*/  ISETP.GE.AND P1, PT, R0, RZ, PT ;  /* 0x000000ff0000720c */ /* 0x000fc80003f26270 */
[----:B------:R0:W-:Y:S04]  /*6470*/  STL [R1+0x28], R9 ;  /* 0x0000280901007387 */ /* 0x0001e80000100800 */
[----:B0-----:R-:W5:Y:S04]  /*6480*/  LDL.LU R9, [R1+0x3f6c] ;  /* 0x003f6c0001097983 */ /* 0x001f680000300800 */
[----:B------:R-:W2:Y:S01]  /*6490*/  LDL.LU R0, [R1+0x4] ;  /* 0x0000040001007983 */ /* 0x000ea20000300800 */
[----:B----4-:R-:W-:Y:S01]  /*64a0*/  @!P5 IMAD.MOV R2, RZ, RZ, -R2 ;  /* 0x000000ffff02d224 */ /* 0x010fe200078e0a02 */
[----:B------:R-:W-:-:S04]  /*64b0*/  ISETP.GE.AND P5, PT, R7, RZ, PT ;  /* 0x000000ff0700720c */ /* 0x000fc80003fa6270 */
[----:B------:R0:W-:Y:S04]  /*64c0*/  STL [R1+0x24], R2 ;  /* 0x0000240201007387 */ /* 0x0001e80000100800 */
[----:B0-----:R-:W4:Y:S04]  /*64d0*/  LDL.LU R2, [R1+0x3f68] ;  /* 0x003f680001027983 */ /* 0x001f280000300800 */
[----:B------:R-:W3:Y:S01]  /*64e0*/  LDL.LU R7, [R1] ;  /* 0x0000000001077983 */ /* 0x000ee20000300800 */
[----:B--2---:R-:W-:-:S05]  /*64f0*/  @!P4 IMAD.MOV R0, RZ, RZ, -R0 ;  /* 0x000000ffff00c224 */ /* 0x004fca00078e0a00 */
[----:B------:R0:W-:Y:S04]  /*6500*/  STL [R1+0x20], R0 ;  /* 0x0000200001007387 */ /* 0x0001e80000100800 */
[----:B0-----:R-:W2:Y:S01]  /*6510*/  LDL.LU R0, [R1+0x3f64] ;  /* 0x003f640001007983 */ /* 0x001ea20000300800 */
[----:B------:R-:W-:Y:S01]  /*6520*/  ISETP.GE.AND P4, PT, R3, RZ, PT ;  /* 0x000000ff0300720c */ /* 0x000fe20003f86270 */
[----:B---3--:R-:W-:Y:S01]  /*6530*/  @!P3 IMAD.MOV R7, RZ, RZ, -R7 ;  /* 0x000000ffff07b224 */ /* 0x008fe200078e0a07 */
[----:B------:R-:W-:Y:S01]  /*6540*/  ISETP.GE.AND P3, PT, R4, RZ, PT ;  /* 0x000000ff0400720c */ /* 0x000fe20003f66270 */
[----:B----4-:R-:W-:-:S03]  /*6550*/  IMAD.MOV.U32 R4, RZ, RZ, R2 ;  /* 0x000000ffff047224 */ /* 0x010fc600078e0002 */
[----:B------:R0:W-:Y:S04]  /*6560*/  STL [R1+0x1c], R7 ;  /* 0x00001c0701007387 */ /* 0x0001e80000100800 */
[----:B0-----:R-:W3:Y:S04]  /*6570*/  LDL.LU R7, [R1+0x3f60] ;  /* 0x003f600001077983 */ /* 0x001ee80000300800 */
[----:B------:R-:W4:Y:S01]  /*6580*/  LDL R2, [R1+0x3c64] ;  /* 0x003c640001027983 */ /* 0x000f220000100800 */
[----:B--2---:R-:W-:-:S03]  /*6590*/  IMAD.MOV.U32 R3, RZ, RZ, R0 ;  /* 0x000000ffff037224 */ /* 0x004fc600078e0000 */
[----:B------:R-:W2:Y:S01]  /*65a0*/  LDL R0, [R1+0x3c4c] ;  /* 0x003c4c0001007983 */ /* 0x000ea20000100800 */
[----:B------:R-:W-:-:S05]  /*65b0*/  @!P2 IMAD.MOV R3, RZ, RZ, -R3 ;  /* 0x000000ffff03a224 */ /* 0x000fca00078e0a03 */
[----:B------:R0:W-:Y:S04]  /*65c0*/  STL [R1+0x18], R3 ;  /* 0x0000180301007387 */ /* 0x0001e80000100800 */
[----:B0-----:R-:W2:Y:S01]  /*65d0*/  LDL.LU R3, [R1+0x3f5c] ;  /* 0x003f5c0001037983 */ /* 0x001ea20000300800 */
[----:B------:R-:W-:Y:S01]  /*65e0*/  @!P0 IMAD.MOV R4, RZ, RZ, -R4 ;  /* 0x000000ffff048224 */ /* 0x000fe200078e0a04 */
[----:B------:R-:W-:Y:S01]  /*65f0*/  ISETP.GE.AND P2, PT, R6, RZ, PT ;  /* 0x000000ff0600720c */ /* 0x000fe20003f46270 */
[----:B--2---:R-:W-:Y:S02]  /*6600*/  IMAD.MOV.U32 R6, RZ, RZ, R3 ;  /* 0x000000ffff067224 */ /* 0x004fe400078e0003 */
[----:B------:R-:W2:Y:S04]  /*6610*/  LDL R3, [R1+0x3c48] ;  /* 0x003c480001037983 */ /* 0x000ea80000100800 */
[----:B------:R0:W-:Y:S04]  /*6620*/  STL [R1+0x14], R4 ;  /* 0x0000140401007387 */ /* 0x0001e80000100800 */
[----:B0-----:R-:W2:Y:S01]  /*6630*/  LDL.LU R4, [R1+0x3f58] ;  /* 0x003f580001047983 */ /* 0x001ea20000300800 */
[----:B------:R-:W-:Y:S01]  /*6640*/  @!P1 IMAD.MOV R6, RZ, RZ, -R6 ;  /* 0x000000ffff069224 */ /* 0x000fe200078e0a06 */
[----:B----4-:R-:W-:-:S02]  /*6650*/  ISETP.GE.AND P0, PT, R2, RZ, PT ;  /* 0x000000ff0200720c */ /* 0x010fc40003f06270 */
[----:B------:R-:W-:Y:S01]  /*6660*/  ISETP.GE.AND P1, PT, R5, RZ, PT ;  /* 0x000000ff0500720c */ /* 0x000fe20003f26270 */
[----:B--2---:R-:W-:Y:S02]  /*6670*/  IMAD.MOV.U32 R2, RZ, RZ, R4 ;  /* 0x000000ffff027224 */ /* 0x004fe400078e0004 */
[----:B------:R-:W2:Y:S04]  /*6680*/  LDL R4, [R1+0x3c50] ;  /* 0x003c500001047983 */ /* 0x000ea80000100800 */
[----:B------:R0:W-:Y:S04]  /*6690*/  STL [R1+0x10], R6 ;  /* 0x0000100601007387 */ /* 0x0001e80000100800 */
[----:B0-----:R-:W4:Y:S04]  /*66a0*/  LDL.LU R6, [R1+0x3f54] ;  /* 0x003f540001067983 */ /* 0x001f280000300800 */
[----:B------:R-:W2:Y:S01]  /*66b0*/  LDL.LU R5, [R1+0x3f50] ;  /* 0x003f500001057983 */ /* 0x000ea20000300800 */
[----:B------:R-:W-:Y:S01]  /*66c0*/  @!P5 IMAD.MOV R2, RZ, RZ, -R2 ;  /* 0x000000ffff02d224 */ /* 0x000fe200078e0a02 */
[----:B------:R-:W-:-:S04]  /*66d0*/  ISETP.GE.AND P5, PT, R8, RZ, PT ;  /* 0x000000ff0800720c */ /* 0x000fc80003fa6270 */
[----:B------:R0:W-:Y:S04]  /*66e0*/  STL [R1+0xc], R2 ;  /* 0x00000c0201007387 */ /* 0x0001e80000100800 */
[----:B0-----:R-:W3:Y:S01]  /*66f0*/  LDL R2, [R1+0x3c40] ;  /* 0x003c400001027983 */ /* 0x001ee20000100800 */
[----:B----4-:R-:W-:-:S03]  /*6700*/  IMAD.MOV.U32 R8, RZ, RZ, R6 ;  /* 0x000000ffff087224 */ /* 0x010fc600078e0006 */
[----:B------:R-:W4:Y:S01]  /*6710*/  LDL R6, [R1+0x3c44] ;  /* 0x003c440001067983 */ /* 0x000f220000100800 */
[----:B--2---:R-:W-:Y:S01]  /*6720*/  @!P4 IMAD.MOV R5, RZ, RZ, -R5 ;  /* 0x000000ffff05c224 */ /* 0x004fe200078e0a05 */
[----:B------:R-:W-:Y:S01]  /*6730*/  ISETP.GE.AND P4, PT, R29, RZ, PT ;  /* 0x000000ff1d00720c */ /* 0x000fe20003f86270 */
[----:B------:R-:W-:Y:S01]  /*6740*/  @!P3 IMAD.MOV R8, RZ, RZ, -R8 ;  /* 0x000000ffff08b224 */ /* 0x000fe200078e0a08 */
[----:B------:R-:W2:Y:S04]  /*6750*/  LDL R29, [R1+0x3c3c] ;  /* 0x003c3c00011d7983 */ /* 0x000ea80000100800 */
[----:B------:R3:W-:Y:S02]  /*6760*/  STL [R1+0x8], R5 ;  /* 0x0000080501007387 */ /* 0x0007e40000100800 */
[----:B---3--:R-:W-:-:S02]  /*6770*/  IMAD.MOV.U32 R5, RZ, RZ, R7 ;  /* 0x000000ffff057224 */ /* 0x008fc400078e0007 */
[----:B------:R-:W3:Y:S04]  /*6780*/  LDL R7, [R1+0x3c54] ;  /* 0x003c540001077983 */ /* 0x000ee80000100800 */
[----:B------:R0:W-:Y:S04]  /*6790*/  STL [R1+0x4], R8 ;  /* 0x0000040801007387 */ /* 0x0001e80000100800 */
[----:B0-----:R-:W2:Y:S01]  /*67a0*/  LDL.LU R8, [R1+0x3f4c] ;  /* 0x003f4c0001087983 */ /* 0x001ea20000300800 */
[----:B------:R-:W-:Y:S01]  /*67b0*/  @!P2 IMAD.MOV R5, RZ, RZ, -R5 ;  /* 0x000000ffff05a224 */ /* 0x000fe200078e0a05 */
[----:B------:R-:W-:-:S04]  /*67c0*/  ISETP.GE.AND P2, PT, R4, RZ, PT ;  /* 0x000000ff0400720c */ /* 0x000fc80003f46270 */
[----:B------:R0:W-:Y:S04]  /*67d0*/  STL [R1], R5 ;  /* 0x0000000501007387 */ /* 0x0001e80000100800 */
[----:B------:R-:W3:Y:S04]  /*67e0*/  LDL R4, [R1+0x3c34] ;  /* 0x003c340001047983 */ /* 0x000ee80000100800 */
[----:B0-----:R-:W3:Y:S01]  /*67f0*/  LDL R5, [R1+0x3c38] ;  /* 0x003c380001057983 */ /* 0x001ee20000100800 */
[----:B-----5:R-:W-:Y:S01]  /*6800*/  @!P1 IMAD.MOV R9, RZ, RZ, -R9 ;  /* 0x000000ffff099224 */ /* 0x020fe200078e0a09 */
[----:B------:R-:W-:Y:S01]  /*6810*/  ISETP.GE.AND P1, PT, R3, RZ, PT ;  /* 0x000000ff0300720c */ /* 0x000fe20003f26270 */
[----:B------:R-:W-:-:S02]  /*6820*/  @!P5 IMAD.MOV R10, RZ, RZ, -R10 ;  /* 0x000000ffff0ad224 */ /* 0x000fc400078e0a0a */
[----:B------:R-:W-:Y:S01]  /*6830*/  @!P4 IMAD.MOV R11, RZ, RZ, -R11 ;  /* 0x000000ffff0bc224 */ /* 0x000fe200078e0a0b */
[----:B------:R-:W-:Y:S01]  /*6840*/  ISETP.GE.AND P4, PT, R2, RZ, PT ;  /* 0x000000ff0200720c */ /* 0x000fe20003f86270 */
[----:B--2---:R-:W-:Y:S01]  /*6850*/  @!P0 IMAD.MOV R8, RZ, RZ, -R8 ;  /* 0x000000ffff088224 */ /* 0x004fe200078e0a08 */
[----:B------:R-:W-:-:S04]  /*6860*/  ISETP.GE.AND P0, PT, R0, RZ, PT ;  /* 0x000000ff0000720c */ /* 0x000fc80003f06270 */
[----:B------:R-:W-:Y:S04]  /*6870*/  STL [R1+0x3eec], R8 ;  /* 0x003eec0801007387 */ /* 0x000fe80000100800 */
[----:B------:R-:W2:Y:S04]  /*6880*/  LDL R0, [R1+0x3c30] ;  /* 0x003c300001007983 */ /* 0x000ea80000100800 */
[----:B------:R-:W-:Y:S04]  /*6890*/  STL [R1+0x3ee8], R9 ;  /* 0x003ee80901007387 */ /* 0x000fe80000100800 */
[----:B------:R-:W5:Y:S01]  /*68a0*/  LDL R3, [R1+0x3c2c] ;  /* 0x003c2c0001037983 */ /* 0x000f620000100800 */
[----:B---3--:R-:W-:-:S03]  /*68b0*/  ISETP.GE.AND P3, PT, R7, RZ, PT ;  /* 0x000000ff0700720c */ /* 0x008fc60003f66270 */
[----:B------:R-:W-:Y:S04]  /*68c0*/  STL [R1+0x3ef0], R10 ;  /* 0x003ef00a01007387 */ /* 0x000fe80000100800 */
[----:B------:R-:W-:Y:S04]  /*68d0*/  STL [R1+0x3ef4], R11 ;  /* 0x003ef40b01007387 */ /* 0x000fe80000100800 */
[----:B------:R-:W3:Y:S02]  /*68e0*/  LDL R2, [R1+0x3c24] ;  /* 0x003c240001027983 */ /* 0x000ee40000100800 */
[----:B------:R-:W-:Y:S01]  /*68f0*/  @!P3 IMAD.MOV R12, RZ, RZ, -R12 ;  /* 0x000000ffff0cb224 */ /* 0x000fe200078e0a0c */
[----:B------:R-:W-:Y:S01]  /*6900*/  ISETP.GE.AND P3, PT, R29, RZ, PT ;  /* 0x000000ff1d00720c */ /* 0x000fe20003f66270 */
[----:B------:R-:W3:Y:S04]  /*6910*/  LDL R7, [R1+0x3c28] ;  /* 0x003c280001077983 */ /* 0x000ee80000100800 */
[----:B------:R-:W-:Y:S04]  /*6920*/  STL [R1+0x3ef8], R12 ;  /* 0x003ef80c01007387 */ /* 0x000fe80000100800 */
[----:B------:R-:W3:Y:S01]  /*6930*/  LDL R29, [R1+0x3c20] ;  /* 0x003c2000011d7983 */ /* 0x000ee20000100800 */
[----:B------:R-:W-:-:S02]  /*6940*/  @!P2 IMAD.MOV R13, RZ, RZ, -R13 ;  /* 0x000000ffff0da224 */ /* 0x000fc400078e0a0d */
[----:B------:R-:W-:Y:S01]  /*6950*/  @!P0 IMAD.MOV R14, RZ, RZ, -R14 ;  /* 0x000000ffff0e8224 */ /* 0x000fe200078e0a0e */
[----:B----4-:R-:W-:Y:S01]  /*6960*/  ISETP.GE.AND P5, PT, R6, RZ, PT ;  /* 0x000000ff0600720c */ /* 0x010fe20003fa6270 */
[----:B------:R-:W-:Y:S01]  /*6970*/  @!P1 IMAD.MOV R15, RZ, RZ, -R15 ;  /* 0x000000ffff0f9224 */ /* 0x000fe200078e0a0f */
[----:B------:R-:W-:Y:S01]  /*6980*/  STL [R1+0x3efc], R13 ;  /* 0x003efc0d01007387 */ /* 0x000fe20000100800 */
[----:B------:R-:W-:-:S03]  /*6990*/  ISETP.GE.AND P2, PT, R5, RZ, PT ;  /* 0x000000ff0500720c */ /* 0x000fc60003f46270 */
[----:B------:R-:W4:Y:S04]  /*69a0*/  LDL R6, [R1+0x3c1c] ;  /* 0x003c1c0001067983 */ /* 0x000f280000100800 */
[----:B------:R-:W-:Y:S04]  /*69b0*/  STL [R1+0x3f00], R14 ;  /* 0x003f000e01007387 */ /* 0x000fe80000100800 */
[----:B------:R-:W4:Y:S04]  /*69c0*/  LDL R5, [R1+0x3c18] ;  /* 0x003c180001057983 */ /* 0x000f280000100800 */
[----:B------:R-:W-:Y:S01]  /*69d0*/  STL [R1+0x3f04], R15 ;  /* 0x003f040f01007387 */ /* 0x000fe20000100800 */
[----:B------:R-:W-:-:S02]  /*69e0*/  @!P5 IMAD.MOV R16, RZ, RZ, -R16 ;  /* 0x000000ffff10d224 */ /* 0x000fc400078e0a10 */
[----:B------:R-:W-:Y:S02]  /*69f0*/  @!P4 IMAD.MOV R17, RZ, RZ, -R17 ;  /* 0x000000ffff11c224 */ /* 0x000fe400078e0a11 */
[----:B------:R-:W-:Y:S01]  /*6a00*/  @!P3 IMAD.MOV R18, RZ, RZ, -R18 ;  /* 0x000000ffff12b224 */ /* 0x000fe200078e0a12 */
[----:B------:R-:W-:Y:S01]  /*6a10*/  ISETP.GE.AND P0, PT, R4, RZ, PT ;  /* 0x000000ff0400720c */ /* 0x000fe20003f06270 */
[----:B------:R-:W-:Y:S01]  /*6a20*/  @!P2 IMAD.MOV R19, RZ, RZ, -R19 ;  /* 0x000000ffff13a224 */ /* 0x000fe200078e0a13 */
[----:B--2---:R-:W-:Y:S02]  /*6a30*/  ISETP.GE.AND P1, PT, R0, RZ, PT ;  /* 0x000000ff0000720c */ /* 0x004fe40003f26270 */
[----:B------:R-:W2:Y:S04]  /*6a40*/  LDL R0, [R1+0x3c14] ;  /* 0x003c140001007983 */ /* 0x000ea80000100800 */
[----:B------:R0:W-:Y:S01]  /*6a50*/  STL [R1+0x3f08], R16 ;  /* 0x003f081001007387 */ /* 0x0001e20000100800 */
[----:B-----5:R-:W-:-:S03]  /*6a60*/  ISETP.GE.AND P5, PT, R3, RZ, PT ;  /* 0x000000ff0300720c */ /* 0x020fc60003fa6270 */
[----:B------:R-:W5:Y:S04]  /*6a70*/  LDL R3, [R1+0x3c0c] ;  /* 0x003c0c0001037983 */ /* 0x000f680000100800 */
[----:B------:R-:W5:Y:S04]  /*6a80*/  LDL R4, [R1+0x3c08] ;  /* 0x003c080001047983 */ /* 0x000f680000100800 */
[----:B------:R-:W-:Y:S01]  /*6a90*/  STL [R1+0x3f0c], R17 ;  /* 0x003f0c1101007387 */ /* 0x000fe20000100800 */
[----:B---3--:R-:W-:-:S03]  /*6aa0*/  ISETP.GE.AND P3, PT, R2, RZ, PT ;  /* 0x000000ff0200720c */ /* 0x008fc60003f66270 */
[----:B------:R-:W-:Y:S04]  /*6ab0*/  STL [R1+0x3f10], R18 ;  /* 0x003f101201007387 */ /* 0x000fe80000100800 */
[----:B------:R-:W3:Y:S04]  /*6ac0*/  LDL R2, [R1+0x3c10] ;  /* 0x003c100001027983 */ /* 0x000ee80000100800 */
[----:B------:R-:W-:Y:S01]  /*6ad0*/  STL [R1+0x3f14], R19 ;  /* 0x003f141301007387 */ /* 0x000fe20000100800 */
[----:B------:R-:W-:-:S03]  /*6ae0*/  ISETP.GE.AND P2, PT, R29, RZ, PT ;  /* 0x000000ff1d00720c */ /* 0x000fc60003f46270 */
[----:B------:R-:W3:Y:S01]  /*6af0*/  LDL R29, [R1+0x1818] ;  /* 0x00181800011d7983 */ /* 0x000ee20000100800 */
[----:B------:R-:W-:Y:S01]  /*6b00*/  @!P5 IMAD.MOV R22, RZ, RZ, -R22 ;  /* 0x000000ffff16d224 */ /* 0x000fe200078e0a16 */
[----:B------:R-:W-:Y:S01]  /*6b10*/  ISETP.GE.AND P4, PT, R7, RZ, PT ;  /* 0x000000ff0700720c */ /* 0x000fe20003f86270 */
[----:B------:R-:W-:Y:S02]  /*6b20*/  @!P0 IMAD.MOV R20, RZ, RZ, -R20 ;  /* 0x000000ffff148224 */ /* 0x000fe400078e0a14 */
[----:B------:R-:W-:Y:S01]  /*6b30*/  @!P1 IMAD.MOV R21, RZ, RZ, -R21 ;  /* 0x000000ffff159224 */ /* 0x000fe200078e0a15 */
[----:B----4-:R-:W-:Y:S02]  /*6b40*/  ISETP.GE.AND P0, PT, R6, RZ, PT ;  /* 0x000000ff0600720c */ /* 0x010fe40003f06270 */
[----:B------:R-:W-:Y:S01]  /*6b50*/  ISETP.GE.AND P1, PT, R5, RZ, PT ;  /* 0x000000ff0500720c */ /* 0x000fe20003f26270 */
[----:B------:R-:W-:-:S06]  /*6b60*/  @!P3 IMAD.MOV R24, RZ, RZ, -R24 ;  /* 0x000000ffff18b224 */ /* 0x000fcc00078e0a18 */
[----:B------:R-:W-:Y:S01]  /*6b70*/  @!P4 IMAD.MOV R23, RZ, RZ, -R23 ;  /* 0x000000ffff17c224 */ /* 0x000fe200078e0a17 */
[----:B------:R-:W-:Y:S01]  /*6b80*/  STL [R1+0x3f18], R20 ;  /* 0x003f181401007387 */ /* 0x000fe20000100800 */
[----:B------:R-:W-:Y:S02]  /*6b90*/  @!P2 IMAD.MOV R25, RZ, RZ, -R25 ;  /* 0x000000ffff19a224 */ /* 0x000fe400078e0a19 */
[----:B------:R-:W-:Y:S01]  /*6ba0*/  @!P0 IMAD.MOV R26, RZ, RZ, -R26 ;  /* 0x000000ffff1a8224 */ /* 0x000fe200078e0a1a */
[----:B------:R-:W-:Y:S04]  /*6bb0*/  STL [R1+0x3f1c], R21 ;  /* 0x003f1c1501007387 */ /* 0x000fe80000100800 */
[----:B------:R-:W-:Y:S01]  /*6bc0*/  STL [R1+0x3f20], R22 ;  /* 0x003f201601007387 */ /* 0x000fe20000100800 */
[----:B------:R-:W-:-:S03]  /*6bd0*/  @!P1 IMAD.MOV R27, RZ, RZ, -R27 ;  /* 0x000000ffff1b9224 */ /* 0x000fc600078e0a1b */
[----:B------:R-:W-:Y:S04]  /*6be0*/  STL [R1+0x3f24], R23 ;  /* 0x003f241701007387 */ /* 0x000fe80000100800 */
[----:B------:R-:W-:Y:S04]  /*6bf0*/  STL [R1+0x3f28], R24 ;  /* 0x003f281801007387 */ /* 0x000fe80000100800 */
[----:B------:R-:W-:Y:S04]  /*6c00*/  STL [R1+0x3f2c], R25 ;  /* 0x003f2c1901007387 */ /* 0x000fe80000100800 */
[----:B------:R-:W-:Y:S04]  /*6c10*/  STL [R1+0x3f30], R26 ;  /* 0x003f301a01007387 */ /* 0x000fe80000100800 */
[----:B------:R-:W-:Y:S04]  /*6c20*/  STL [R1+0x3f34], R27 ;  /* 0x003f341b01007387 */ /* 0x000fe80000100800 */
[----:B0-----:R-:W4:Y:S04]  /*6c30*/  LDL.LU R16, [R1+0x98] ;  /* 0x0000980001107983 */ /* 0x001f280000300800 */
[----:B------:R-:W4:Y:S04]  /*6c40*/  LDL.LU R15, [R1+0x94] ;  /* 0x00009400010f7983 */ /* 0x000f280000300800 */
[----:B------:R-:W4:Y:S04]  /*6c50*/  LDL.LU R14, [R1+0x90] ;  /* 0x00009000010e7983 */ /* 0x000f280000300800 */
[----:B------:R-:W4:Y:S04]  /*6c60*/  LDL.LU R13, [R1+0x8c] ;  /* 0x00008c00010d7983 */ /* 0x000f280000300800 */
[----:B------:R-:W4:Y:S04]  /*6c70*/  LDL.LU R12, [R1+0x88] ;  /* 0x00008800010c7983 */ /* 0x000f280000300800 */
[----:B------:R-:W4:Y:S04]  /*6c80*/  LDL.LU R11, [R1+0x84] ;  /* 0x00008400010b7983 */ /* 0x000f280000300800 */
[----:B------:R-:W4:Y:S04]  /*6c90*/  LDL.LU R10, [R1+0x80] ;  /* 0x00008000010a7983 */ /* 0x000f280000300800 */
[----:B------:R-:W4:Y:S01]  /*6ca0*/  LDL.LU R8, [R1+0x7c] ;  /* 0x00007c0001087983 */ /* 0x000f220000300800 */
[----:B--2---:R-:W-:-:S03]  /*6cb0*/  ISETP.GE.AND P5, PT, R0, RZ, PT ;  /* 0x000000ff0000720c */ /* 0x004fc60003fa6270 */
[----:B------:R-:W0:Y:S01]  /*6cc0*/  S2R R0, SR_TID.X ;  /* 0x0000000000007919 */ /* 0x000e220000002100 */
[----:B-----5:R-:W-:Y:S02]  /*6cd0*/  ISETP.GE.AND P3, PT, R3, RZ, PT ;  /* 0x000000ff0300720c */ /* 0x020fe40003f66270 */
[----:B------:R-:W-:Y:S02]  /*6ce0*/  ISETP.GE.AND P4, PT, R4, RZ, PT ;  /* 0x000000ff0400720c */ /* 0x000fe40003f86270 */
[----:B0-----:R-:W-:-:S05]  /*6cf0*/  LOP3.LUT R0, R0, 0x3f, RZ, 0xc0, !PT ;  /* 0x0000003f00007812 */ /* 0x001fca00078ec0ff */
[----:B------:R-:W-:Y:S02]  /*6d00*/  IMAD R3, R0, c[0x0][0x18c], RZ ;  /* 0x0000630000037a24 */ /* 0x000fe400078e02ff */
[----:B------:R-:W-:Y:S01]  /*6d10*/  IMAD.MOV.U32 R0, RZ, RZ, c[0x0][0x18c] ;  /* 0x00006300ff007624 */ /* 0x000fe200078e00ff */
[----:B---3--:R-:W-:-:S03]  /*6d20*/  ISETP.GE.AND P2, PT, R2, RZ, PT ;  /* 0x000000ff0200720c */ /* 0x008fc60003f46270 */
[----:B------:R-:W-:Y:S01]  /*6d30*/  IMAD R0, R0, 0x40, R3 ;  /* 0x0000004000007824 */ /* 0x000fe200078e0203 */
[----:B------:R-:W-:-:S04]  /*6d40*/  LEA R2, P0, R3, c[0x0][0x168], 0x1 ;  /* 0x00005a0003027a11 */ /* 0x000fc800078008ff */
[C---:B------:R-:W-:Y:S02]  /*6d50*/  LEA R4, P6, R0.reuse, c[0x0][0x168], 0x1 ;  /* 0x00005a0000047a11 */ /* 0x040fe400078c08ff */
[----:B------:R-:W-:Y:S02]  /*6d60*/  LEA.HI.X.SX32 R3, R3, c[0x0][0x16c], 0x1, P0 ;  /* 0x00005b0003037a11 */ /* 0x000fe400000f0eff */
[----:B------:R-:W-:-:S03]  /*6d70*/  LEA.HI.X.SX32 R5, R0, c[0x0][0x16c], 0x1, P6 ;  /* 0x00005b0000057a11 */ /* 0x000fc600030f0eff */
[----:B------:R4:W-:Y:S04]  /*6d80*/  STL.64 [R1+0x3df0], R2 ;  /* 0x003df00201007387 */ /* 0x0009e80000100a00 */
[----:B------:R-:W-:Y:S01]  /*6d90*/  STL [R1+0x3e68], R4 ;  /* 0x003e680401007387 */ /* 0x000fe20000100800 */
[----:B------:R-:W-:-:S03]  /*6da0*/  ISETP.GE.AND P1, PT, R29, RZ, PT ;  /* 0x000000ff1d00720c */ /* 0x000fc60003f26270 */
[----:B------:R-:W-:Y:S04]  /*6db0*/  STL [R1+0x3e64], R5 ;  /* 0x003e640501007387 */ /* 0x000fe80000100800 */
[----:B------:R-:W2:Y:S04]  /*6dc0*/  LDL.LU R0, [R1+0xa0] ;  /* 0x0000a00001007983 */ /* 0x000ea80000300800 */
[----:B------:R-:W3:Y:S04]  /*6dd0*/  LDL.LU R6, [R1+0xac] ;  /* 0x0000ac0001067983 */ /* 0x000ee80000300800 */
[----:B------:R-:W5:Y:S04]  /*6de0*/  LDL.LU R7, [R1+0xa8] ;  /* 0x0000a80001077983 */ /* 0x000f680000300800 */
[----:B------:R-:W5:Y:S01]  /*6df0*/  LDL.LU R29, [R1+0xa4] ;  /* 0x0000a400011d7983 */ /* 0x000f620000300800 */
[----:B------:R-:W-:Y:S01]  /*6e00*/  @!P2 IMAD.MOV R28, RZ, RZ, -R28 ;  /* 0x000000ffff1ca224 */ /* 0x000fe200078e0a1c */
[----:B------:R-:W-:-:S02]  /*6e10*/  ISETP.NE.AND P0, PT, RZ, c[0x0][0x17c], PT ;  /* 0x00005f00ff007a0c */ /* 0x000fc40003f05270 */
[----:B------:R-:W-:-:S04]  /*6e20*/  LOP3.LUT R9, RZ, c[0x0][0x17c], RZ, 0x33, !PT ;  /* 0x00005f00ff097a12 */ /* 0x000fc800078e33ff */
[C---:B----4-:R-:W-:Y:S02]  /*6e30*/  SEL R3, R9.reuse, R16, !P0 ;  /* 0x0000001009037207 */ /* 0x050fe40004000000 */
[----:B------:R-:W-:Y:S01]  /*6e40*/  SEL R2, R9, R14, !P0 ;  /* 0x0000000e09027207 */ /* 0x000fe20004000000 */
[----:B--2---:R-:W-:Y:S02]  /*6e50*/  @!P1 IMAD.MOV R0, RZ, RZ, -R0 ;  /* 0x000000ffff009224 */ /* 0x004fe400078e0a00 */
[----:B---3--:R-:W-:Y:S02]  /*6e60*/  @!P5 IMAD.MOV R6, RZ, RZ, -R6 ;  /* 0x000000ffff06d224 */ /* 0x008fe400078e0a06 */
[----:B-----5:R-:W-:-:S03]  /*6e70*/  @!P4 IMAD.MOV R7, RZ, RZ, -R7 ;  /* 0x000000ffff07c224 */ /* 0x020fc600078e0a07 */
[----:B------:R-:W-:Y:S01]  /*6e80*/  STL [R1+0x3f38], R6 ;  /* 0x003f380601007387 */ /* 0x000fe20000100800 */
[----:B------:R-:W-:-:S03]  /*6e90*/  @!P3 IMAD.MOV R29, RZ, RZ, -R29 ;  /* 0x000000ffff1db224 */ /* 0x000fc600078e0a1d */
[----:B------:R-:W-:Y:S04]  /*6ea0*/  STL [R1+0x3f3c], R7 ;  /* 0x003f3c0701007387 */ /* 0x000fe80000100800 */
[----:B------:R-:W-:Y:S04]  /*6eb0*/  STL [R1+0x3f40], R29 ;  /* 0x003f401d01007387 */ /* 0x000fe80000100800 */
[----:B------:R-:W-:Y:S04]  /*6ec0*/  STL [R1+0x3f44], R28 ;  /* 0x003f441c01007387 */ /* 0x000fe80000100800 */
[----:B------:R0:W-:Y:S04]  /*6ed0*/  STL [R1+0x3f48], R0 ;  /* 0x003f480001007387 */ /* 0x0001e80000100800 */
[----:B------:R1:W-:Y:S01]  /*6ee0*/  STL [R1+0x98], R3 ;  /* 0x0000980301007387 */ /* 0x0003e20000100800 */
[----:B0-----:R-:W-:-:S02]  /*6ef0*/  SEL R0, R9, R15, !P0 ;  /* 0x0000000f09007207 */ /* 0x001fc40004000000 */
[----:B-1----:R-:W-:-:S03]  /*6f00*/  SEL R3, R9, R13, !P0 ;  /* 0x0000000d09037207 */ /* 0x002fc60004000000 */
[----:B------:R0:W-:Y:S04]  /*6f10*/  STL [R1+0x94], R0 ;  /* 0x0000940001007387 */ /* 0x0001e80000100800 */
[----:B------:R1:W-:Y:S01]  /*6f20*/  STL [R1+0x90], R2 ;  /* 0x0000900201007387 */ /* 0x0003e20000100800 */
[----:B0-----:R-:W-:-:S03]  /*6f30*/  SEL R0, R9, R12, !P0 ;  /* 0x0000000c09007207 */ /* 0x001fc60004000000 */
[----:B-1----:R-:W2:Y:S04]  /*6f40*/  LDL.LU R2, [R1+0x78] ;  /* 0x0000780001027983 */ /* 0x002ea80000300800 */
[----:B------:R0:W-:Y:S04]  /*6f50*/  STL [R1+0x8c], R3 ;  /* 0x00008c0301007387 */ /* 0x0001e80000100800 */
[----:B------:R1:W-:Y:S04]  /*6f60*/  STL [R1+0x88], R0 ;  /* 0x0000880001007387 */ /* 0x0003e80000100800 */
[----:B------:R-:W3:Y:S01]  /*6f70*/  LDL.LU R4, [R1+0x74] ;  /* 0x0000740001047983 */ /* 0x000ee20000300800 */
[----:B0-----:R-:W-:-:S02]  /*6f80*/  SEL R3, R9, R11, !P0 ;  /* 0x0000000b09037207 */ /* 0x001fc40004000000 */
[----:B-1----:R-:W-:-:S03]  /*6f90*/  SEL R0, R9, R10, !P0 ;  /* 0x0000000a09007207 */ /* 0x002fc60004000000 */
[----:B------:R0:W-:Y:S04]  /*6fa0*/  STL [R1+0x84], R3 ;  /* 0x0000840301007387 */ /* 0x0001e80000100800 */
[----:B------:R-:W4:Y:S04]  /*6fb0*/  LDL.LU R5, [R1+0x70] ;  /* 0x0000700001057983 */ /* 0x000f280000300800 */
[----:B------:R1:W-:Y:S01]  /*6fc0*/  STL [R1+0x80], R0 ;  /* 0x0000800001007387 */ /* 0x0003e20000100800 */
[----:B0-----:R-:W-:-:S03]  /*6fd0*/  SEL R3, R9, R8, !P0 ;  /* 0x0000000809037207 */ /* 0x001fc60004000000 */
[----:B-1----:R-:W5:Y:S04]  /*6fe0*/  LDL.LU R0, [R1+0x6c] ;  /* 0x00006c0001007983 */ /* 0x002f680000300800 */
[----:B------:R-:W5:Y:S04]  /*6ff0*/  LDL.LU R28, [R1+0x68] ;  /* 0x00006800011c7983 */ /* 0x000f680000300800 */
[----:B------:R0:W-:Y:S04]  /*7000*/  STL [R1+0x7c], R3 ;  /* 0x00007c0301007387 */ /* 0x0001e80000100800 */
[----:B------:R-:W5:Y:S04]  /*7010*/  LDL.LU R29, [R1+0x64] ;  /* 0x00006400011d7983 */ /* 0x000f680000300800 */
        /* <DEDUP_REMOVED lines=21> */
[----:B0-----:R-:W5:Y:S01]  /*7170*/  LDL.LU R3, [R1+0xc] ;  /* 0x00000c0001037983 */ /* 0x001f620000300800 */
[----:B--2---:R-:W-:-:S05]  /*7180*/  SEL R2, R9, R2, !P0 ;  /* 0x0000000209027207 */ /* 0x004fca0004000000 */
[----:B------:R0:W-:Y:S01]  /*7190*/  STL [R1+0x78], R2 ;  /* 0x0000780201007387 */ /* 0x0001e20000100800 */
[----:B---3--:R-:W-:-:S03]  /*71a0*/  SEL R4, R9, R4, !P0 ;  /* 0x0000000409047207 */ /* 0x008fc60004000000 */
[----:B0-----:R-:W2:Y:S04]  /*71b0*/  LDL.LU R2, [R1+0x8] ;  /* 0x0000080001027983 */ /* 0x001ea80000300800 */
[----:B------:R0:W-:Y:S01]  /*71c0*/  STL [R1+0x74], R4 ;  /* 0x0000740401007387 */ /* 0x0001e20000100800 */
[----:B----4-:R-:W-:-:S03]  /*71d0*/  SEL R5, R9, R5, !P0 ;  /* 0x0000000509057207 */ /* 0x010fc60004000000 */
[----:B0-----:R-:W3:Y:S04]  /*71e0*/  LDL.LU R4, [R1+0x4] ;  /* 0x0000040001047983 */ /* 0x001ee80000300800 */
[----:B------:R0:W-:Y:S01]  /*71f0*/  STL [R1+0x70], R5 ;  /* 0x0000700501007387 */ /* 0x0001e20000100800 */
[C---:B-----5:R-:W-:Y:S02]  /*7200*/  SEL R0, R9.reuse, R0, !P0 ;  /* 0x0000000009007207 */ /* 0x060fe40004000000 */
[C---:B------:R-:W-:Y:S01]  /*7210*/  SEL R28, R9.reuse, R28, !P0 ;  /* 0x0000001c091c7207 */ /* 0x040fe20004000000 */
[----:B0-----:R-:W4:Y:S04]  /*7220*/  LDL.LU R5, [R1] ;  /* 0x0000000001057983 */ /* 0x001f280000300800 */
[----:B------:R0:W-:Y:S01]  /*7230*/  STL [R1+0x6c], R0 ;  /* 0x00006c0001007387 */ /* 0x0001e20000100800 */
[----:B------:R-:W-:-:S02]  /*7240*/  SEL R29, R9, R29, !P0 ;  /* 0x0000001d091d7207 */ /* 0x000fc40004000000 */
[C---:B------:R-:W-:Y:S01]  /*7250*/  SEL R7, R9.reuse, R7, !P0 ;  /* 0x0000000709077207 */ /* 0x040fe20004000000 */
[----:B0-----:R-:W5:Y:S01]  /*7260*/  LDL.LU R0, [R1+0x3f48] ;  /* 0x003f480001007983 */ /* 0x001f620000300800 */
[----:B------:R-:W-:-:S03]  /*7270*/  SEL R6, R9, R6, !P0 ;  /* 0x0000000609067207 */ /* 0x000fc60004000000 */
[----:B------:R0:W-:Y:S01]  /*7280*/  STL [R1+0x68], R28 ;  /* 0x0000681c01007387 */ /* 0x0001e20000100800 */
[C---:B------:R-:W-:Y:S02]  /*7290*/  SEL R27, R9.reuse, R27, !P0 ;  /* 0x0000001b091b7207 */ /* 0x040fe40004000000 */
[C---:B------:R-:W-:Y:S01]  /*72a0*/  SEL R26, R9.reuse, R26, !P0 ;  /* 0x0000001a091a7207 */ /* 0x040fe20004000000 */
[----:B0-----:R-:W2:Y:S04]  /*72b0*/  LDL.LU R28, [R1+0x3f44] ;  /* 0x003f4400011c7983 */ /* 0x001ea80000300800 */
[----:B------:R0:W-:Y:S01]  /*72c0*/  STL [R1+0x64], R29 ;  /* 0x0000641d01007387 */ /* 0x0001e20000100800 */
[C---:B------:R-:W-:Y:S02]  /*72d0*/  SEL R25, R9.reuse, R25, !P0 ;  /* 0x0000001909197207 */ /* 0x040fe40004000000 */
[C---:B------:R-:W-:Y:S01]  /*72e0*/  SEL R24, R9.reuse, R24, !P0 ;  /* 0x0000001809187207 */ /* 0x040fe20004000000 */
[----:B0-----:R-:W4:Y:S04]  /*72f0*/  LDL.LU R29, [R1+0x3f40] ;  /* 0x003f4000011d7983 */ /* 0x001f280000300800 */
[----:B------:R0:W-:Y:S01]  /*7300*/  STL [R1+0x60], R7 ;  /* 0x0000600701007387 */ /* 0x0001e20000100800 */
[----:B------:R-:W-:-:S03]  /*7310*/  SEL R23, R9, R23, !P0 ;  /* 0x0000001709177207 */ /* 0x000fc60004000000 */
[----:B0-----:R-:W5:Y:S04]  /*7320*/  LDL.LU R7, [R1+0x3f3c] ;  /* 0x003f3c0001077983 */ /* 0x001f680000300800 */
        /* <DEDUP_REMOVED lines=42> */
[----:B------:R0:W-:Y:S04]  /*75d0*/  STL [R1+0x24], R14 ;  /* 0x0000240e01007387 */ /* 0x0001e80000100800 */
        /* <DEDUP_REMOVED lines=10> */
[----:B0-----:R-:W5:Y:S01]  /*7680*/  LDL.LU R8, [R1+0x3eec] ;  /* 0x003eec0001087983 */ /* 0x001f620000300800 */
[----:B------:R-:W-:-:S02]  /*7690*/  SEL R3, R9, R3, !P0 ;  /* 0x0000000309037207 */ /* 0x000fc40004000000 */
[C---:B--2---:R-:W-:Y:S02]  /*76a0*/  SEL R2, R9.reuse, R2, !P0 ;  /* 0x0000000209027207 */ /* 0x044fe40004000000 */
[C---:B---3--:R-:W-:Y:S01]  /*76b0*/  SEL R4, R9.reuse, R4, !P0 ;  /* 0x0000000409047207 */ /* 0x048fe20004000000 */
[----:B------:R-:W-:Y:S01]  /*76c0*/  STL [R1+0x3e6c], R3 ;  /* 0x003e6c0301007387 */ /* 0x000fe20000100800 */
[----:B----4-:R-:W-:-:S03]  /*76d0*/  SEL R5, R9, R5, !P0 ;  /* 0x0000000509057207 */ /* 0x010fc60004000000 */
[----:B------:R-:W-:Y:S04]  /*76e0*/  STL [R1+0x3e70], R2 ;  /* 0x003e700201007387 */ /* 0x000fe80000100800 */
[----:B------:R0:W-:Y:S04]  /*76f0*/  STL [R1+0x3e74], R4 ;  /* 0x003e740401007387 */ /* 0x0001e80000100800 */
[----:B0-----:R-:W2:Y:S04]  /*7700*/  LDL.LU R4, [R1+0x94] ;  /* 0x0000940001047983 */ /* 0x001ea80000300800 */
[----:B------:R-:W3:Y:S04]  /*7710*/  LDL.LU R2, [R1+0x90] ;  /* 0x0000900001027983 */ /* 0x000ee80000300800 */
[----:B------:R-:W4:Y:S04]  /*7720*/  LDL.LU R3, [R1+0x8c] ;  /* 0x00008c0001037983 */ /* 0x000f280000300800 */
[----:B------:R0:W-:Y:S04]  /*7730*/  STL [R1+0x3e78], R5 ;  /* 0x003e780501007387 */ /* 0x0001e80000100800 */
[----:B0-----:R-:W2:Y:S01]  /*7740*/  LDL.LU R5, [R1+0x98] ;  /* 0x0000980001057983 */ /* 0x001ea20000300800 */
[----:B-----5:R-:W-:-:S03]  /*7750*/  SEL R8, R9, R8, !P0 ;  /* 0x0000000809087207 */ /* 0x020fc60004000000 */
[----:B------:R-:W5:Y:S04]  /*7760*/  LDL.LU R9, [R1+0x3ee8] ;  /* 0x003ee80001097983 */ /* 0x000f680000300800 */
[----:B------:R0:W-:Y:S02]  /*7770*/  STL [R1+0x3e7c], R8 ;  /* 0x003e7c0801007387 */ /* 0x0001e40000100800 */
[----:B0-----:R-:W-:-:S04]  /*7780*/  LOP3.LUT R8, RZ, c[0x0][0x17c], RZ, 0x33, !PT ;  /* 0x00005f00ff087a12 */ /* 0x001fc800078e33ff */
[C---:B------:R-:W-:Y:S02]  /*7790*/  SEL R10, R8.reuse, R10, !P0 ;  /* 0x0000000a080a7207 */ /* 0x040fe40004000000 */
[C---:B------:R-:W-:Y:S02]  /*77a0*/  SEL R11, R8.reuse, R11, !P0 ;  /* 0x0000000b080b7207 */ /* 0x040fe40004000000 */
[C---:B------:R-:W-:Y:S02]  /*77b0*/  SEL R12, R8.reuse, R12, !P0 ;  /* 0x0000000c080c7207 */ /* 0x040fe40004000000 */
[C---:B------:R-:W-:Y:S02]  /*77c0*/  SEL R13, R8.reuse, R13, !P0 ;  /* 0x0000000d080d7207 */ /* 0x040fe40004000000 */
[C---:B------:R-:W-:Y:S02]  /*77d0*/  SEL R14, R8.reuse, R14, !P0 ;  /* 0x0000000e080e7207 */ /* 0x040fe40004000000 */
[----:B------:R-:W-:-:S02]  /*77e0*/  SEL R15, R8, R15, !P0 ;  /* 0x0000000f080f7207 */ /* 0x000fc40004000000 */
        /* <DEDUP_REMOVED lines=16> */
[C---:B------:R-:W-:Y:S01]  /*78f0*/  SEL R0, R8.reuse, R0, !P0 ;  /* 0x0000000008007207 */ /* 0x040fe20004000000 */
[----:B--2---:R-:W-:Y:S01]  /*7900*/  IMAD R5, R5, c[0x0][0x190], RZ ;  /* 0x0000640005057a24 */ /* 0x004fe200078e02ff */
[----:B-----5:R-:W-:-:S05]  /*7910*/  SEL R9, R8, R9, !P0 ;  /* 0x0000000908097207 */ /* 0x020fca0004000000 */
[----:B------:R-:W-:Y:S04]  /*7920*/  STL [R1+0x3e80], R9 ;  /* 0x003e800901007387 */ /* 0x000fe80000100800 */
        /* <DEDUP_REMOVED lines=22> */
[----:B------:R0:W-:Y:S04]  /*7a90*/  STL [R1+0x3edc], R0 ;  /* 0x003edc0001007387 */ /* 0x0001e80000100800 */
[----:B------:R-:W-:Y:S01]  /*7aa0*/  STL [R1+0x98], R5 ;  /* 0x0000980501007387 */ /* 0x000fe20000100800 */
[----:B0-----:R-:W-:-:S05]  /*7ab0*/  IMAD R0, R4, c[0x0][0x190], RZ ;  /* 0x0000640004007a24 */ /* 0x001fca00078e02ff */
[----:B------:R0:W-:Y:S04]  /*7ac0*/  STL [R1+0x94], R0 ;  /* 0x0000940001007387 */ /* 0x0001e80000100800 */
[----:B0-----:R-:W2:Y:S01]  /*7ad0*/  LDL.LU R0, [R1+0x80] ;  /* 0x0000800001007983 */ /* 0x001ea20000300800 */
[----:B---3--:R-:W-:Y:S02]  /*7ae0*/  IMAD R4, R2, c[0x0][0x190], RZ ;  /* 0x0000640002047a24 */ /* 0x008fe400078e02ff */
[----:B----4-:R-:W-:-:S03]  /*7af0*/  IMAD R2, R3, c[0x0][0x190], RZ ;  /* 0x0000640003027a24 */ /* 0x010fc600078e02ff */
[----:B------:R-:W-:Y:S04]  /*7b00*/  STL [R1+0x90], R4 ;  /* 0x0000900401007387 */ /* 0x000fe80000100800 */
[----:B--2---:R0:W-:Y:S04]  /*7b10*/  STL [R1+0x3ee0], R0 ;  /* 0x003ee00001007387 */ /* 0x0041e80000100800 */
[----:B------:R-:W-:Y:S04]  /*7b20*/  STL [R1+0x8c], R2 ;  /* 0x00008c0201007387 */ /* 0x000fe80000100800 */
[----:B0-----:R-:W2:Y:S04]  /*7b30*/  LDL.LU R0, [R1+0x84] ;  /* 0x0000840001007983 */ /* 0x001ea80000300800 */
[----:B--2---:R0:W-:Y:S04]  /*7b40*/  STL [R1+0x3ee4], R0 ;  /* 0x003ee40001007387 */ /* 0x0041e80000100800 */
[----:B0-----:R-:W2:Y:S04]  /*7b50*/  LDL.LU R0, [R1+0x88] ;  /* 0x0000880001007983 */ /* 0x001ea80000300800 */
[----:B------:R-:W3:Y:S04]  /*7b60*/  LDL.LU R28, [R1+0x7c] ;  /* 0x00007c00011c7983 */ /* 0x000ee80000300800 */
[----:B------:R-:W4:Y:S04]  /*7b70*/  LDL.LU R29, [R1+0x78] ;  /* 0x00007800011d7983 */ /* 0x000f280000300800 */
[----:B------:R-:W5:Y:S04]  /*7b80*/  LDL.LU R7, [R1+0x74] ;  /* 0x0000740001077983 */ /* 0x000f680000300800 */
[----:B------:R-:W3:Y:S04]  /*7b90*/  LDL.LU R6, [R1+0x70] ;  /* 0x0000700001067983 */ /* 0x000ee80000300800 */
        /* <DEDUP_REMOVED lines=23> */
[----:B------:R-:W3:Y:S01]  /*7d10*/  LDL.LU R3, [R1+0x10] ;  /* 0x0000100001037983 */ /* 0x000ee20000300800 */
[----:B--2---:R-:W-:-:S05]  /*7d20*/  IMAD R0, R0, c[0x0][0x190], RZ ;  /* 0x0000640000007a24 */ /* 0x004fca00078e02ff */
[----:B------:R0:W-:Y:S04]  /*7d30*/  STL [R1+0x88], R0 ;  /* 0x0000880001007387 */ /* 0x0001e80000100800 */
[----:B0-----:R-:W2:Y:S02]  /*7d40*/  LDL.LU R0, [R1+0x3ee4] ;  /* 0x003ee40001007983 */ /* 0x001ea40000300800 */
[----:B--2---:R-:W-:-:S05]  /*7d50*/  IMAD R0, R0, c[0x0][0x190], RZ ;  /* 0x0000640000007a24 */ /* 0x004fca00078e02ff */
[----:B------:R0:W-:Y:S04]  /*7d60*/  STL [R1+0x84], R0 ;  /* 0x0000840001007387 */ /* 0x0001e80000100800 */
[----:B0-----:R-:W2:Y:S01]  /*7d70*/  LDL.LU R0, [R1+0x3ee0] ;  /* 0x003ee00001007983 */ /* 0x001ea20000300800 */
[----:B---3--:R-:W-:Y:S02]  /*7d80*/  IMAD R28, R28, c[0x0][0x190], RZ ;  /* 0x000064001c1c7a24 */ /* 0x008fe400078e02ff */
[----:B----4-:R-:W-:Y:S02]  /*7d90*/  IMAD R29, R29, c[0x0][0x190], RZ ;  /* 0x000064001d1d7a24 */ /* 0x010fe400078e02ff */
[----:B-----5:R-:W-:Y:S02]  /*7da0*/  IMAD R7, R7, c[0x0][0x190], RZ ;  /* 0x0000640007077a24 */ /* 0x020fe400078e02ff */
[----:B------:R-:W-:-:S02]  /*7db0*/  IMAD R6, R6, c[0x0][0x190], RZ ;  /* 0x0000640006067a24 */ /* 0x000fc400078e02ff */
[----:B------:R-:W-:Y:S02]  /*7dc0*/  IMAD R27, R27, c[0x0][0x190], RZ ;  /* 0x000064001b1b7a24 */ /* 0x000fe400078e02ff */
[----:B------:R-:W-:Y:S02]  /*7dd0*/  IMAD R26, R26, c[0x0][0x190], RZ ;  /* 0x000064001a1a7a24 */ /* 0x000fe400078e02ff */
[----:B------:R-:W-:Y:S02]  /*7de0*/  IMAD R25, R25, c[0x0][0x190], RZ ;  /* 0x0000640019197a24 */ /* 0x000fe400078e02ff */
[----:B------:R-:W-:Y:S02]  /*7df0*/  IMAD R24, R24, c[0x0][0x190], RZ ;  /* 0x0000640018187a24 */ /* 0x000fe400078e02ff */
[----:B------:R-:W-:Y:S02]  /*7e00*/  IMAD R23, R23, c[0x0][0x190], RZ ;  /* 0x0000640017177a24 */ /* 0x000fe400078e02ff */
        /* <DEDUP_REMOVED lines=19> */
[----:B--2---:R-:W-:-:S05]  /*7f40*/  IMAD R0, R0, c[0x0][0x190], RZ ;  /* 0x0000640000007a24 */ /* 0x004fca00078e02ff */
[----:B------:R0:W-:Y:S04]  /*7f50*/  STL [R1+0x80], R0 ;  /* 0x0000800001007387 */ /* 0x0001e80000100800 */
[----:B0-----:R-:W2:Y:S04]  /*7f60*/  LDL.LU R0, [R1+0x3edc] ;  /* 0x003edc0001007983 */ /* 0x001ea80000300800 */
[----:B------:R0:W-:Y:S04]  /*7f70*/  STL [R1+0x7c], R28 ;  /* 0x00007c1c01007387 */ /* 0x0001e80000100800 */
[----:B0-----:R-:W3:Y:S04]  /*7f80*/  LDL.LU R28, [R1+0x3ed8] ;  /* 0x003ed800011c7983 */ /* 0x001ee80000300800 */
[----:B------:R0:W-:Y:S04]  /*7f90*/  STL [R1+0x78], R29 ;  /* 0x0000781d01007387 */ /* 0x0001e80000100800 */
[----:B0-----:R-:W4:Y:S04]  /*7fa0*/  LDL.LU R29, [R1+0x3ed4] ;  /* 0x003ed400011d7983 */ /* 0x001f280000300800 */
[----:B------:R0:W-:Y:S04]  /*7fb0*/  STL [R1+0x74], R7 ;  /* 0x0000740701007387 */ /* 0x0001e80000100800 */
[----:B0-----:R-:W5:Y:S04]  /*7fc0*/  LDL.LU R7, [R1+0x3ed0] ;  /* 0x003ed00001077983 */ /* 0x001f680000300800 */
        /* <DEDUP_REMOVED lines=50> */
[----:B--2---:R-:W-:-:S02]  /*82f0*/  IMAD R11, R11, c[0x0][0x190], RZ ;  /* 0x000064000b0b7a24 */ /* 0x004fc400078e02ff */
[----:B---3--:R-:W-:Y:S02]  /*8300*/  IMAD R10, R10, c[0x0][0x190], RZ ;  /* 0x000064000a0a7a24 */ /* 0x008fe400078e02ff */
[----:B----4-:R-:W-:Y:S02]  /*8310*/  IMAD R9, R9, c[0x0][0x190], RZ ;  /* 0x0000640009097a24 */ /* 0x010fe400078e02ff */
[----:B-----5:R-:W-:Y:S02]  /*8320*/  IMAD R8, R8, c[0x0][0x190], RZ ;  /* 0x0000640008087a24 */ /* 0x020fe400078e02ff */
[----:B------:R-:W-:Y:S02]  /*8330*/  IMAD R5, R5, c[0x0][0x190], RZ ;  /* 0x0000640005057a24 */ /* 0x000fe400078e02ff */
[----:B------:R-:W-:-:S05]  /*8340*/  IMAD R4, R4, c[0x0][0x190], RZ ;  /* 0x0000640004047a24 */ /* 0x000fca00078e02ff */
[----:B------:R0:W-:Y:S01]  /*8350*/  STL [R1+0x4], R4 ;  /* 0x0000040401007387 */ /* 0x0001e20000100800 */
[----:B------:R-:W-:-:S03]  /*8360*/  IMAD R2, R2, c[0x0][0x190], RZ ;  /* 0x0000640002027a24 */ /* 0x000fc600078e02ff */
[----:B0-----:R-:W2:Y:S04]  /*8370*/  LDL.LU R4, [R1+0x3e68] ;  /* 0x003e680001047983 */ /* 0x001ea80000300800 */
[----:B------:R0:W-:Y:S01]  /*8380*/  STL [R1], R5 ;  /* 0x0000000501007387 */ /* 0x0001e20000100800 */
[----:B------:R-:W-:-:S03]  /*8390*/  IMAD R3, R3, c[0x0][0x190], RZ ;  /* 0x0000640003037a24 */ /* 0x000fc600078e02ff */
[----:B0-----:R-:W2:Y:S04]  /*83a0*/  LDL.LU R5, [R1+0x3e64] ;  /* 0x003e640001057983 */ /* 0x001ea80000300800 */
[----:B------:R-:W-:Y:S04]  /*83b0*/  STL [R1+0xc], R3 ;  /* 0x00000c0301007387 */ /* 0x000fe80000100800 */
[----:B------:R-:W-:Y:S04]  /*83c0*/  STL [R1+0x8], R2 ;  /* 0x0000080201007387 */ /* 0x000fe80000100800 */
[----:B------:R0:W-:Y:S04]  /*83d0*/  STL [R1+0x3df8], R2 ;  /* 0x003df80201007387 */ /* 0x0001e80000100800 */
[----:B0-----:R-:W3:Y:S04]  /*83e0*/  LDL R2, [R1+0x90] ;  /* 0x0000900001027983 */ /* 0x001ee80000100800 */
[----:B------:R0:W-:Y:S04]  /*83f0*/  STL [R1+0x3dfc], R3 ;  /* 0x003dfc0301007387 */ /* 0x0001e80000100800 */
[----:B0-----:R-:W4:Y:S04]  /*8400*/  LDL R3, [R1+0x84] ;  /* 0x0000840001037983 */ /* 0x001f280000100800 */
[----:B------:R0:W-:Y:S04]  /*8410*/  STL.64 [R1+0x3e00], R8 ;  /* 0x003e000801007387 */ /* 0x0001e80000100a00 */
[----:B0-----:R-:W5:Y:S04]  /*8420*/  LDL R8, [R1+0x8c] ;  /* 0x00008c0001087983 */ /* 0x001f680000100800 */
[----:B------:R-:W2:Y:S04]  /*8430*/  LDL R9, [R1+0x88] ;  /* 0x0000880001097983 */ /* 0x000ea80000100800 */
[----:B------:R0:W-:Y:S04]  /*8440*/  STL.64 [R1+0x3e08], R10 ;  /* 0x003e080a01007387 */ /* 0x0001e80000100a00 */
[----:B0-----:R-:W2:Y:S04]  /*8450*/  LDL R10, [R1+0x98] ;  /* 0x00009800010a7983 */ /* 0x001ea80000100800 */
[----:B------:R-:W3:Y:S01]  /*8460*/  LDL R11, [R1+0x94] ;  /* 0x00009400010b7983 */ /* 0x000ee20000100800 */
[----:B------:R-:W-:-:S02]  /*8470*/  IMAD R12, R12, c[0x0][0x190], RZ ;  /* 0x000064000c0c7a24 */ /* 0x000fc400078e02ff */
[----:B------:R-:W-:Y:S02]  /*8480*/  IMAD R13, R13, c[0x0][0x190], RZ ;  /* 0x000064000d0d7a24 */ /* 0x000fe400078e02ff */
[----:B------:R-:W-:Y:S02]  /*8490*/  IMAD R14, R14, c[0x0][0x190], RZ ;  /* 0x000064000e0e7a24 */ /* 0x000fe400078e02ff */
[----:B------:R-:W-:Y:S02]  /*84a0*/  IMAD R15, R15, c[0x0][0x190], RZ ;  /* 0x000064000f0f7a24 */ /* 0x000fe400078e02ff */
[----:B------:R-:W-:Y:S02]  /*84b0*/  IMAD R16, R16, c[0x0][0x190], RZ ;  /* 0x0000640010107a24 */ /* 0x000fe400078e02ff */
[----:B------:R-:W-:Y:S02]  /*84c0*/  IMAD R17, R17, c[0x0][0x190], RZ ;  /* 0x0000640011117a24 */ /* 0x000fe400078e02ff */
[----:B------:R-:W-:-:S02]  /*84d0*/  IMAD R18, R18, c[0x0][0x190], RZ ;  /* 0x0000640012127a24 */ /* 0x000fc400078e02ff */
[----:B------:R-:W-:Y:S01]  /*84e0*/  IMAD R19, R19, c[0x0][0x190], RZ ;  /* 0x0000640013137a24 */ /* 0x000fe200078e02ff */
[----:B------:R-:W-:Y:S01]  /*84f0*/  STL.64 [R1+0x3e10], R12 ;  /* 0x003e100c01007387 */ /* 0x000fe20000100a00 */
[----:B------:R-:W-:Y:S02]  /*8500*/  IMAD R20, R20, c[0x0][0x190], RZ ;  /* 0x0000640014147a24 */ /* 0x000fe400078e02ff */
[----:B------:R-:W-:Y:S01]  /*8510*/  IMAD R21, R21, c[0x0][0x190], RZ ;  /* 0x0000640015157a24 */ /* 0x000fe200078e02ff */
[----:B------:R-:W-:Y:S01]  /*8520*/  STL.64 [R1+0x3e18], R14 ;  /* 0x003e180e01007387 */ /* 0x000fe20000100a00 */
[----:B------:R-:W-:Y:S02]  /*8530*/  IMAD R22, R22, c[0x0][0x190], RZ ;  /* 0x0000640016167a24 */ /* 0x000fe400078e02ff */
[----:B------:R-:W-:Y:S01]  /*8540*/  IMAD R23, R23, c[0x0][0x190], RZ ;  /* 0x0000640017177a24 */ /* 0x000fe200078e02ff */
[----:B------:R-:W-:Y:S01]  /*8550*/  STL.64 [R1+0x3e20], R16 ;  /* 0x003e201001007387 */ /* 0x000fe20000100a00 */
[----:B------:R-:W-:-:S02]  /*8560*/  IMAD R24, R24, c[0x0][0x190], RZ ;  /* 0x0000640018187a24 */ /* 0x000fc400078e02ff */
[----:B------:R-:W-:Y:S01]  /*8570*/  IMAD R25, R25, c[0x0][0x190], RZ ;  /* 0x0000640019197a24 */ /* 0x000fe200078e02ff */
[----:B------:R-:W-:Y:S01]  /*8580*/  STL.64 [R1+0x3e28], R18 ;  /* 0x003e281201007387 */ /* 0x000fe20000100a00 */
[----:B------:R-:W-:Y:S02]  /*8590*/  IMAD R26, R26, c[0x0][0x190], RZ ;  /* 0x000064001a1a7a24 */ /* 0x000fe400078e02ff */
[----:B------:R-:W-:Y:S01]  /*85a0*/  IMAD R27, R27, c[0x0][0x190], RZ ;  /* 0x000064001b1b7a24 */ /* 0x000fe200078e02ff */
[----:B------:R-:W-:Y:S01]  /*85b0*/  STL.64 [R1+0x3e30], R20 ;  /* 0x003e301401007387 */ /* 0x000fe20000100a00 */
[----:B------:R-:W-:-:S03]  /*85c0*/  IMAD R6, R6, c[0x0][0x190], RZ ;  /* 0x0000640006067a24 */ /* 0x000fc600078e02ff */
[----:B------:R-:W-:Y:S01]  /*85d0*/  STL.64 [R1+0x3e38], R22 ;  /* 0x003e381601007387 */ /* 0x000fe20000100a00 */
[----:B------:R-:W-:-:S03]  /*85e0*/  IMAD R7, R7, c[0x0][0x190], RZ ;  /* 0x0000640007077a24 */ /* 0x000fc600078e02ff */
[----:B------:R-:W-:Y:S01]  /*85f0*/  STL.64 [R1+0x3e40], R24 ;  /* 0x003e401801007387 */ /* 0x000fe20000100a00 */
[----:B------:R-:W-:-:S03]  /*8600*/  IMAD R29, R29, c[0x0][0x190], RZ ;  /* 0x000064001d1d7a24 */ /* 0x000fc600078e02ff */
[----:B------:R-:W-:Y:S04]  /*8610*/  STL.64 [R1+0x3e48], R26 ;  /* 0x003e481a01007387 */ /* 0x000fe80000100a00 */
[----:B------:R0:W-:Y:S04]  /*8620*/  STL [R1+0x188], R6 ;  /* 0x0001880601007387 */ /* 0x0001e80000100800 */
[----:B------:R-:W-:Y:S01]  /*8630*/  STL [R1+0x18c], R7 ;  /* 0x00018c0701007387 */ /* 0x000fe20000100800 */
[----:B0-----:R-:W-:-:S03]  /*8640*/  IMAD R6, R28, c[0x0][0x190], RZ ;  /* 0x000064001c067a24 */ /* 0x001fc600078e02ff */
[----:B------:R-:W-:Y:S04]  /*8650*/  STL [R1+0x3e50], R29 ;  /* 0x003e501d01007387 */ /* 0x000fe80000100800 */
[----:B------:R3:W-:Y:S01]  /*8660*/  STL [R1+0x330], R6 ;  /* 0x0003300601007387 */ /* 0x0007e20000100800 */
[----:B--2---:R-:W-:-:S04]  /*8670*/  IMAD.WIDE R12, R10, 0x2, R4 ;  /* 0x000000020a0c7825 */ /* 0x004fc800078e0204 */
[--C-:B---3--:R-:W-:Y:S01]  /*8680*/  IMAD.WIDE R6, R11, 0x2, R4.reuse ;  /* 0x000000020b067825 */ /* 0x108fe200078e0204 */
[----:B------:R-:W-:Y:S03]  /*8690*/  STL.64 [R1+0x328], R12 ;  /* 0x0003280c01007387 */ /* 0x000fe60000100a00 */
[--C-:B------:R-:W-:Y:S02]  /*86a0*/  IMAD.WIDE R10, R2, 0x2, R4.reuse ;  /* 0x00000002020a7825 */ /* 0x100fe400078e0204 */
[----:B------:R-:W2:Y:S04]  /*86b0*/  LDL R2, [R1+0x80] ;  /* 0x0000800001027983 */ /* 0x000ea80000100800 */
[----:B------:R5:W-:Y:S04]  /*86c0*/  STL.64 [R1+0x320], R6 ;  /* 0x0003200601007387 */ /* 0x000be80000100a00 */
[----:B------:R0:W-:Y:S01]  /*86d0*/  STL.64 [R1+0x318], R10 ;  /* 0x0003180a01007387 */ /* 0x0001e20000100a00 */
[----:B-----5:R-:W-:-:S04]  /*86e0*/  IMAD.WIDE R6, R8, 0x2, R4 ;  /* 0x0000000208067825 */ /* 0x020fc800078e0204 */
[--C-:B0-----:R-:W-:Y:S01]  /*86f0*/  IMAD.WIDE R10, R9, 0x2, R4.reuse ;  /* 0x00000002090a7825 */ /* 0x101fe200078e0204 */
[----:B------:R0:W-:Y:S04]  /*8700*/  STL.64 [R1+0x310], R6 ;  /* 0x0003100601007387 */ /* 0x0001e80000100a00 */
[----:B0-----:R-:W3:Y:S04]  /*8710*/  LDL R7, [R1+0x7c] ;  /* 0x00007c0001077983 */ /* 0x001ee80000100800 */
[----:B------:R-:W-:Y:S04]  /*8720*/  STL.64 [R1+0x308], R10 ;  /* 0x0003080a01007387 */ /* 0x000fe80000100a00 */
[----:B------:R-:W5:Y:S01]  /*8730*/  LDL R6, [R1+0x78] ;  /* 0x0000780001067983 */ /* 0x000f620000100800 */
[----:B----4-:R-:W-:-:S05]  /*8740*/  IMAD.WIDE R8, R3, 0x2, R4 ;  /* 0x0000000203087825 */ /* 0x010fca00078e0204 */
[----:B------:R-:W-:Y:S04]  /*8750*/  STL.64 [R1+0x300], R8 ;  /* 0x0003000801007387 */ /* 0x000fe80000100a00 */
[----:B-----5:R-:W-:Y:S04]  /*8760*/  STL [R1+0x3e60], R6 ;  /* 0x003e600601007387 */ /* 0x020fe80000100800 */
[----:B------:R-:W4:Y:S04]  /*8770*/  LDL R28, [R1+0x68] ;  /* 0x00006800011c7983 */ /* 0x000f280000100800 */
[----:B------:R-:W5:Y:S04]  /*8780*/  LDL R29, [R1+0x6c] ;  /* 0x00006c00011d7983 */ /* 0x000f680000100800 */
[----:B----4-:R0:W-:Y:S04]  /*8790*/  STL [R1+0x3e54], R28 ;  /* 0x003e541c01007387 */ /* 0x0101e80000100800 */
[----:B0-----:R-:W4:Y:S01]  /*87a0*/  LDL R28, [R1+0x70] ;  /* 0x00007000011c7983 */ /* 0x001f220000100800 */
[----:B--2---:R-:W-:-:S03]  /*87b0*/  IMAD.WIDE R2, R2, 0x2, R4 ;  /* 0x0000000202027825 */ /* 0x004fc600078e0204 */
[----:B-----5:R0:W-:Y:S01]  /*87c0*/  STL [R1+0x3e58], R29 ;  /* 0x003e581d01007387 */ /* 0x0201e20000100800 */
[----:B---3--:R-:W-:-:S03]  /*87d0*/  IMAD.WIDE R6, R7, 0x2, R4 ;  /* 0x0000000207067825 */ /* 0x008fc600078e0204 */
[----:B0-----:R-:W2:Y:S04]  /*87e0*/  LDL R29, [R1+0x74] ;  /* 0x00007400011d7983 */ /* 0x001ea80000100800 */
[----:B----4-:R-:W-:Y:S04]  /*87f0*/  STL [R1+0x3e5c], R28 ;  /* 0x003e5c1c01007387 */ /* 0x010fe80000100800 */
[----:B------:R-:W3:Y:S04]  /*8800*/  LDL R26, [R1+0x64] ;  /* 0x00006400011a7983 */ /* 0x000ee80000100800 */
[----:B------:R-:W4:Y:S04]  /*8810*/  LDL R27, [R1+0x60] ;  /* 0x00006000011b7983 */ /* 0x000f280000100800 */
[----:B------:R-:W5:Y:S04]  /*8820*/  LDL R24, [R1+0x5c] ;  /* 0x00005c0001187983 */ /* 0x000f680000100800 */
[----:B------:R-:W3:Y:S04]  /*8830*/  LDL R25, [R1+0x58] ;  /* 0x0000580001197983 */ /* 0x000ee80000100800 */
        /* <DEDUP_REMOVED lines=15> */
[----:B------:R0:W-:Y:S04]  /*8930*/  STL.64 [R1+0x2f8], R2 ;  /* 0x0002f80201007387 */ /* 0x0001e80000100a00 */
[----:B------:R-:W3:Y:S04]  /*8940*/  LDL R9, [R1+0x18] ;  /* 0x0000180001097983 */ /* 0x000ee80000100800 */
[----:B0-----:R-:W3:Y:S04]  /*8950*/  LDL R3, [R1+0x14] ;  /* 0x0000140001037983 */ /* 0x001ee80000100800 */
[----:B------:R-:W3:Y:S04]  /*8960*/  LDL R2, [R1+0x10] ;  /* 0x0000100001027983 */ /* 0x000ee80000100800 */
[----:B------:R0:W-:Y:S04]  /*8970*/  STL.64 [R1+0x2f0], R6 ;  /* 0x0002f00601007387 */ /* 0x0001e80000100a00 */
[----:B0-----:R-:W3:Y:S01]  /*8980*/  LDL.LU R6, [R1+0x3e60] ;  /* 0x003e600001067983 */ /* 0x001ee20000300800 */
[----:B--2---:R-:W-:-:S04]  /*8990*/  IMAD.WIDE R28, R29, 0x2, R4 ;  /* 0x000000021d1c7825 */ /* 0x004fc800078e0204 */
[----:B---3--:R-:W-:-:S05]  /*89a0*/  IMAD.WIDE R6, R6, 0x2, R4 ;  /* 0x0000000206067825 */ /* 0x008fca00078e0204 */
[----:B------:R0:W-:Y:S04]  /*89b0*/  STL.64 [R1+0x2e8], R6 ;  /* 0x0002e80601007387 */ /* 0x0001e80000100a00 */
[----:B0-----:R-:W2:Y:S04]  /*89c0*/  LDL.LU R7, [R1+0x4] ;  /* 0x0000040001077983 */ /* 0x001ea80000300800 */
[----:B------:R-:W3:Y:S04]  /*89d0*/  LDL.LU R6, [R1] ;  /* 0x0000000001067983 */ /* 0x000ee80000300800 */
[----:B------:R0:W-:Y:S04]  /*89e0*/  STL.64 [R1+0x2e0], R28 ;  /* 0x0002e01c01007387 */ /* 0x0001e80000100a00 */
[----:B0-----:R-:W2:Y:S02]  /*89f0*/  LDL.LU R28, [R1+0x3e5c] ;  /* 0x003e5c00011c7983 */ /* 0x001ea40000300800 */
[----:B--2---:R-:W-:-:S05]  /*8a00*/  IMAD.WIDE R28, R28, 0x2, R4 ;  /* 0x000000021c1c7825 */ /* 0x004fca00078e0204 */
[----:B------:R0:W-:Y:S04]  /*8a10*/  STL.64 [R1+0x2d8], R28 ;  /* 0x0002d81c01007387 */ /* 0x0001e80000100a00 */
[----:B0-----:R-:W2:Y:S02]  /*8a20*/  LDL.LU R29, [R1+0x3e58] ;  /* 0x003e5800011d7983 */ /* 0x001ea40000300800 */
[----:B--2---:R-:W-:-:S05]  /*8a30*/  IMAD.WIDE R28, R29, 0x2, R4 ;  /* 0x000000021d1c7825 */ /* 0x004fca00078e0204 */
[----:B------:R0:W-:Y:S04]  /*8a40*/  STL.64 [R1+0x2d0], R28 ;  /* 0x0002d01c01007387 */ /* 0x0001e80000100a00 */
[----:B0-----:R-:W2:Y:S02]  /*8a50*/  LDL.LU R28, [R1+0x3e54] ;  /* 0x003e5400011c7983 */ /* 0x001ea40000300800 */
[----:B--2---:R-:W-:-:S05]  /*8a60*/  IMAD.WIDE R28, R28, 0x2, R4 ;  /* 0x000000021c1c7825 */ /* 0x004fca00078e0204 */
[----:B------:R0:W-:Y:S02]  /*8a70*/  STL.64 [R1+0x2c8], R28 ;  /* 0x0002c81c01007387 */ /* 0x0001e40000100a00 */
[----:B0-----:R-:W-:-:S04]  /*8a80*/  IMAD.WIDE R28, R26, 0x2, R4 ;  /* 0x000000021a1c7825 */ /* 0x001fc800078e0204 */
[--C-:B----4-:R-:W-:Y:S01]  /*8a90*/  IMAD.WIDE R26, R27, 0x2, R4.reuse ;  /* 0x000000021b1a7825 */ /* 0x110fe200078e0204 */
[----:B------:R0:W-:Y:S04]  /*8aa0*/  STL.64 [R1+0x2c0], R28 ;  /* 0x0002c01c01007387 */ /* 0x0001e80000100a00 */
[----:B0-----:R-:W2:Y:S04]  /*8ab0*/  LDL.LU R29, [R1+0x3e50] ;  /* 0x003e5000011d7983 */ /* 0x001ea80000300800 */
[----:B------:R5:W-:Y:S02]  /*8ac0*/  STL.64 [R1+0x2b8], R26 ;  /* 0x0002b81a01007387 */ /* 0x000be40000100a00 */
[----:B-----5:R-:W-:-:S04]  /*8ad0*/  IMAD.WIDE R26, R24, 0x2, R4 ;  /* 0x00000002181a7825 */ /* 0x020fc800078e0204 */
[--C-:B------:R-:W-:Y:S01]  /*8ae0*/  IMAD.WIDE R24, R25, 0x2, R4.reuse ;  /* 0x0000000219187825 */ /* 0x100fe200078e0204 */
[----:B------:R0:W-:Y:S04]  /*8af0*/  STL.64 [R1+0x2b0], R26 ;  /* 0x0002b01a01007387 */ /* 0x0001e80000100a00 */
[----:B0-----:R-:W4:Y:S04]  /*8b00*/  LDL.LU.64 R26, [R1+0x3e48] ;  /* 0x003e4800011a7983 */ /* 0x001f280000300a00 */
[----:B------:R0:W-:Y:S02]  /*8b10*/  STL.64 [R1+0x2a8], R24 ;  /* 0x0002a81801007387 */ /* 0x0001e40000100a00 */
[----:B0-----:R-:W-:-:S04]  /*8b20*/  IMAD.WIDE R24, R22, 0x2, R4 ;  /* 0x0000000216187825 */ /* 0x001fc800078e0204 */
[--C-:B------:R-:W-:Y:S01]  /*8b30*/  IMAD.WIDE R22, R23, 0x2, R4.reuse ;  /* 0x0000000217167825 */ /* 0x100fe200078e0204 */
[----:B------:R0:W-:Y:S04]  /*8b40*/  STL.64 [R1+0x2a0], R24 ;  /* 0x0002a01801007387 */ /* 0x0001e80000100a00 */
[----:B0-----:R-:W5:Y:S04]  /*8b50*/  LDL.LU.64 R24, [R1+0x3e40] ;  /* 0x003e400001187983 */ /* 0x001f680000300a00 */
[----:B------:R0:W-:Y:S02]  /*8b60*/  STL.64 [R1+0x298], R22 ;  /* 0x0002981601007387 */ /* 0x0001e40000100a00 */
[----:B0-----:R-:W-:-:S04]  /*8b70*/  IMAD.WIDE R22, R20, 0x2, R4 ;  /* 0x0000000214167825 */ /* 0x001fc800078e0204 */
[--C-:B------:R-:W-:Y:S01]  /*8b80*/  IMAD.WIDE R20, R21, 0x2, R4.reuse ;  /* 0x0000000215147825 */ /* 0x100fe200078e0204 */
[----:B------:R0:W-:Y:S04]  /*8b90*/  STL.64 [R1+0x290], R22 ;  /* 0x0002901601007387 */ /* 0x0001e80000100a00 */
[----:B0-----:R-:W2:Y:S04]  /*8ba0*/  LDL.LU.64 R22, [R1+0x3e38] ;  /* 0x003e380001167983 */ /* 0x001ea80000300a00 */
        /* <DEDUP_REMOVED lines=25> */
[----:B------:R-:W2:Y:S04]  /*8d40*/  LDL.LU R28, [R1+0x18c] ;  /* 0x00018c00011c7983 */ /* 0x000ea80000300800 */
        /* <DEDUP_REMOVED lines=10> */
[----:B------:R0:W-:Y:S04]  /*8df0*/  STL.64 [R1+0x218], R2 ;  /* 0x0002180201007387 */ /* 0x0001e80000100a00 */
[----:B0-----:R-:W2:Y:S02]  /*8e00*/  LDL.LU R3, [R1+0x3dfc] ;  /* 0x003dfc0001037983 */ /* 0x001ea40000300800 */
[----:B--2---:R-:W-:-:S05]  /*8e10*/  IMAD.WIDE R2, R3, 0x2, R4 ;  /* 0x0000000203027825 */ /* 0x004fca00078e0204 */
[----:B------:R0:W-:Y:S04]  /*8e20*/  STL.64 [R1+0x210], R2 ;  /* 0x0002100201007387 */ /* 0x0001e80000100a00 */
[----:B0-----:R-:W2:Y:S02]  /*8e30*/  LDL.LU R2, [R1+0x3df8] ;  /* 0x003df80001027983 */ /* 0x001ea40000300800 */
[----:B--2---:R-:W-:-:S05]  /*8e40*/  IMAD.WIDE R2, R2, 0x2, R4 ;  /* 0x0000000202027825 */ /* 0x004fca00078e0204 */
[----:B------:R0:W-:Y:S02]  /*8e50*/  STL.64 [R1+0x208], R2 ;  /* 0x0002080201007387 */ /* 0x0001e40000100a00 */
[----:B0-----:R-:W-:-:S05]  /*8e60*/  IMAD.WIDE R2, R7, 0x2, R4 ;  /* 0x0000000207027825 */ /* 0x001fca00078e0204 */
[----:B------:R3:W-:Y:S02]  /*8e70*/  STL.64 [R1+0x200], R2 ;  /* 0x0002000201007387 */ /* 0x0007e40000100a00 */
[----:B---3--:R-:W-:-:S05]  /*8e80*/  IMAD.WIDE R2, R6, 0x2, R4 ;  /* 0x0000000206027825 */ /* 0x008fca00078e0204 */
[----:B------:R0:W-:Y:S04]  /*8e90*/  STL.64 [R1+0x1f8], R2 ;  /* 0x0001f80201007387 */ /* 0x0001e80000100a00 */
[----:B0-----:R-:W2:Y:S04]  /*8ea0*/  LDL.LU.64 R2, [R1+0x3df0] ;  /* 0x003df00001027983 */ /* 0x001ea80000300a00 */
[----:B------:R0:W-:Y:S02]  /*8eb0*/  STL.64 [R1+0x3d78], R6 ;  /* 0x003d780601007387 */ /* 0x0001e40000100a00 */
[----:B0-----:R-:W-:-:S05]  /*8ec0*/  IMAD.WIDE R6, R8, 0x2, R4 ;  /* 0x0000000208067825 */ /* 0x001fca00078e0204 */
[----:B------:R0:W-:Y:S04]  /*8ed0*/  STL.64 [R1+0x1f0], R6 ;  /* 0x0001f00601007387 */ /* 0x0001e80000100a00 */
[----:B------:R1:W-:Y:S01]  /*8ee0*/  STL.64 [R1+0x3d80], R8 ;  /* 0x003d800801007387 */ /* 0x0003e20000100a00 */
[----:B0-----:R-:W-:-:S04]  /*8ef0*/  IMAD.WIDE R6, R9, 0x2, R4 ;  /* 0x0000000209067825 */ /* 0x001fc800078e0204 */
[--C-:B-1----:R-:W-:Y:S01]  /*8f00*/  IMAD.WIDE R8, R10, 0x2, R4.reuse ;  /* 0x000000020a087825 */ /* 0x102fe200078e0204 */
[----:B------:R0:W-:Y:S04]  /*8f10*/  STL.64 [R1+0x1e8], R6 ;  /* 0x0001e80601007387 */ /* 0x0001e80000100a00 */
[----:B------:R-:W-:Y:S04]  /*8f20*/  STL.64 [R1+0x3d88], R10 ;  /* 0x003d880a01007387 */ /* 0x000fe80000100a00 */
[----:B------:R1:W-:Y:S01]  /*8f30*/  STL.64 [R1+0x1e0], R8 ;  /* 0x0001e00801007387 */ /* 0x0003e20000100a00 */
[----:B0-----:R-:W-:-:S05]  /*8f40*/  IMAD.WIDE R6, R11, 0x2, R4 ;  /* 0x000000020b067825 */ /* 0x001fca00078e0204 */
[----:B------:R0:W-:Y:S01]  /*8f50*/  STL.64 [R1+0x1d8], R6 ;  /* 0x0001d80601007387 */ /* 0x0001e20000100a00 */
[----:B-1----:R-:W-:-:S03]  /*8f60*/  IMAD.WIDE R8, R12, 0x2, R4 ;  /* 0x000000020c087825 */ /* 0x002fc600078e0204 */
[----:B------:R1:W-:Y:S04]  /*8f70*/  STL.64 [R1+0x3d90], R12 ;  /* 0x003d900c01007387 */ /* 0x0003e80000100a00 */
[----:B------:R3:W-:Y:S01]  /*8f80*/  STL.64 [R1+0x1d0], R8 ;  /* 0x0001d00801007387 */ /* 0x0007e20000100a00 */
[----:B0-----:R-:W-:-:S03]  /*8f90*/  IMAD.WIDE R6, R13, 0x2, R4 ;  /* 0x000000020d067825 */ /* 0x001fc600078e0204 */
[----:B-1----:R-:W2:Y:S01]  /*8fa0*/  LDL R12, [R1+0x188] ;  /* 0x00018800010c7983 */ /* 0x002ea20000100800 */
[----:B---3--:R-:W-:-:S03]  /*8fb0*/  IMAD.WIDE R8, R14, 0x2, R4 ;  /* 0x000000020e087825 */ /* 0x008fc600078e0204 */
[----:B------:R0:W-:Y:S04]  /*8fc0*/  STL.64 [R1+0x1c8], R6 ;  /* 0x0001c80601007387 */ /* 0x0001e80000100a00 */
[----:B------:R-:W3:Y:S04]  /*8fd0*/  LDL R13, [R1+0x330] ;  /* 0x00033000010d7983 */ /* 0x000ee80000100800 */
[----:B------:R1:W-:Y:S01]  /*8fe0*/  STL.64 [R1+0x1c0], R8 ;  /* 0x0001c00801007387 */ /* 0x0003e20000100a00 */
[----:B0-----:R-:W-:-:S03]  /*8ff0*/  IMAD.WIDE R6, R15, 0x2, R4 ;  /* 0x000000020f067825 */ /* 0x001fc600078e0204 */
[----:B------:R-:W3:Y:S04]  /*9000*/  LDL.LU R10, [R1+0x98] ;  /* 0x00009800010a7983 */ /* 0x000ee80000300800 */
[----:B------:R-:W3:Y:S04]  /*9010*/  LDL.LU R11, [R1+0x94] ;  /* 0x00009400010b7983 */ /* 0x000ee80000300800 */
[----:B------:R0:W-:Y:S04]  /*9020*/  STL.64 [R1+0x1b8], R6 ;  /* 0x0001b80601007387 */ /* 0x0001e80000100a00 */
[----:B-1----:R-:W3:Y:S04]  /*9030*/  LDL.LU R8, [R1+0x90] ;  /* 0x0000900001087983 */ /* 0x002ee80000300800 */
[----:B------:R-:W3:Y:S04]  /*9040*/  LDL.LU R9, [R1+0x8c] ;  /* 0x00008c0001097983 */ /* 0x000ee80000300800 */
[----:B0-----:R-:W3:Y:S04]  /*9050*/  LDL.LU R6, [R1+0x88] ;  /* 0x0000880001067983 */ /* 0x001ee80000300800 */
[----:B------:R-:W3:Y:S04]  /*9060*/  LDL.LU R7, [R1+0x84] ;  /* 0x0000840001077983 */ /* 0x000ee80000300800 */
        /* <DEDUP_REMOVED lines=21> */
[----:B-----5:R-:W-:-:S03]  /*91c0*/  IMAD.WIDE R16, R24, 0x2, R4 ;  /* 0x0000000218107825 */ /* 0x020fc600078e0204 */
[----:B------:R-:W-:Y:S04]  /*91d0*/  STL.64 [R1+0x3dc0], R24 ;  /* 0x003dc01801007387 */ /* 0x000fe80000100a00 */
[----:B------:R4:W-:Y:S01]  /*91e0*/  STL.64 [R1+0x350], R16 ;  /* 0x0003501001007387 */ /* 0x0009e20000100a00 */
[----:B0-----:R-:W-:-:S05]  /*91f0*/  IMAD.WIDE R14, R25, 0x2, R4 ;  /* 0x00000002190e7825 */ /* 0x001fca00078e0204 */
[----:B------:R0:W-:Y:S01]  /*9200*/  STL.64 [R1+0x358], R14 ;  /* 0x0003580e01007387 */ /* 0x0001e20000100a00 */
[----:B----4-:R-:W-:-:S03]  /*9210*/  IMAD.WIDE R16, R26, 0x2, R4 ;  /* 0x000000021a107825 */ /* 0x010fc600078e0204 */
[----:B------:R-:W-:Y:S04]  /*9220*/  STL.64 [R1+0x3dc8], R26 ;  /* 0x003dc81a01007387 */ /* 0x000fe80000100a00 */
[----:B------:R1:W-:Y:S01]  /*9230*/  STL.64 [R1+0x360], R16 ;  /* 0x0003601001007387 */ /* 0x0003e20000100a00 */
[----:B0-----:R-:W-:-:S05]  /*9240*/  IMAD.WIDE R14, R27, 0x2, R4 ;  /* 0x000000021b0e7825 */ /* 0x001fca00078e0204 */
[----:B------:R0:W-:Y:S01]  /*9250*/  STL.64 [R1+0x368], R14 ;  /* 0x0003680e01007387 */ /* 0x0001e20000100a00 */
[----:B-1----:R-:W-:-:S04]  /*9260*/  IMAD.WIDE R16, R28, 0x2, R4 ;  /* 0x000000021c107825 */ /* 0x002fc800078e0204 */
[----:B------:R-:W-:Y:S02]  /*9270*/  IMAD R0, R0, c[0x0][0x190], RZ ;  /* 0x0000640000007a24 */ /* 0x000fe400078e02ff */
[----:B0-----:R-:W-:-:S04]  /*9280*/  IMAD.WIDE R14, R29, 0x2, R4 ;  /* 0x000000021d0e7825 */ /* 0x001fc800078e0204 */
[----:B--2---:R-:W-:-:S05]  /*9290*/  IMAD.WIDE R18, R12, 0x2, R4 ;  /* 0x000000020c127825 */ /* 0x004fca00078e0204 */
[----:B------:R-:W-:Y:S04]  /*92a0*/  STL.64 [R1+0x370], R18 ;  /* 0x0003701201007387 */ /* 0x000fe80000100a00 */
[----:B------:R-:W-:Y:S01]  /*92b0*/  STL.64 [R1+0x3dd0], R28 ;  /* 0x003dd01c01007387 */ /* 0x000fe20000100a00 */
[----:B---3--:R-:W-:-:S03]  /*92c0*/  IMAD.WIDE R12, R13, 0x2, R4 ;  /* 0x000000020d0c7825 */ /* 0x008fc600078e0204 */
[----:B------:R-:W-:Y:S04]  /*92d0*/  STL.64 [R1+0x378], R16 ;  /* 0x0003781001007387 */ /* 0x000fe80000100a00 */
[----:B------:R0:W-:Y:S04]  /*92e0*/  STL.64 [R1+0x380], R14 ;  /* 0x0003800e01007387 */ /* 0x0001e80000100a00 */
[----:B------:R1:W-:Y:S01]  /*92f0*/  STL.64 [R1+0x388], R12 ;  /* 0x0003880c01007387 */ /* 0x0003e20000100a00 */
[----:B0-----:R-:W-:-:S04]  /*9300*/  IMAD.WIDE R14, R0, 0x2, R4 ;  /* 0x00000002000e7825 */ /* 0x001fc800078e0204 */
[--C-:B------:R-:W-:Y:S01]  /*9310*/  IMAD.WIDE R4, R10, 0x2, R2.reuse ;  /* 0x000000020a047825 */ /* 0x100fe200078e0202 */
[----:B------:R-:W-:Y:S03]  /*9320*/  STL.64 [R1+0x390], R14 ;  /* 0x0003900e01007387 */ /* 0x000fe60000100a00 */
[--C-:B-1----:R-:W-:Y:S01]  /*9330*/  IMAD.WIDE R12, R11, 0x2, R2.reuse ;  /* 0x000000020b0c7825 */ /* 0x102fe200078e0202 */
[----:B------:R0:W-:Y:S03]  /*9340*/  STL.64 [R1+0x180], R4 ;  /* 0x0001800401007387 */ /* 0x0001e60000100a00 */
[--C-:B------:R-:W-:Y:S01]  /*9350*/  IMAD.WIDE R10, R8, 0x2, R2.reuse ;  /* 0x00000002080a7825 */ /* 0x100fe200078e0202 */
[----:B------:R-:W-:Y:S04]  /*9360*/  STL.64 [R1+0x178], R12 ;  /* 0x0001780c01007387 */ /* 0x000fe80000100a00 */
[----:B------:R-:W-:Y:S01]  /*9370*/  STL.64 [R1+0x170], R10 ;  /* 0x0001700a01007387 */ /* 0x000fe20000100a00 */
[----:B0-----:R-:W-:-:S04]  /*9380*/  IMAD.WIDE R4, R9, 0x2, R2 ;  /* 0x0000000209047825 */ /* 0x001fc800078e0202 */
[--C-:B------:R-:W-:Y:S01]  /*9390*/  IMAD.WIDE R8, R6, 0x2, R2.reuse ;  /* 0x0000000206087825 */ /* 0x100fe200078e0202 */
[----:B------:R0:W-:Y:S03]  /*93a0*/  STL.64 [R1+0x168], R4 ;  /* 0x0001680401007387 */ /* 0x0001e60000100a00 */
[--C-:B------:R-:W-:Y:S01]  /*93b0*/  IMAD.WIDE R6, R7, 0x2, R2.reuse ;  /* 0x0000000207067825 */ /* 0x100fe200078e0202 */
[----:B0-----:R-:W2:Y:S04]  /*93c0*/  LDL.LU R4, [R1+0x6c] ;  /* 0x00006c0001047983 */ /* 0x001ea80000300800 */
[----:B------:R-:W-:Y:S04]  /*93d0*/  STL.64 [R1+0x160], R8 ;  /* 0x0001600801007387 */ /* 0x000fe80000100a00 */
[----:B------:R-:W3:Y:S04]  /*93e0*/  LDL.LU R28, [R1+0x68] ;  /* 0x00006800011c7983 */ /* 0x000ee80000300800 */
[----:B------:R-:W-:Y:S04]  /*93f0*/  STL.64 [R1+0x158], R6 ;  /* 0x0001580601007387 */ /* 0x000fe80000100a00 */
[----:B------:R-:W4:Y:S04]  /*9400*/  LDL.LU R29, [R1+0x64] ;  /* 0x00006400011d7983 */ /* 0x000f280000300800 */
[----:B----4-:R0:W-:Y:S04]  /*9410*/  STL [R1+0x3dd8], R29 ;  /* 0x003dd81d01007387 */ /* 0x0101e80000100800 */
[----:B0-----:R-:W4:Y:S04]  /*9420*/  LDL.LU R29, [R1+0x70] ;  /* 0x00007000011d7983 */ /* 0x001f280000300800 */
[----:B---3--:R0:W-:Y:S04]  /*9430*/  STL [R1+0x3ddc], R28 ;  /* 0x003ddc1c01007387 */ /* 0x0081e80000100800 */
[----:B0-----:R-:W3:Y:S04]  /*9440*/  LDL.LU R28, [R1+0x74] ;  /* 0x00007400011c7983 */ /* 0x001ee80000300800 */
[----:B----4-:R0:W-:Y:S04]  /*9450*/  STL [R1+0x3de0], R29 ;  /* 0x003de01d01007387 */ /* 0x0101e80000100800 */
[----:B0-----:R-:W4:Y:S04]  /*9460*/  LDL.LU R29, [R1+0x78] ;  /* 0x00007800011d7983 */ /* 0x001f280000300800 */
[----:B---3--:R0:W-:Y:S04]  /*9470*/  STL [R1+0x3de4], R28 ;  /* 0x003de41c01007387 */ /* 0x0081e80000100800 */
[----:B0-----:R-:W3:Y:S04]  /*9480*/  LDL.LU R28, [R1+0x7c] ;  /* 0x00007c00011c7983 */ /* 0x001ee80000300800 */
[----:B----4-:R0:W-:Y:S04]  /*9490*/  STL [R1+0x3de8], R29 ;  /* 0x003de81d01007387 */ /* 0x0101e80000100800 */
[----:B0-----:R-:W4:Y:S04]  /*94a0*/  LDL.LU R29, [R1+0x80] ;  /* 0x00008000011d7983 */ /* 0x001f280000300800 */
[----:B---3--:R4:W-:Y:S04]  /*94b0*/  STL [R1+0x3dec], R28 ;  /* 0x003dec1c01007387 */ /* 0x0089e80000100800 */
[----:B------:R-:W3:Y:S04]  /*94c0*/  LDL.LU R26, [R1+0x60] ;  /* 0x00006000011a7983 */ /* 0x000ee80000300800 */
[----:B------:R-:W5:Y:S04]  /*94d0*/  LDL.LU R27, [R1+0x5c] ;  /* 0x00005c00011b7983 */ /* 0x000f680000300800 */
[----:B------:R-:W2:Y:S04]  /*94e0*/  LDL.LU R24, [R1+0x58] ;  /* 0x0000580001187983 */ /* 0x000ea80000300800 */
        /* <DEDUP_REMOVED lines=19> */
[----:B------:R-:W2:Y:S01]  /*9620*/  LDL.LU R5, [R1+0x8] ;  /* 0x0000080001057983 */ /* 0x000ea20000300800 */
[----:B----4-:R-:W-:-:S05]  /*9630*/  IMAD.WIDE R28, R29, 0x2, R2 ;  /* 0x000000021d1c7825 */ /* 0x010fca00078e0202 */
[----:B------:R0:W-:Y:S04]  /*9640*/  STL.64 [R1+0x150], R28 ;  /* 0x0001501c01007387 */ /* 0x0001e80000100a00 */
[----:B0-----:R-:W4:Y:S02]  /*9650*/  LDL.LU R28, [R1+0x3dec] ;  /* 0x003dec00011c7983 */ /* 0x001f240000300800 */
        /* <DEDUP_REMOVED lines=10> */
[----:B------:R2:W-:Y:S02]  /*9700*/  STL.64 [R1+0x130], R28 ;  /* 0x0001301c01007387 */ /* 0x0005e40000100a00 */
        /* <DEDUP_REMOVED lines=8> */
[----:B---3--:R-:W-:-:S04]  /*9790*/  IMAD.WIDE R28, R26, 0x2, R2 ;  /* 0x000000021a1c7825 */ /* 0x008fc800078e0202 */
[--C-:B-----5:R-:W-:Y:S01]  /*97a0*/  IMAD.WIDE R26, R27, 0x2, R2.reuse ;  /* 0x000000021b1a7825 */ /* 0x120fe200078e0202 */
[----:B------:R0:W-:Y:S04]  /*97b0*/  STL.64 [R1+0x110], R28 ;  /* 0x0001101c01007387 */ /* 0x0001e80000100a00 */
[----:B0-----:R-:W2:Y:S04]  /*97c0*/  LDL.LU.64 R28, [R1+0x3dd0] ;  /* 0x003dd000011c7983 */ /* 0x001ea80000300a00 */
[----:B------:R0:W-:Y:S02]  /*97d0*/  STL.64 [R1+0x108], R26 ;  /* 0x0001081a01007387 */ /* 0x0001e40000100a00 */
[----:B0-----:R-:W-:-:S04]  /*97e0*/  IMAD.WIDE R26, R24, 0x2, R2 ;  /* 0x00000002181a7825 */ /* 0x001fc800078e0202 */
[--C-:B------:R-:W-:Y:S01]  /*97f0*/  IMAD.WIDE R24, R25, 0x2, R2.reuse ;  /* 0x0000000219187825 */ /* 0x100fe200078e0202 */
[----:B------:R0:W-:Y:S04]  /*9800*/  STL.64 [R1+0x100], R26 ;  /* 0x0001001a01007387 */ /* 0x0001e80000100a00 */
[----:B0-----:R-:W3:Y:S04]  /*9810*/  LDL.LU.64 R26, [R1+0x3dc8] ;  /* 0x003dc800011a7983 */ /* 0x001ee80000300a00 */
[----:B------:R0:W-:Y:S02]  /*9820*/  STL.64 [R1+0xf8], R24 ;  /* 0x0000f81801007387 */ /* 0x0001e40000100a00 */
[----:B0-----:R-:W-:-:S04]  /*9830*/  IMAD.WIDE R24, R22, 0x2, R2 ;  /* 0x0000000216187825 */ /* 0x001fc800078e0202 */
        /* <DEDUP_REMOVED lines=44> */
[----:B0-----:R-:W2:Y:S01]  /*9b00*/  LDL.LU.64 R6, [R1+0x3d78] ;  /* 0x003d780001067983 */ /* 0x001ea20000300a00 */
[----:B------:R-:W-:-:S05]  /*9b10*/  IMAD.WIDE R4, R5, 0x2, R2 ;  /* 0x0000000205047825 */ /* 0x000fca00078e0202 */
[----:B------:R2:W-:Y:S02]  /*9b20*/  STL.64 [R1+0x60], R4 ;  /* 0x0000600401007387 */ /* 0x0005e40000100a00 */
[----:B--2---:R-:W-:-:S05]  /*9b30*/  IMAD.WIDE R4, R7, 0x2, R2 ;  /* 0x0000000207047825 */ /* 0x004fca00078e0202 */
[----:B------:R0:W-:Y:S02]  /*9b40*/  STL.64 [R1+0x58], R4 ;  /* 0x0000580401007387 */ /* 0x0001e40000100a00 */
[----:B0-----:R-:W-:-:S04]  /*9b50*/  IMAD.WIDE R4, R6, 0x2, R2 ;  /* 0x0000000206047825 */ /* 0x001fc800078e0202 */
[--C-:B------:R-:W-:Y:S01]  /*9b60*/  IMAD.WIDE R6, R8, 0x2, R2.reuse ;  /* 0x0000000208067825 */ /* 0x100fe200078e0202 */
[----:B------:R0:W-:Y:S04]  /*9b70*/  STL.64 [R1+0x50], R4 ;  /* 0x0000500401007387 */ /* 0x0001e80000100a00 */
[----:B------:R1:W-:Y:S01]  /*9b80*/  STL.64 [R1+0x48], R6 ;  /* 0x0000480601007387 */ /* 0x0003e20000100a00 */
[----:B0-----:R-:W-:-:S04]  /*9b90*/  IMAD.WIDE R4, R9, 0x2, R2 ;  /* 0x0000000209047825 */ /* 0x001fc800078e0202 */
[--C-:B------:R-:W-:Y:S01]  /*9ba0*/  IMAD.WIDE R8, R10, 0x2, R2.reuse ;  /* 0x000000020a087825 */ /* 0x100fe200078e0202 */
[----:B------:R0:W-:Y:S03]  /*9bb0*/  STL.64 [R1+0x40], R4 ;  /* 0x0000400401007387 */ /* 0x0001e60000100a00 */
[--C-:B-1----:R-:W-:Y:S01]  /*9bc0*/  IMAD.WIDE R6, R11, 0x2, R2.reuse ;  /* 0x000000020b067825 */ /* 0x102fe200078e0202 */
[----:B------:R1:W-:Y:S04]  /*9bd0*/  STL.64 [R1+0x38], R8 ;  /* 0x0000380801007387 */ /* 0x0003e80000100a00 */
[----:B------:R2:W-:Y:S01]  /*9be0*/  STL.64 [R1+0x30], R6 ;  /* 0x0000300601007387 */ /* 0x0005e20000100a00 */
[----:B0-----:R-:W-:-:S04]  /*9bf0*/  IMAD.WIDE R4, R12, 0x2, R2 ;  /* 0x000000020c047825 */ /* 0x001fc800078e0202 */
[--C-:B-1----:R-:W-:Y:S01]  /*9c00*/  IMAD.WIDE R8, R13, 0x2, R2.reuse ;  /* 0x000000020d087825 */ /* 0x102fe200078e0202 */
[----:B------:R0:W-:Y:S03]  /*9c10*/  STL.64 [R1+0x28], R4 ;  /* 0x0000280401007387 */ /* 0x0001e60000100a00 */
[--C-:B--2---:R-:W-:Y:S01]  /*9c20*/  IMAD.WIDE R6, R14, 0x2, R2.reuse ;  /* 0x000000020e067825 */ /* 0x104fe200078e0202 */
[----:B------:R1:W-:Y:S04]  /*9c30*/  STL.64 [R1+0x20], R8 ;  /* 0x0000200801007387 */ /* 0x0003e80000100a00 */
[----:B------:R2:W-:Y:S01]  /*9c40*/  STL.64 [R1+0x18], R6 ;  /* 0x0000180601007387 */ /* 0x0005e20000100a00 */
[----:B0-----:R-:W-:-:S04]  /*9c50*/  IMAD.WIDE R4, R15, 0x2, R2 ;  /* 0x000000020f047825 */ /* 0x001fc800078e0202 */
[--C-:B-1----:R-:W-:Y:S01]  /*9c60*/  IMAD.WIDE R8, R16, 0x2, R2.reuse ;  /* 0x0000000210087825 */ /* 0x102fe200078e0202 */
[----:B------:R0:W-:Y:S03]  /*9c70*/  STL.64 [R1+0x10], R4 ;  /* 0x0000100401007387 */ /* 0x0001e60000100a00 */
[--C-:B--2---:R-:W-:Y:S01]  /*9c80*/  IMAD.WIDE R6, R17, 0x2, R2.reuse ;  /* 0x0000000211067825 */ /* 0x104fe200078e0202 */
[----:B------:R-:W-:Y:S03]  /*9c90*/  STL.64 [R1+0x8], R8 ;  /* 0x0000080801007387 */ /* 0x000fe60000100a00 */
[----:B0-----:R-:W-:-:S05]  /*9ca0*/  IMAD.WIDE R4, R18, 0x2, R2 ;  /* 0x0000000212047825 */ /* 0x001fca00078e0202 */
[----:B------:R0:W-:Y:S04]  /*9cb0*/  STL.64 [R1+0x3d28], R4 ;  /* 0x003d280401007387 */ /* 0x0001e80000100a00 */
[----:B------:R1:W-:Y:S04]  /*9cc0*/  STL.64 [R1], R6 ;  /* 0x0000000601007387 */ /* 0x0003e80000100a00 */
[----:B0-----:R-:W2:Y:S01]  /*9cd0*/  LDL.LU R5, [R1+0x188] ;  /* 0x0001880001057983 */ /* 0x001ea20000300800 */
[----:B------:R-:W-:-:S04]  /*9ce0*/  IMAD.WIDE R8, R20, 0x2, R2 ;  /* 0x0000000214087825 */ /* 0x000fc800078e0202 */
[----:B-1----:R-:W-:-:S04]  /*9cf0*/  IMAD.WIDE R6, R19, 0x2, R2 ;  /* 0x0000000213067825 */ /* 0x002fc800078e0202 */
[--C-:B------:R-:W-:Y:S01]  /*9d00*/  IMAD.WIDE R10, R21, 0x2, R2.reuse ;  /* 0x00000002150a7825 */ /* 0x100fe200078e0202 */
[----:B------:R0:W-:Y:S03]  /*9d10*/  STL.64 [R1+0x3d20], R6 ;  /* 0x003d200601007387 */ /* 0x0001e60000100a00 */
[----:B-----5:R-:W-:-:S04]  /*9d20*/  IMAD.WIDE R12, R22, 0x2, R2 ;  /* 0x00000002160c7825 */ /* 0x020fc800078e0202 */
[--C-:B------:R-:W-:Y:S01]  /*9d30*/  IMAD.WIDE R14, R23, 0x2, R2.reuse ;  /* 0x00000002170e7825 */ /* 0x100fe200078e0202 */
[----:B0-----:R-:W5:Y:S03]  /*9d40*/  LDL.LU R7, [R1+0x330] ;  /* 0x0003300001077983 */ /* 0x001f660000300800 */
[--C-:B----4-:R-:W-:Y:S01]  /*9d50*/  IMAD.WIDE R16, R24, 0x2, R2.reuse ;  /* 0x0000000218107825 */ /* 0x110fe200078e0202 */
[----:B------:R-:W-:Y:S03]  /*9d60*/  STL.64 [R1+0x3d18], R8 ;  /* 0x003d180801007387 */ /* 0x000fe60000100a00 */
[--C-:B------:R-:W-:Y:S01]  /*9d70*/  IMAD.WIDE R18, R25, 0x2, R2.reuse ;  /* 0x0000000219127825 */ /* 0x100fe200078e0202 */
[----:B------:R0:W-:Y:S03]  /*9d80*/  STL.64 [R1+0x3d10], R10 ;  /* 0x003d100a01007387 */ /* 0x0001e60000100a00 */
[----:B---3--:R-:W-:-:S04]  /*9d90*/  IMAD.WIDE R20, R26, 0x2, R2 ;  /* 0x000000021a147825 */ /* 0x008fc800078e0202 */
[--C-:B------:R-:W-:Y:S01]  /*9da0*/  IMAD.WIDE R22, R27, 0x2, R2.reuse ;  /* 0x000000021b167825 */ /* 0x100fe200078e0202 */
[----:B0-----:R-:W3:Y:S04]  /*9db0*/  LDL.LU.64 R10, [R1+0x180] ;  /* 0x00018000010a7983 */ /* 0x001ee80000300a00 */
[----:B------:R0:W-:Y:S04]  /*9dc0*/  STL.64 [R1+0x3d08], R12 ;  /* 0x003d080c01007387 */ /* 0x0001e80000100a00 */
[----:B0-----:R-:W4:Y:S04]  /*9dd0*/  LDL.LU.64 R12, [R1+0x178] ;  /* 0x00017800010c7983 */ /* 0x001f280000300a00 */
[----:B------:R-:W-:Y:S04]  /*9de0*/  STL.64 [R1+0x3d30], R14 ;  /* 0x003d300e01007387 */ /* 0x000fe80000100a00 */
[----:B------:R0:W-:Y:S04]  /*9df0*/  STL.64 [R1+0x3d38], R16 ;  /* 0x003d381001007387 */ /* 0x0001e80000100a00 */
[----:B0-----:R-:W3:Y:S04]  /*9e00*/  LDL.LU.64 R16, [R1+0x170] ;  /* 0x0001700001107983 */ /* 0x001ee80000300a00 */
[----:B------:R0:W-:Y:S04]  /*9e10*/  STL.64 [R1+0x3d40], R18 ;  /* 0x003d401201007387 */ /* 0x0001e80000100a00 */
[----:B0-----:R-:W3:Y:S04]  /*9e20*/  LDL.LU.64 R18, [R1+0x318] ;  /* 0x0003180001127983 */ /* 0x001ee80000300a00 */
[----:B------:R-:W-:Y:S04]  /*9e30*/  STL.64 [R1+0x3d48], R20 ;  /* 0x003d481401007387 */ /* 0x000fe80000100a00 */
[----:B------:R0:W-:Y:S04]  /*9e40*/  STL.64 [R1+0x3d50], R22 ;  /* 0x003d501601007387 */ /* 0x0001e80000100a00 */
[----:B0-----:R-:W3:Y:S04]  /*9e50*/  LDL.LU.64 R22, [R1+0x320] ;  /* 0x0003200001167983 */ /* 0x001ee80000300a00 */
[----:B------:R-:W3:Y:S01]  /*9e60*/  LDL.LU.64 R14, [R1+0x310] ;  /* 0x00031000010e7983 */ /* 0x000ee20000300a00 */
[----:B--2---:R-:W-:-:S05]  /*9e70*/  IMAD.WIDE R24, R5, 0x2, R2 ;  /* 0x0000000205187825 */ /* 0x004fca00078e0202 */
[----:B------:R0:W-:Y:S04]  /*9e80*/  STL.64 [R1+0x3d58], R24 ;  /* 0x003d581801007387 */ /* 0x0001e80000100a00 */
[----:B0-----:R-:W2:Y:S04]  /*9e90*/  LDL.LU.64 R24, [R1+0x328] ;  /* 0x0003280001187983 */ /* 0x001ea80000300a00 */
[----:B------:R-:W3:Y:S04]  /*9ea0*/  LDL.LU.64 R4, [R1+0x168] ;  /* 0x0001680001047983 */ /* 0x000ee80000300a00 */
[----:B------:R-:W3:Y:S01]  /*9eb0*/  LDL.LU.64 R20, [R1+0x308] ;  /* 0x0003080001147983 */ /* 0x000ee20000300a00 */
[----:B------:R-:W-:-:S04]  /*9ec0*/  IMAD.WIDE R26, R28, 0x2, R2 ;  /* 0x000000021c1a7825 */ /* 0x000fc800078e0202 */
[--C-:B------:R-:W-:Y:S01]  /*9ed0*/  IMAD.WIDE R28, R29, 0x2, R2.reuse ;  /* 0x000000021d1c7825 */ /* 0x100fe200078e0202 */
[----:B------:R5:W-:Y:S04]  /*9ee0*/  STL.64 [R1+0x3d60], R26 ;  /* 0x003d601a01007387 */ /* 0x000be80000100a00 */
[----:B------:R-:W-:Y:S01]  /*9ef0*/  STL.64 [R1+0x3d68], R28 ;  /* 0x003d681c01007387 */ /* 0x000fe20000100a00 */
[----:B-----5:R-:W-:-:S03]  /*9f00*/  IMAD.WIDE R26, R7, 0x2, R2 ;  /* 0x00000002071a7825 */ /* 0x020fc600078e0202 */
[----:B------:R-:W5:Y:S01]  /*9f10*/  LDL.LU.64 R6, [R1+0x160] ;  /* 0x0001600001067983 */ /* 0x000f620000300a00 */
[----:B------:R-:W-:-:S03]  /*9f20*/  IMAD.WIDE R2, R0, 0x2, R2 ;  /* 0x0000000200027825 */ /* 0x000fc600078e0202 */
[----:B------:R-:W4:Y:S04]  /*9f30*/  LDL.LU.64 R8, [R1+0x300] ;  /* 0x0003000001087983 */ /* 0x000f280000300a00 */
[----:B------:R-:W-:Y:S04]  /*9f40*/  STL.64 [R1+0x188], R26 ;  /* 0x0001881a01007387 */ /* 0x000fe80000100a00 */
[----:B------:R-:W-:Y:S04]  /*9f50*/  STL.64 [R1+0x3d70], R2 ;  /* 0x003d700201007387 */ /* 0x000fe80000100a00 */
[----:B--2---:R0:W-:Y:S01]  /*9f60*/  STL [R1+0x3bf8], R24 ;  /* 0x003bf81801007387 */ /* 0x0041e20000100800 */
[----:B------:R-:W-:-:S03]  /*9f70*/  IMAD.MOV.U32 R0, RZ, RZ, R25 ;  /* 0x000000ffff007224 */ /* 0x000fc600078e0019 */
[----:B0-----:R-:W2:Y:S04]  /*9f80*/  LDL.LU.64 R24, [R1+0x158] ;  /* 0x0001580001187983 */ /* 0x001ea80000300a00 */
[----:B------:R0:W-:Y:S04]  /*9f90*/  STL [R1+0x3bf0], R0 ;  /* 0x003bf00001007387 */ /* 0x0001e80000100800 */
[----:B---3--:R1:W-:Y:S01]  /*9fa0*/  STL [R1+0x3bf4], R10 ;  /* 0x003bf40a01007387 */ /* 0x0083e20000100800 */
[----:B0-----:R-:W-:-:S03]  /*9fb0*/  IMAD.MOV.U32 R0, RZ, RZ, R11 ;  /* 0x000000ffff007224 */ /* 0x001fc600078e000b */
[----:B-1----:R-:W3:Y:S04]  /*9fc0*/  LDL.LU.64 R10, [R1+0x2f8] ;  /* 0x0002f800010a7983 */ /* 0x002ee80000300a00 */
[----:B------:R0:W-:Y:S04]  /*9fd0*/  STL [R1+0x3be8], R0 ;  /* 0x003be80001007387 */ /* 0x0001e80000100800 */
[----:B------:R1:W-:Y:S01]  /*9fe0*/  STL [R1+0x3bec], R22 ;  /* 0x003bec1601007387 */ /* 0x0003e20000100800 */
[----:B0-----:R-:W-:-:S03]  /*9ff0*/  IMAD.MOV.U32 R0, RZ, RZ, R23 ;  /* 0x000000ffff007224 */ /* 0x001fc600078e0017 */
[----:B-1----:R-:W3:Y:S04]  /*a000*/  LDL.LU.64 R22, [R1+0x150] ;  /* 0x0001500001167983 */ /* 0x002ee80000300a00 */
[----:B------:R0:W-:Y:S04]  /*a010*/  STL [R1+0x3be0], R0 ;  /* 0x003be00001007387 */ /* 0x0001e80000100800 */
[----:B----4-:R1:W-:Y:S01]  /*a020*/  STL [R1+0x3be4], R12 ;  /* 0x003be40c01007387 */ /* 0x0103e20000100800 */
[----:B0-----:R-:W-:-:S03]  /*a030*/  IMAD.MOV.U32 R0, RZ, RZ, R13 ;  /* 0x000000ffff007224 */ /* 0x001fc600078e000d */
[----:B-1----:R-:W4:Y:S04]  /*a040*/  LDL.LU.64 R12, [R1+0x2f0] ;  /* 0x0002f000010c7983 */ /* 0x002f280000300a00 */
[----:B------:R0:W-:Y:S04]  /*a050*/  STL [R1+0x3bd8], R0 ;  /* 0x003bd80001007387 */ /* 0x0001e80000100800 */
[----:B------:R1:W-:Y:S01]  /*a060*/  STL [R1+0x3bdc], R18 ;  /* 0x003bdc1201007387 */ /* 0x0003e20000100800 */
        /* <DEDUP_REMOVED lines=19> */
[----:B-----5:R1:W-:Y:S01]  /*a1a0*/  STL [R1+0x3bb4], R6 ;  /* 0x003bb40601007387 */ /* 0x0203e20000100800 */
[----:B0-----:R-:W-:-:S03]  /*a1b0*/  IMAD.MOV.U32 R0, RZ, RZ, R7 ;  /* 0x000000ffff007224 */ /* 0x001fc600078e0007 */
[----:B-1----:R-:W5:Y:S04]  /*a1c0*/  LDL.LU.64 R6, [R1+0x2d8] ;  /* 0x0002d80001067983 */ /* 0x002f680000300a00 */
[----:B------:R0:W-:Y:S04]  /*a1d0*/  STL [R1+0x3ba8], R0 ;  /* 0x003ba80001007387 */ /* 0x0001e80000100800 */
[----:B------:R1:W-:Y:S01]  /*a1e0*/  STL [R1+0x3bac], R8 ;  /* 0x003bac0801007387 */ /* 0x0003e20000100800 */
[----:B0-----:R-:W-:-:S03]  /*a1f0*/  IMAD.MOV.U32 R0, RZ, RZ, R9 ;  /* 0x000000ffff007224 */ /* 0x001fc600078e0009 */
[----:B-1----:R-:W5:Y:S04]  /*a200*/  LDL.LU.64 R8, [R1+0x130] ;  /* 0x0001300001087983 */ /* 0x002f680000300a00 */
[----:B------:R0:W-:Y:S04]  /*a210*/  STL [R1+0x3ba0], R0 ;  /* 0x003ba00001007387 */ /* 0x0001e80000100800 */
[----:B--2---:R1:W-:Y:S01]  /*a220*/  STL [R1+0x3ba4], R24 ;  /* 0x003ba41801007387 */ /* 0x0043e20000100800 */
[----:B0-----:R-:W-:-:S03]  /*a230*/  IMAD.MOV.U32 R0, RZ, RZ, R25 ;  /* 0x000000ffff007224 */ /* 0x001fc600078e0019 */
[----:B-1----:R-:W2:Y:S04]  /*a240*/  LDL.LU.64 R24, [R1+0x2d0] ;  /* 0x0002d00001187983 */ /* 0x002ea80000300a00 */
        /* <DEDUP_REMOVED lines=85> */
[----:B--2---:R-:W-:Y:S01]  /*a7a0*/  STL [R1+0x3af4], R24 ;  /* 0x003af41801007387 */ /* 0x004fe20000100800 */
[----:B0-----:R-:W-:-:S03]  /*a7b0*/  IMAD.MOV.U32 R0, RZ, RZ, R25 ;  /* 0x000000ffff007224 */ /* 0x001fc600078e0019 */
[----:B------:R-:W2:Y:S04]  /*a7c0*/  LDL.LU.64 R26, [R1+0x278] ;  /* 0x00027800011a7983 */ /* 0x000ea80000300a00 */
[----:B------:R0:W-:Y:S04]  /*a7d0*/  STL [R1+0x3ae8], R0 ;  /* 0x003ae80001007387 */ /* 0x0001e80000100800 */
[----:B---3--:R1:W-:Y:S01]  /*a7e0*/  STL [R1+0x3aec], R10 ;  /* 0x003aec0a01007387 */ /* 0x0083e20000100800 */
[----:B0-----:R-:W-:-:S03]  /*a7f0*/  IMAD.MOV.U32 R0, RZ, RZ, R11 ;  /* 0x000000ffff007224 */ /* 0x001fc600078e000b */
[----:B-1----:R-:W3:Y:S04]  /*a800*/  LDL.LU.64 R10, [R1+0xd0] ;  /* 0x0000d000010a7983 */ /* 0x002ee80000300a00 */
[----:B------:R0:W-:Y:S04]  /*a810*/  STL [R1+0x3ae0], R0 ;  /* 0x003ae00001007387 */ /* 0x0001e80000100800 */
[----:B------:R-:W-:Y:S04]  /*a820*/  STL [R1+0x3ae4], R22 ;  /* 0x003ae41601007387 */ /* 0x000fe80000100800 */
[----:B------:R-:W3:Y:S01]  /*a830*/  LDL.LU.64 R24, [R1+0x270] ;  /* 0x0002700001187983 */ /* 0x000ee20000300a00 */
[----:B0-----:R-:W-:-:S05]  /*a840*/  IMAD.MOV.U32 R0, RZ, RZ, R23 ;  /* 0x000000ffff007224 */ /* 0x001fca00078e0017 */
        /* <DEDUP_REMOVED lines=21> */
[----:B------:R-:W-:Y:S04]  /*a9a0*/  STL [R1+0x3ab4], R20 ;  /* 0x003ab41401007387 */ /* 0x000fe80000100800 */
[----:B------:R-:W4:Y:S01]  /*a9b0*/  LDL.LU.64 R22, [R1+0x258] ;  /* 0x0002580001167983 */ /* 0x000f220000300a00 */
[----:B0-----:R-:W-:-:S05]  /*a9c0*/  IMAD.MOV.U32 R0, RZ, RZ, R21 ;  /* 0x000000ffff007224 */ /* 0x001fca00078e0015 */
[----:B------:R5:W-:Y:S02]  /*a9d0*/  STL [R1+0x3aa8], R0 ;  /* 0x003aa80001007387 */ /* 0x000be40000100800 */
[----:B-----5:R-:W-:Y:S02]  /*a9e0*/  IMAD.MOV.U32 R0, RZ, RZ, R7 ;  /* 0x000000ffff007224 */ /* 0x020fe400078e0007 */
[----:B------:R0:W-:Y:S04]  /*a9f0*/  STL [R1+0x3aac], R6 ;  /* 0x003aac0601007387 */ /* 0x0001e80000100800 */
[----:B0-----:R-:W5:Y:S04]  /*aa00*/  LDL.LU.64 R6, [R1+0xb0] ;  /* 0x0000b00001067983 */ /* 0x001f680000300a00 */
[----:B------:R0:W-:Y:S04]  /*aa10*/  STL [R1+0x3aa0], R0 ;  /* 0x003aa00001007387 */ /* 0x0001e80000100800 */
[----:B------:R1:W-:Y:S01]  /*aa20*/  STL [R1+0x3aa4], R8 ;  /* 0x003aa40801007387 */ /* 0x0003e20000100800 */
[----:B0-----:R-:W-:-:S03]  /*aa30*/  IMAD.MOV.U32 R0, RZ, RZ, R9 ;  /* 0x000000ffff007224 */ /* 0x001fc600078e0009 */
[----:B-1----:R-:W5:Y:S04]  /*aa40*/  LDL.LU.64 R8, [R1+0x250] ;  /* 0x0002500001087983 */ /* 0x002f680000300a00 */
[----:B------:R0:W-:Y:S04]  /*aa50*/  STL [R1+0x3a98], R0 ;  /* 0x003a980001007387 */ /* 0x0001e80000100800 */
[----:B--2---:R-:W-:Y:S04]  /*aa60*/  STL [R1+0x3a9c], R26 ;  /* 0x003a9c1a01007387 */ /* 0x004fe80000100800 */
[----:B------:R-:W2:Y:S01]  /*aa70*/  LDL.LU.64 R20, [R1+0xa8] ;  /* 0x0000a80001147983 */ /* 0x000ea20000300a00 */
[----:B0-----:R-:W-:-:S03]  /*aa80*/  IMAD.MOV.U32 R0, RZ, RZ, R27 ;  /* 0x000000ffff007224 */ /* 0x001fc600078e001b */
[----:B---3--:R-:W-:Y:S04]  /*aa90*/  STL [R1+0x3a94], R10 ;  /* 0x003a940a01007387 */ /* 0x008fe80000100800 */
[----:B------:R0:W-:Y:S02]  /*aaa0*/  STL [R1+0x3a90], R0 ;  /* 0x003a900001007387 */ /* 0x0001e40000100800 */
[----:B0-----:R-:W-:Y:S02]  /*aab0*/  IMAD.MOV.U32 R0, RZ, RZ, R11 ;  /* 0x000000ffff007224 */ /* 0x001fe400078e000b */
[----:B------:R-:W3:Y:S04]  /*aac0*/  LDL.LU.64 R10, [R1+0x248] ;  /* 0x00024800010a7983 */ /* 0x000ee80000300a00 */
        /* <DEDUP_REMOVED lines=35> */
[----:B--2---:R-:W-:Y:S04]  /*ad00*/  STL [R1+0x3a44], R20 ;  /* 0x003a441401007387 */ /* 0x004fe80000100800 */
[----:B------:R0:W-:Y:S04]  /*ad10*/  STL [R1+0x3a40], R0 ;  /* 0x003a400001007387 */ /* 0x0001e80000100800 */
[----:B-1----:R-:W2:Y:S01]  /*ad20*/  LDL.LU.64 R8, [R1+0x80] ;  /* 0x0000800001087983 */ /* 0x002ea20000300a00 */
        /* <DEDUP_REMOVED lines=27> */
[----:B------:R1:W-:Y:S04]  /*aee0*/  STL [R1+0x3a0c], R4 ;  /* 0x003a0c0401007387 */ /* 0x0003e80000100800 */
[----:B------:R-:W4:Y:S01]  /*aef0*/  LDL.LU.64 R24, [R1+0x60] ;  /* 0x0000600001187983 */ /* 0x000f220000300a00 */
[----:B0-----:R-:W-:-:S03]  /*af00*/  IMAD.MOV.U32 R0, RZ, RZ, R5 ;  /* 0x000000ffff007224 */ /* 0x001fc600078e0005 */
[----:B------:R-:W-:Y:S04]  /*af10*/  STL [R1+0x3a04], R22 ;  /* 0x003a041601007387 */ /* 0x000fe80000100800 */
[----:B------:R0:W-:Y:S04]  /*af20*/  STL [R1+0x3a00], R0 ;  /* 0x003a000001007387 */ /* 0x0001e80000100800 */
[----:B-1----:R-:W4:Y:S01]  /*af30*/  LDL.LU.64 R4, [R1+0x200] ;  /* 0x0002000001047983 */ /* 0x002f220000300a00 */
[----:B0-----:R-:W-:-:S03]  /*af40*/  IMAD.MOV.U32 R0, RZ, RZ, R23 ;  /* 0x000000ffff007224 */ /* 0x001fc600078e0017 */
[----:B-----5:R-:W-:Y:S04]  /*af50*/  STL [R1+0x39fc], R6 ;  /* 0x0039fc0601007387 */ /* 0x020fe80000100800 */
[----:B------:R0:W-:Y:S04]  /*af60*/  STL [R1+0x39f8], R0 ;  /* 0x0039f80001007387 */ /* 0x0001e80000100800 */
[----:B------:R-:W5:Y:S01]  /*af70*/  LDL.LU.64 R22, [R1+0x58] ;  /* 0x0000580001167983 */ /* 0x000f620000300a00 */
[----:B0-----:R-:W-:-:S03]  /*af80*/  IMAD.MOV.U32 R0, RZ, RZ, R7 ;  /* 0x000000ffff007224 */ /* 0x001fc600078e0007 */
[----:B------:R-:W5:Y:S04]  /*af90*/  LDL.LU.64 R6, [R1+0x1f8] ;  /* 0x0001f80001067983 */ /* 0x000f680000300a00 */
[----:B------:R2:W-:Y:S02]  /*afa0*/  STL [R1+0x39f0], R0 ;  /* 0x0039f00001007387 */ /* 0x0005e40000100800 */
[----:B--2---:R-:W-:Y:S02]  /*afb0*/  IMAD.MOV.U32 R0, RZ, RZ, R9 ;  /* 0x000000ffff007224 */ /* 0x004fe400078e0009 */
[----:B------:R0:W-:Y:S04]  /*afc0*/  STL [R1+0x39f4], R8 ;  /* 0x0039f40801007387 */ /* 0x0001e80000100800 */
[----:B------:R-:W-:Y:S04]  /*afd0*/  STL [R1+0x39ec], R20 ;  /* 0x0039ec1401007387 */ /* 0x000fe80000100800 */
[----:B------:R1:W-:Y:S04]  /*afe0*/  STL [R1+0x39e8], R0 ;  /* 0x0039e80001007387 */ /* 0x0003e80000100800 */
[----:B0-----:R-:W2:Y:S01]  /*aff0*/  LDL.LU.64 R8, [R1+0x50] ;  /* 0x0000500001087983 */ /* 0x001ea20000300a00 */
[----:B-1----:R-:W-:-:S03]  /*b000*/  IMAD.MOV.U32 R0, RZ, RZ, R21 ;  /* 0x000000ffff007224 */ /* 0x002fc600078e0015 */
[----:B---3--:R-:W-:Y:S04]  /*b010*/  STL [R1+0x39e4], R10 ;  /* 0x0039e40a01007387 */ /* 0x008fe80000100800 */
[----:B------:R0:W-:Y:S04]  /*b020*/  STL [R1+0x39e0], R0 ;  /* 0x0039e00001007387 */ /* 0x0001e80000100800 */
[----:B------:R-:W3:Y:S01]  /*b030*/  LDL.LU.64 R20, [R1+0x1f0] ;  /* 0x0001f00001147983 */ /* 0x000ee20000300a00 */
[----:B0-----:R-:W-:-:S03]  /*b040*/  IMAD.MOV.U32 R0, RZ, RZ, R11 ;  /* 0x000000ffff007224 */ /* 0x001fc600078e000b */
[----:B------:R-:W-:Y:S04]  /*b050*/  STL [R1+0x39dc], R26 ;  /* 0x0039dc1a01007387 */ /* 0x000fe80000100800 */
[----:B------:R0:W-:Y:S04]  /*b060*/  STL [R1+0x39d8], R0 ;  /* 0x0039d80001007387 */ /* 0x0001e80000100800 */
[----:B------:R-:W3:Y:S01]  /*b070*/  LDL.LU.64 R10, [R1+0x48] ;  /* 0x00004800010a7983 */ /* 0x000ee20000300a00 */
[----:B0-----:R-:W-:-:S03]  /*b080*/  IMAD.MOV.U32 R0, RZ, RZ, R27 ;  /* 0x000000ffff007224 */ /* 0x001fc600078e001b */
[----:B----4-:R-:W-:Y:S04]  /*b090*/  STL [R1+0x39d4], R12 ;  /* 0x0039d40c01007387 */ /* 0x010fe80000100800 */
[----:B------:R0:W-:Y:S02]  /*b0a0*/  STL [R1+0x39d0], R0 ;  /* 0x0039d00001007387 */ /* 0x0001e40000100800 */
[----:B0-----:R-:W-:Y:S02]  /*b0b0*/  IMAD.MOV.U32 R0, RZ, RZ, R13 ;  /* 0x000000ffff007224 */ /* 0x001fe400078e000d */
[----:B------:R-:W4:Y:S04]  /*b0c0*/  LDL.LU.64 R12, [R1+0x1e8] ;  /* 0x0001e800010c7983 */ /* 0x000f280000300a00 */
        /* <DEDUP_REMOVED lines=11> */
[----:B------:R-:W-:Y:S04]  /*b180*/  STL [R1+0x39b4], R24 ;  /* 0x0039b41801007387 */ /* 0x000fe80000100800 */
[----:B------:R0:W-:Y:S04]  /*b190*/  STL [R1+0x39b0], R0 ;  /* 0x0039b00001007387 */ /* 0x0001e80000100800 */
[----:B-1----:R-:W4:Y:S01]  /*b1a0*/  LDL.LU.64 R14, [R1+0x38] ;  /* 0x00003800010e7983 */ /* 0x002f220000300a00 */
[----:B0-----:R-:W-:-:S03]  /*b1b0*/  IMAD.MOV.U32 R0, RZ, RZ, R25 ;  /* 0x000000ffff007224 */ /* 0x001fc600078e0019 */
[----:B------:R-:W-:Y:S04]  /*b1c0*/  STL [R1+0x39ac], R4 ;  /* 0x0039ac0401007387 */ /* 0x000fe80000100800 */
[----:B------:R0:W-:Y:S02]  /*b1d0*/  STL [R1+0x39a8], R0 ;  /* 0x0039a80001007387 */ /* 0x0001e40000100800 */
[----:B0-----:R-:W-:Y:S02]  /*b1e0*/  IMAD.MOV.U32 R0, RZ, RZ, R5 ;  /* 0x000000ffff007224 */ /* 0x001fe400078e0005 */
[----:B------:R-:W4:Y:S04]  /*b1f0*/  LDL.LU.64 R4, [R1+0x1d8] ;  /* 0x0001d80001047983 */ /* 0x000f280000300a00 */
[----:B------:R0:W-:Y:S04]  /*b200*/  STL [R1+0x39a0], R0 ;  /* 0x0039a00001007387 */ /* 0x0001e80000100800 */
[----:B-----5:R-:W-:Y:S01]  /*b210*/  STL [R1+0x39a4], R22 ;  /* 0x0039a41601007387 */ /* 0x020fe20000100800 */
[----:B0-----:R-:W-:-:S03]  /*b220*/  IMAD.MOV.U32 R0, RZ, RZ, R23 ;  /* 0x000000ffff007224 */ /* 0x001fc600078e0017 */
[----:B------:R-:W-:Y:S04]  /*b230*/  STL [R1+0x399c], R6 ;  /* 0x00399c0601007387 */ /* 0x000fe80000100800 */
[----:B------:R0:W-:Y:S04]  /*b240*/  STL [R1+0x3998], R0 ;  /* 0x0039980001007387 */ /* 0x0001e80000100800 */
[----:B------:R-:W5:Y:S01]  /*b250*/  LDL.LU.64 R2, [R1+0x30] ;  /* 0x0000300001027983 */ /* 0x000f620000300a00 */
[----:B0-----:R-:W-:-:S03]  /*b260*/  IMAD.MOV.U32 R0, RZ, RZ, R7 ;  /* 0x000000ffff007224 */ /* 0x001fc600078e0007 */
[----:B------:R-:W5:Y:S04]  /*b270*/  LDL.LU.64 R6, [R1+0x1d0] ;  /* 0x0001d00001067983 */ /* 0x000f680000300a00 */
[----:B------:R2:W-:Y:S02]  /*b280*/  STL [R1+0x3990], R0 ;  /* 0x0039900001007387 */ /* 0x0005e40000100800 */
[----:B--2---:R-:W-:Y:S02]  /*b290*/  IMAD.MOV.U32 R0, RZ, RZ, R9 ;  /* 0x000000ffff007224 */ /* 0x004fe400078e0009 */
[----:B------:R-:W-:Y:S04]  /*b2a0*/  STL [R1+0x3994], R8 ;  /* 0x0039940801007387 */ /* 0x000fe80000100800 */
[----:B------:R-:W2:Y:S04]  /*b2b0*/  LDL.LU.64 R28, [R1+0x28] ;  /* 0x00002800011c7983 */ /* 0x000ea80000300a00 */
[----:B------:R0:W-:Y:S04]  /*b2c0*/  STL [R1+0x3988], R0 ;  /* 0x0039880001007387 */ /* 0x0001e80000100800 */
[----:B---3--:R-:W-:Y:S01]  /*b2d0*/  STL [R1+0x398c], R20 ;  /* 0x00398c1401007387 */ /* 0x008fe20000100800 */
[----:B0-----:R-:W-:-:S03]  /*b2e0*/  IMAD.MOV.U32 R0, RZ, RZ, R21 ;  /* 0x000000ffff007224 */ /* 0x001fc600078e0015 */
[----:B------:R-:W3:Y:S04]  /*b2f0*/  LDL.LU.64 R8, [R1+0x1c8] ;  /* 0x0001c80001087983 */ /* 0x000ee80000300a00 */
[----:B------:R-:W-:Y:S04]  /*b300*/  STL [R1+0x3984], R10 ;  /* 0x0039840a01007387 */ /* 0x000fe80000100800 */
[----:B------:R0:W-:Y:S04]  /*b310*/  STL [R1+0x3980], R0 ;  /* 0x0039800001007387 */ /* 0x0001e80000100800 */
[----:B------:R-:W3:Y:S01]  /*b320*/  LDL.LU.64 R26, [R1+0x20] ;  /* 0x00002000011a7983 */ /* 0x000ee20000300a00 */
[----:B0-----:R-:W-:-:S03]  /*b330*/  IMAD.MOV.U32 R0, RZ, RZ, R11 ;  /* 0x000000ffff007224 */ /* 0x001fc600078e000b */
[----:B------:R-:W3:Y:S04]  /*b340*/  LDL.LU.64 R10, [R1+0x1c0] ;  /* 0x0001c000010a7983 */ /* 0x000ee80000300a00 */
[----:B------:R4:W-:Y:S02]  /*b350*/  STL [R1+0x3978], R0 ;  /* 0x0039780001007387 */ /* 0x0009e40000100800 */
[----:B----4-:R-:W-:Y:S02]  /*b360*/  IMAD.MOV.U32 R0, RZ, RZ, R13 ;  /* 0x000000ffff007224 */ /* 0x010fe400078e000d */
[----:B------:R-:W-:Y:S04]  /*b370*/  STL [R1+0x397c], R12 ;  /* 0x00397c0c01007387 */ /* 0x000fe80000100800 */
[----:B------:R-:W4:Y:S04]  /*b380*/  LDL.LU.64 R24, [R1+0x18] ;  /* 0x0000180001187983 */ /* 0x000f280000300a00 */
[----:B------:R0:W-:Y:S04]  /*b390*/  STL [R1+0x3970], R0 ;  /* 0x0039700001007387 */ /* 0x0001e80000100800 */
[----:B------:R-:W-:Y:S01]  /*b3a0*/  STL [R1+0x3974], R18 ;  /* 0x0039741201007387 */ /* 0x000fe20000100800 */
[----:B0-----:R-:W-:-:S03]  /*b3b0*/  IMAD.MOV.U32 R0, RZ, RZ, R19 ;  /* 0x000000ffff007224 */ /* 0x001fc600078e0013 */
[----:B------:R-:W4:Y:S04]  /*b3c0*/  LDL.LU.64 R12, [R1+0x1b8] ;  /* 0x0001b800010c7983 */ /* 0x000f280000300a00 */
[----:B------:R-:W-:Y:S04]  /*b3d0*/  STL [R1+0x396c], R16 ;  /* 0x00396c1001007387 */ /* 0x000fe80000100800 */
[----:B------:R0:W-:Y:S04]  /*b3e0*/  STL [R1+0x3968], R0 ;  /* 0x0039680001007387 */ /* 0x0001e80000100800 */
[----:B------:R-:W4:Y:S04]  /*b3f0*/  LDL.LU.64 R22, [R1+0x10] ;  /* 0x0000100001167983 */ /* 0x000f280000300a00 */
[----:B------:R-:W4:Y:S01]  /*b400*/  LDL.LU.64 R20, [R1+0x1b0] ;  /* 0x0001b00001147983 */ /* 0x000f220000300a00 */
[----:B0-----:R-:W-:-:S05]  /*b410*/  IMAD.MOV.U32 R0, RZ, RZ, R17 ;  /* 0x000000ffff007224 */ /* 0x001fca00078e0011 */
[----:B------:R0:W-:Y:S04]  /*b420*/  STL [R1+0x3960], R0 ;  /* 0x0039600001007387 */ /* 0x0001e80000100800 */
[----:B------:R1:W-:Y:S04]  /*b430*/  STL [R1+0x3964], R14 ;  /* 0x0039640e01007387 */ /* 0x0003e80000100800 */
[----:B------:R-:W4:Y:S01]  /*b440*/  LDL.LU.64 R18, [R1+0x8] ;  /* 0x0000080001127983 */ /* 0x000f220000300a00 */
[----:B0-----:R-:W-:-:S03]  /*b450*/  IMAD.MOV.U32 R0, RZ, RZ, R15 ;  /* 0x000000ffff007224 */ /* 0x001fc600078e000f */
[----:B------:R-:W4:Y:S04]  /*b460*/  LDL.LU.64 R16, [R1+0x1a8] ;  /* 0x0001a80001107983 */ /* 0x000f280000300a00 */
[----:B------:R0:W-:Y:S04]  /*b470*/  STL [R1+0x3958], R0 ;  /* 0x0039580001007387 */ /* 0x0001e80000100800 */
[----:B------:R0:W-:Y:S04]  /*b480*/  STL [R1+0x395c], R4 ;  /* 0x00395c0401007387 */ /* 0x0001e80000100800 */
[----:B-1----:R-:W4:Y:S01]  /*b490*/  LDL.LU.64 R14, [R1] ;  /* 0x00000000010e7983 */ /* 0x002f220000300a00 */
[----:B0-----:R-:W-:-:S03]  /*b4a0*/  IMAD.MOV.U32 R0, RZ, RZ, R5 ;  /* 0x000000ffff007224 */ /* 0x001fc600078e0005 */
[----:B------:R-:W4:Y:S04]  /*b4b0*/  LDL.LU.64 R4, [R1+0x1a0] ;  /* 0x0001a00001047983 */ /* 0x000f280000300a00 */
[----:B------:R0:W-:Y:S04]  /*b4c0*/  STL [R1+0x3950], R0 ;  /* 0x0039500001007387 */ /* 0x0001e80000100800 */
[----:B-----5:R1:W-:Y:S01]  /*b4d0*/  STL [R1+0x3954], R2 ;  /* 0x0039540201007387 */ /* 0x0203e20000100800 */
[----:B0-----:R-:W-:-:S03]  /*b4e0*/  IMAD.MOV.U32 R0, RZ, RZ, R3 ;  /* 0x000000ffff007224 */ /* 0x001fc600078e0003 */
[----:B-1----:R-:W5:Y:S04]  /*b4f0*/  LDL.LU.64 R2, [R1+0x3d70] ;  /* 0x003d700001027983 */ /* 0x002f680000300a00 */
[----:B------:R-:W-:Y:S04]  /*b500*/  STL [R1+0x394c], R6 ;  /* 0x00394c0601007387 */ /* 0x000fe80000100800 */
[----:B------:R0:W-:Y:S02]  /*b510*/  STL [R1+0x3948], R0 ;  /* 0x0039480001007387 */ /* 0x0001e40000100800 */
[----:B0-----:R-:W-:-:S02]  /*b520*/  IMAD.MOV.U32 R0, RZ, RZ, R7 ;  /* 0x000000ffff007224 */ /* 0x001fc400078e0007 */
[----:B------:R-:W5:Y:S04]  /*b530*/  LDL.LU.64 R6, [R1+0x198] ;  /* 0x0001980001067983 */ /* 0x000f680000300a00 */
[----:B------:R2:W-:Y:S02]  /*b540*/  STL [R1+0x3940], R0 ;  /* 0x0039400001007387 */ /* 0x0005e40000100800 */
[----:B--2---:R-:W-:Y:S02]  /*b550*/  IMAD.MOV.U32 R0, RZ, RZ, R29 ;  /* 0x000000ffff007224 */ /* 0x004fe400078e001d */
[----:B------:R0:W-:Y:S04]  /*b560*/  STL [R1+0x3944], R28 ;  /* 0x0039441c01007387 */ /* 0x0001e80000100800 */
[----:B0-----:R-:W2:Y:S04]  /*b570*/  LDL.LU.64 R28, [R1+0x3d68] ;  /* 0x003d6800011c7983 */ /* 0x001ea80000300a00 */
[----:B---3--:R-:W-:Y:S04]  /*b580*/  STL [R1+0x393c], R8 ;  /* 0x00393c0801007387 */ /* 0x008fe80000100800 */
[----:B------:R0:W-:Y:S02]  /*b590*/  STL [R1+0x3938], R0 ;  /* 0x0039380001007387 */ /* 0x0001e40000100800 */
[----:B0-----:R-:W-:-:S02]  /*b5a0*/  IMAD.MOV.U32 R0, RZ, RZ, R9 ;  /* 0x000000ffff007224 */ /* 0x001fc400078e0009 */
[----:B------:R-:W3:Y:S04]  /*b5b0*/  LDL.LU.64 R8, [R1+0x190] ;  /* 0x0001900001087983 */ /* 0x000ee80000300a00 */
[----:B------:R0:W-:Y:S04]  /*b5c0*/  STL [R1+0x3930], R0 ;  /* 0x0039300001007387 */ /* 0x0001e80000100800 */
[----:B------:R1:W-:Y:S01]  /*b5d0*/  STL [R1+0x3934], R26 ;  /* 0x0039341a01007387 */ /* 0x0003e20000100800 */
[----:B0-----:R-:W-:-:S03]  /*b5e0*/  IMAD.MOV.U32 R0, RZ, RZ, R27 ;  /* 0x000000ffff007224 */ /* 0x001fc600078e001b */
[----:B-1----:R-:W2:Y:S04]  /*b5f0*/  LDL.LU.64 R26, [R1+0x3d60] ;  /* 0x003d6000011a7983 */ /* 0x002ea80000300a00 */
[----:B------:R-:W-:Y:S04]  /*b600*/  STL [R1+0x392c], R10 ;  /* 0x00392c0a01007387 */ /* 0x000fe80000100800 */
[----:B------:R0:W-:Y:S02]  /*b610*/  STL [R1+0x3928], R0 ;  /* 0x0039280001007387 */ /* 0x0001e40000100800 */
[----:B0-----:R-:W-:-:S02]  /*b620*/  IMAD.MOV.U32 R0, RZ, RZ, R11 ;  /* 0x000000ffff007224 */ /* 0x001fc400078e000b */
[----:B------:R-:W2:Y:S04]  /*b630*/  LDL.LU.64 R10, [R1+0x338] ;  /* 0x00033800010a7983 */ /* 0x000ea80000300a00 */
[----:B------:R0:W-:Y:S04]  /*b640*/  STL [R1+0x3920], R0 ;  /* 0x0039200001007387 */ /* 0x0001e80000100800 */
[----:B----4-:R1:W-:Y:S01]  /*b650*/  STL [R1+0x3924], R24 ;  /* 0x0039241801007387 */ /* 0x0103e20000100800 */
[----:B0-----:R-:W-:-:S03]  /*b660*/  IMAD.MOV.U32 R0, RZ, RZ, R25 ;  /* 0x000000ffff007224 */ /* 0x001fc600078e0019 */
[----:B-1----:R-:W4:Y:S04]  /*b670*/  LDL.LU.64 R24, [R1+0x3d58] ;  /* 0x003d580001187983 */ /* 0x002f280000300a00 */
[----:B------:R-:W-:Y:S04]  /*b680*/  STL [R1+0x391c], R12 ;  /* 0x00391c0c01007387 */ /* 0x000fe80000100800 */
[----:B------:R0:W-:Y:S02]  /*b690*/  STL [R1+0x3918], R0 ;  /* 0x0039180001007387 */ /* 0x0001e40000100800 */
[----:B0-----:R-:W-:-:S02]  /*b6a0*/  IMAD.MOV.U32 R0, RZ, RZ, R13 ;  /* 0x000000ffff007224 */ /* 0x001fc400078e000d */
[----:B------:R-:W2:Y:S04]  /*b6b0*/  LDL.LU.64 R12, [R1+0x340] ;  /* 0x00034000010c7983 */ /* 0x000ea80000300a00 */
        /* <DEDUP_REMOVED lines=24> */
[----:B--2---:R-:W-:Y:S04]  /*b840*/  STL [R1+0x38e4], R4 ;  /* 0x0038e40401007387 */ /* 0x004fe80000100800 */
[----:B------:R5:W-:Y:S04]  /*b850*/  STL [R1+0x38e0], R0 ;  /* 0x0038e00001007387 */ /* 0x000be80000100800 */
[----:B------:R0:W-:Y:S01]  /*b860*/  STL [R1+0x38d8], R5 ;  /* 0x0038d80501007387 */ /* 0x0001e20000100800 */
[----:B-----5:R-:W-:-:S03]  /*b870*/  IMAD.MOV.U32 R0, RZ, RZ, R7 ;  /* 0x000000ffff007224 */ /* 0x020fc600078e0007 */
[----:B0-----:R-:W2:Y:S04]  /*b880*/  LDL.LU.64 R4, [R1+0x350] ;  /* 0x0003500001047983 */ /* 0x001ea80000300a00 */
[----:B------:R0:W-:Y:S04]  /*b890*/  STL [R1+0x38dc], R6 ;  /* 0x0038dc0601007387 */ /* 0x0001e80000100800 */
[----:B0-----:R-:W5:Y:S04]  /*b8a0*/  LDL.LU.64 R6, [R1+0x3d20] ;  /* 0x003d200001067983 */ /* 0x001f680000300a00 */
[----:B-----5:R-:W-:Y:S04]  /*b8b0*/  STL [R1+0x38d4], R6 ;  /* 0x0038d40601007387 */ /* 0x020fe80000100800 */
[----:B------:R3:W-:Y:S04]  /*b8c0*/  STL [R1+0x38d0], R0 ;  /* 0x0038d00001007387 */ /* 0x0007e80000100800 */
[----:B------:R0:W-:Y:S01]  /*b8d0*/  STL [R1+0x38c8], R7 ;  /* 0x0038c80701007387 */ /* 0x0001e20000100800 */
[----:B---3--:R-:W-:-:S03]  /*b8e0*/  IMAD.MOV.U32 R0, RZ, RZ, R9 ;  /* 0x000000ffff007224 */ /* 0x008fc600078e0009 */
[----:B0-----:R-:W3:Y:S04]  /*b8f0*/  LDL.LU.64 R6, [R1+0x348] ;  /* 0x0003480001067983 */ /* 0x001ee80000300a00 */
[----:B------:R0:W-:Y:S04]  /*b900*/  STL [R1+0x38cc], R8 ;  /* 0x0038cc0801007387 */ /* 0x0001e80000100800 */
[----:B0-----:R-:W5:Y:S04]  /*b910*/  LDL.LU.64 R8, [R1+0x3d18] ;  /* 0x003d180001087983 */ /* 0x001f680000300a00 */
[----:B-----5:R-:W-:Y:S04]  /*b920*/  STL [R1+0x38c4], R8 ;  /* 0x0038c40801007387 */ /* 0x020fe80000100800 */
[----:B------:R0:W-:Y:S04]  /*b930*/  STL [R1+0x38c0], R0 ;  /* 0x0038c00001007387 */ /* 0x0001e80000100800 */
[----:B------:R1:W-:Y:S01]  /*b940*/  STL [R1+0x38b0], R9 ;  /* 0x0038b00901007387 */ /* 0x0003e20000100800 */
[----:B0-----:R-:W-:-:S03]  /*b950*/  IMAD.MOV.U32 R0, RZ, RZ, R11 ;  /* 0x000000ffff007224 */ /* 0x001fc600078e000b */
[----:B-1----:R-:W5:Y:S04]  /*b960*/  LDL.LU.64 R8, [R1+0x360] ;  /* 0x0003600001087983 */ /* 0x002f680000300a00 */
[----:B------:R0:W-:Y:S04]  /*b970*/  STL [R1+0x38b8], R10 ;  /* 0x0038b80a01007387 */ /* 0x0001e80000100800 */
[----:B0-----:R-:W2:Y:S04]  /*b980*/  LDL.LU.64 R10, [R1+0x3d10] ;  /* 0x003d1000010a7983 */ /* 0x001ea80000300a00 */
[----:B--2---:R-:W-:Y:S04]  /*b990*/  STL [R1+0x38bc], R10 ;  /* 0x0038bc0a01007387 */ /* 0x004fe80000100800 */
[----:B------:R0:W-:Y:S04]  /*b9a0*/  STL [R1+0x38b4], R0 ;  /* 0x0038b40001007387 */ /* 0x0001e80000100800 */
[----:B------:R1:W-:Y:S01]  /*b9b0*/  STL [R1+0x38a0], R11 ;  /* 0x0038a00b01007387 */ /* 0x0003e20000100800 */
[----:B0-----:R-:W-:-:S03]  /*b9c0*/  IMAD.MOV.U32 R0, RZ, RZ, R13 ;  /* 0x000000ffff007224 */ /* 0x001fc600078e000d */
[----:B-1----:R-:W2:Y:S04]  /*b9d0*/  LDL.LU.64 R10, [R1+0x358] ;  /* 0x00035800010a7983 */ /* 0x002ea80000300a00 */
[----:B------:R0:W-:Y:S04]  /*b9e0*/  STL [R1+0x38a8], R12 ;  /* 0x0038a80c01007387 */ /* 0x0001e80000100800 */
[----:B0-----:R-:W2:Y:S04]  /*b9f0*/  LDL.LU.64 R12, [R1+0x3d08] ;  /* 0x003d0800010c7983 */ /* 0x001ea80000300a00 */
[----:B--2---:R-:W-:Y:S04]  /*ba00*/  STL [R1+0x38ac], R12 ;  /* 0x0038ac0c01007387 */ /* 0x004fe80000100800 */
[----:B------:R0:W-:Y:S04]  /*ba10*/  STL [R1+0x38a4], R0 ;  /* 0x0038a40001007387 */ /* 0x0001e80000100800 */
[----:B------:R1:W-:Y:S04]  /*ba20*/  STL [R1+0x3890], R13 ;  /* 0x0038900d01007387 */ /* 0x0003e80000100800 */
[----:B---3--:R-:W-:Y:S01]  /*ba30*/  STL [R1+0x3898], R6 ;  /* 0x0038980601007387 */ /* 0x008fe20000100800 */
[----:B0-----:R-:W-:-:S03]  /*ba40*/  IMAD.MOV.U32 R0, RZ, RZ, R7 ;  /* 0x000000ffff007224 */ /* 0x001fc600078e0007 */
[----:B-1----:R-:W2:Y:S04]  /*ba50*/  LDL.LU.64 R12, [R1+0x378] ;  /* 0x00037800010c7983 */ /* 0x002ea80000300a00 */
[----:B------:R-:W-:Y:S04]  /*ba60*/  STL [R1+0x389c], R14 ;  /* 0x00389c0e01007387 */ /* 0x000fe80000100800 */
[----:B------:R0:W-:Y:S04]  /*ba70*/  STL [R1+0x3894], R0 ;  /* 0x0038940001007387 */ /* 0x0001e80000100800 */
[----:B------:R-:W-:Y:S04]  /*ba80*/  STL [R1+0x3880], R15 ;  /* 0x0038800f01007387 */ /* 0x000fe80000100800 */
[----:B------:R1:W-:Y:S01]  /*ba90*/  STL [R1+0x3888], R4 ;  /* 0x0038880401007387 */ /* 0x0003e20000100800 */
[----:B0-----:R-:W-:-:S03]  /*baa0*/  IMAD.MOV.U32 R0, RZ, RZ, R5 ;  /* 0x000000ffff007224 */ /* 0x001fc600078e0005 */
[----:B------:R-:W3:Y:S04]  /*bab0*/  LDL.LU.64 R6, [R1+0x380] ;  /* 0x0003800001067983 */ /* 0x000ee80000300a00 */
[----:B-1----:R-:W2:Y:S04]  /*bac0*/  LDL.LU R4, [R1+0x334] ;  /* 0x0003340001047983 */ /* 0x002ea80000300800 */
[----:B------:R0:W-:Y:S04]  /*bad0*/  STL [R1+0x3884], R0 ;  /* 0x0038840001007387 */ /* 0x0001e80000100800 */
[----:B------:R-:W-:Y:S04]  /*bae0*/  STL [R1+0x388c], R16 ;  /* 0x00388c1001007387 */ /* 0x000fe80000100800 */
[----:B------:R1:W-:Y:S01]  /*baf0*/  STL [R1+0x3870], R17 ;  /* 0x0038701101007387 */ /* 0x0003e20000100800 */
[----:B0-----:R-:W-:-:S03]  /*bb00*/  IMAD.MOV.U32 R0, RZ, RZ, R11 ;  /* 0x000000ffff007224 */ /* 0x001fc600078e000b */
[----:B-1----:R-:W3:Y:S04]  /*bb10*/  LDL.LU.64 R16, [R1+0x370] ;  /* 0x0003700001107983 */ /* 0x002ee80000300a00 */
[----:B------:R0:W-:Y:S04]  /*bb20*/  STL [R1+0x3878], R10 ;  /* 0x0038780a01007387 */ /* 0x0001e80000100800 */
[----:B------:R-:W3:Y:S04]  /*bb30*/  LDL.LU.64 R14, [R1+0x388] ;  /* 0x00038800010e7983 */ /* 0x000ee80000300a00 */
[----:B------:R-:W-:Y:S04]  /*bb40*/  STL [R1+0x387c], R18 ;  /* 0x00387c1201007387 */ /* 0x000fe80000100800 */
[----:B------:R-:W-:Y:S04]  /*bb50*/  STL [R1+0x3874], R0 ;  /* 0x0038740001007387 */ /* 0x000fe80000100800 */
[----:B0-----:R-:W3:Y:S04]  /*bb60*/  LDL.LU.64 R10, [R1+0x188] ;  /* 0x00018800010a7983 */ /* 0x001ee80000300a00 */
[----:B------:R0:W-:Y:S04]  /*bb70*/  STL [R1+0x3860], R19 ;  /* 0x0038601301007387 */ /* 0x0001e80000100800 */
[----:B0-----:R-:W3:Y:S01]  /*bb80*/  LDL.LU.64 R18, [R1+0x368] ;  /* 0x0003680001127983 */ /* 0x001ee20000300a00 */
[----:B-----5:R-:W-:-:S03]  /*bb90*/  IMAD.MOV.U32 R5, RZ, RZ, R9 ;  /* 0x000000ffff057224 */ /* 0x020fc600078e0009 */
[----:B------:R0:W-:Y:S04]  /*bba0*/  STL [R1+0x3868], R8 ;  /* 0x0038680801007387 */ /* 0x0001e80000100800 */
[----:B------:R-:W5:Y:S04]  /*bbb0*/  LDL.LU R0, [R1+0x398] ;  /* 0x0003980001007983 */ /* 0x000f680000300800 */
[----:B------:R-:W-:Y:S04]  /*bbc0*/  STL [R1+0x386c], R20 ;  /* 0x00386c1401007387 */ /* 0x000fe80000100800 */
[----:B------:R3:W-:Y:S04]  /*bbd0*/  STL [R1+0x3864], R5 ;  /* 0x0038640501007387 */ /* 0x0007e80000100800 */
[----:B------:R-:W-:Y:S04]  /*bbe0*/  STL [R1+0x3850], R21 ;  /* 0x0038501501007387 */ /* 0x000fe80000100800 */
[----:B0-----:R-:W4:Y:S01]  /*bbf0*/  LDL.LU.64 R8, [R1+0x390] ;  /* 0x0003900001087983 */ /* 0x001f220000300a00 */
[----:B--2---:R-:W-:-:S02]  /*bc00*/  IMAD R4, R4, c[0x0][0x184], RZ ;  /* 0x0000610004047a24 */ /* 0x004fc400078e02ff */
[----:B---3--:R-:W-:Y:S01]  /*bc10*/  IMAD.MOV.U32 R5, RZ, RZ, R19 ;  /* 0x000000ffff057224 */ /* 0x008fe200078e0013 */
[----:B------:R-:W-:Y:S04]  /*bc20*/  STL [R1+0x3858], R18 ;  /* 0x0038581201007387 */ /* 0x000fe80000100800 */
[----:B------:R-:W-:Y:S04]  /*bc30*/  STL [R1+0x385c], R22 ;  /* 0x00385c1601007387 */ /* 0x000fe80000100800 */
[----:B------:R0:W-:Y:S04]  /*bc40*/  STL [R1+0x3854], R5 ;  /* 0x0038540501007387 */ /* 0x0001e80000100800 */
[----:B------:R-:W-:Y:S04]  /*bc50*/  STL [R1+0x3840], R23 ;  /* 0x0038401701007387 */ /* 0x000fe80000100800 */
[----:B0-----:R-:W2:Y:S04]  /*bc60*/  LDL.LU R5, [R1+0x39c] ;  /* 0x00039c0001057983 */ /* 0x001ea80000300800 */
[----:B------:R0:W-:Y:S04]  /*bc70*/  STL [R1+0x3848], R16 ;  /* 0x0038481001007387 */ /* 0x0001e80000100800 */
[----:B----4-:R-:W-:Y:S01]  /*bc80*/  STL [R1+0x384c], R24 ;  /* 0x00384c1801007387 */ /* 0x010fe20000100800 */
[----:B0-----:R-:W-:-:S05]  /*bc90*/  IMAD.MOV.U32 R16, RZ, RZ, R17 ;  /* 0x000000ffff107224 */ /* 0x001fca00078e0011 */
[----:B------:R-:W-:Y:S04]  /*bca0*/  STL [R1+0x3844], R16 ;  /* 0x0038441001007387 */ /* 0x000fe80000100800 */
[----:B------:R-:W-:Y:S04]  /*bcb0*/  STL [R1+0x3830], R25 ;  /* 0x0038301901007387 */ /* 0x000fe80000100800 */
[----:B------:R0:W-:Y:S04]  /*bcc0*/  STL [R1+0x3838], R12 ;  /* 0x0038380c01007387 */ /* 0x0001e80000100800 */
[----:B------:R-:W-:Y:S01]  /*bcd0*/  STL [R1+0x383c], R26 ;  /* 0x00383c1a01007387 */ /* 0x000fe20000100800 */
[----:B0-----:R-:W-:-:S05]  /*bce0*/  IMAD.MOV.U32 R12, RZ, RZ, R13 ;  /* 0x000000ffff0c7224 */ /* 0x001fca00078e000d */
[----:B------:R0:W-:Y:S04]  /*bcf0*/  STL [R1+0x3834], R12 ;  /* 0x0038340c01007387 */ /* 0x0001e80000100800 */
[----:B------:R-:W-:Y:S04]  /*bd00*/  STL [R1+0x3820], R27 ;  /* 0x0038201b01007387 */ /* 0x000fe80000100800 */
[----:B0-----:R-:W3:Y:S04]  /*bd10*/  LDL.LU R12, [R1+0x3a0] ;  /* 0x0003a000010c7983 */ /* 0x001ee80000300800 */
[----:B------:R0:W-:Y:S02]  /*bd20*/  STL [R1+0x3828], R6 ;  /* 0x0038280601007387 */ /* 0x0001e40000100800 */
[----:B0-----:R-:W-:-:S02]  /*bd30*/  IMAD.MOV.U32 R6, RZ, RZ, R7 ;  /* 0x000000ffff067224 */ /* 0x001fc400078e0007 */
[----:B------:R-:W4:Y:S04]  /*bd40*/  LDL.LU R7, [R1+0x3a4] ;  /* 0x0003a40001077983 */ /* 0x000f280000300800 */
[----:B------:R0:W-:Y:S04]  /*bd50*/  STL [R1+0x3824], R6 ;  /* 0x0038240601007387 */ /* 0x0001e80000100800 */
[----:B------:R1:W-:Y:S01]  /*bd60*/  STL [R1+0x382c], R28 ;  /* 0x00382c1c01007387 */ /* 0x0003e20000100800 */
[----:B0-----:R-:W-:-:S03]  /*bd70*/  IMAD.MOV.U32 R6, RZ, RZ, R15 ;  /* 0x000000ffff067224 */ /* 0x001fc600078e000f */
[----:B------:R-:W-:Y:S04]  /*bd80*/  STL [R1+0x3810], R29 ;  /* 0x0038101d01007387 */ /* 0x000fe80000100800 */
[----:B------:R-:W-:Y:S04]  /*bd90*/  STL [R1+0x3818], R14 ;  /* 0x0038180e01007387 */ /* 0x000fe80000100800 */
[----:B------:R0:W-:Y:S01]  /*bda0*/  STL [R1+0x3814], R6 ;  /* 0x0038140601007387 */ /* 0x0001e20000100800 */
[----:B-1----:R-:W-:-:S03]  /*bdb0*/  LEA R28, P0, R4, c[0x0][0x160], 0x1 ;  /* 0x00005800041c7a11 */ /* 0x002fc600078008ff */
[----:B------:R1:W-:Y:S01]  /*bdc0*/  STL [R1+0x381c], R10 ;  /* 0x00381c0a01007387 */ /* 0x0003e20000100800 */
[----:B0-----:R-:W-:Y:S01]  /*bdd0*/  IMAD.MOV.U32 R6, RZ, RZ, R11 ;  /* 0x000000ffff067224 */ /* 0x001fe200078e000b */
[----:B------:R-:W-:-:S04]  /*bde0*/  LEA.HI.X.SX32 R29, R4, c[0x0][0x164], 0x1, P0 ;  /* 0x00005900041d7a11 */ /* 0x000fc800000f0eff */
[----:B------:R-:W-:Y:S01]  /*bdf0*/  STL [R1+0x3800], R6 ;  /* 0x0038000601007387 */ /* 0x000fe20000100800 */
[----:B------:R-:W-:-:S03]  /*be00*/  IMAD.MOV.U32 R4, RZ, RZ, R9 ;  /* 0x000000ffff047224 */ /* 0x000fc600078e0009 */
[----:B------:R-:W4:Y:S04]  /*be10*/  LDL.LU R13, [R1+0x3ac] ;  /* 0x0003ac00010d7983 */ /* 0x000f280000300800 */
[----:B-1----:R-:W4:Y:S04]  /*be20*/  LDL.LU R11, [R1+0x3a8] ;  /* 0x0003a800010b7983 */ /* 0x002f280000300800 */
[----:B------:R0:W-:Y:S04]  /*be30*/  STL [R1+0x3808], R8 ;  /* 0x0038080801007387 */ /* 0x0001e80000100800 */
[----:B0-----:R-:W4:Y:S01]  /*be40*/  LDL.LU R9, [R1+0x3b0] ;  /* 0x0003b00001097983 */ /* 0x001f220000300800 */
[----:B-----5:R-:W-:-:S02]  /*be50*/  IMAD R0, R0, c[0x0][0x184], RZ ;  /* 0x0000610000007a24 */ /* 0x020fc400078e02ff */
[----:B------:R-:W-:-:S03]  /*be60*/  IMAD.MOV.U32 R10, RZ, RZ, c[0x0][0x188] ;  /* 0x00006200ff0a7624 */ /* 0x000fc600078e00ff */
[----:B------:R-:W-:Y:S01]  /*be70*/  LEA R26, P1, R0, c[0x0][0x160], 0x1 ;  /* 0x00005800001a7a11 */ /* 0x000fe200078208ff */
[----:B------:R-:W-:Y:S01]  /*be80*/  IMAD R8, R10, 0x7f, RZ ;  /* 0x0000007f0a087824 */ /* 0x000fe200078e02ff */
[----:B------:R0:W-:Y:S02]  /*be90*/  STL [R1+0x3804], R4 ;  /* 0x0038040401007387 */ /* 0x0001e40000100800 */
[----:B------:R-:W-:Y:S02]  /*bea0*/  LEA.HI.X.SX32 R27, R0, c[0x0][0x164], 0x1, P1 ;  /* 0x00005900001b7a11 */ /* 0x000fe400008f0eff */
[----:B------:R-:W-:Y:S04]  /*beb0*/  STL.64 [R1+0x908], R28 ;  /* 0x0009081c01007387 */ /* 0x000fe80000100a00 */
[----:B------:R-:W-:Y:S04]  /*bec0*/  STL [R1+0x380c], R2 ;  /* 0x00380c0201007387 */ /* 0x000fe80000100800 */
[----:B------:R1:W-:Y:S01]  /*bed0*/  STL [R1+0x37f8], R3 ;  /* 0x0037f80301007387 */ /* 0x0003e20000100800 */
[----:B--2---:R-:W-:-:S02]  /*bee0*/  IMAD R6, R5, c[0x0][0x184], RZ ;  /* 0x0000610005067a24 */ /* 0x004fc400078e02ff */
[----:B0-----:R-:W-:-:S03]  /*bef0*/  IMAD.WIDE R4, R8, 0x2, R28 ;  /* 0x0000000208047825 */ /* 0x001fc600078e021c */
[C---:B------:R-:W-:Y:S02]  /*bf00*/  LEA R24, P0, R6.reuse, c[0x0][0x160], 0x1 ;  /* 0x0000580006187a11 */ /* 0x040fe400078008ff */
[----:B------:R-:W-:Y:S02]  /*bf10*/  STL [R1+0x37fc], R4 ;  /* 0x0037fc0401007387 */ /* 0x000fe40000100800 */
[----:B------:R-:W-:Y:S02]  /*bf20*/  LEA.HI.X.SX32 R25, R6, c[0x0][0x164], 0x1, P0 ;  /* 0x0000590006197a11 */ /* 0x000fe400000f0eff */
[----:B------:R0:W-:Y:S03]  /*bf30*/  STL [R1+0x37f0], R5 ;  /* 0x0037f00501007387 */ /* 0x0001e60000100800 */
[C---:B-1----:R-:W-:Y:S01]  /*bf40*/  IMAD.WIDE R2, R8.reuse, 0x2, R24 ;  /* 0x0000000208027825 */ /* 0x042fe200078e0218 */
[----:B------:R-:W-:Y:S03]  /*bf50*/  STL.64 [R1+0xd30], R26 ;  /* 0x000d301a01007387 */ /* 0x000fe60000100a00 */
[----:B0-----:R-:W-:Y:S01]  /*bf60*/  IMAD.WIDE R4, R8, 0x2, R26 ;  /* 0x0000000208047825 */ /* 0x001fe200078e021a */
[----:B------:R-:W-:Y:S04]  /*bf70*/  STL.64 [R1+0xd38], R24 ;  /* 0x000d381801007387 */ /* 0x000fe80000100a00 */
[----:B------:R-:W-:Y:S04]  /*bf80*/  STL [R1+0x37f4], R4 ;  /* 0x0037f40401007387 */ /* 0x000fe80000100800 */
[----:B------:R0:W-:Y:S04]  /*bf90*/  STL [R1+0x37e8], R5 ;  /* 0x0037e80501007387 */ /* 0x0001e80000100800 */
[----:B------:R-:W-:Y:S04]  /*bfa0*/  STL [R1+0x37ec], R2 ;  /* 0x0037ec0201007387 */ /* 0x000fe80000100800 */
[----:B------:R1:W-:Y:S01]  /*bfb0*/  STL [R1+0x37e0], R3 ;  /* 0x0037e00301007387 */ /* 0x0003e20000100800 */
[----:B---3--:R-:W-:-:S05]  /*bfc0*/  IMAD R0, R12, c[0x0][0x184], RZ ;  /* 0x000061000c007a24 */ /* 0x008fca00078e02ff */
[----:B------:R-:W-:-:S04]  /*bfd0*/  LEA R22, P1, R0, c[0x0][0x160], 0x1 ;  /* 0x0000580000167a11 */ /* 0x000fc800078208ff */
[----:B------:R-:W-:Y:S01]  /*bfe0*/  LEA.HI.X.SX32 R23, R0, c[0x0][0x164], 0x1, P1 ;  /* 0x0000590000177a11 */ /* 0x000fe200008f0eff */
[----:B----4-:R-:W-:-:S05]  /*bff0*/  IMAD R7, R7, c[0x0][0x184], RZ ;  /* 0x0000610007077a24 */ /* 0x010fca00078e02ff */
[----:B------:R-:W-:Y:S01]  /*c000*/  LEA R20, P0, R7, c[0x0][0x160], 0x1 ;  /* 0x0000580007147a11 */ /* 0x000fe200078008ff */
[----:B0-----:R-:W-:-:S03]  /*c010*/  IMAD.WIDE R4, R8, 0x2, R22 ;  /* 0x0000000208047825 */ /* 0x001fc600078e0216 */
[----:B------:R-:W-:Y:S01]  /*c020*/  LEA.HI.X.SX32 R21, R7, c[0x0][0x164], 0x1, P0 ;  /* 0x0000590007157a11 */ /* 0x000fe200000f0eff */
[----:B------:R-:W-:Y:S04]  /*c030*/  STL.64 [R1+0xd40], R22 ;  /* 0x000d401601007387 */ /* 0x000fe80000100a00 */
[----:B-1----:R-:W-:Y:S01]  /*c040*/  IMAD.WIDE R2, R8, 0x2, R20 ;  /* 0x0000000208027825 */ /* 0x002fe200078e0214 */
[----:B------:R-:W-:Y:S04]  /*c050*/  STL.64 [R1+0xd48], R20 ;  /* 0x000d481401007387 */ /* 0x000fe80000100a00 */
[----:B------:R-:W-:Y:S04]  /*c060*/  STL [R1+0x37e4], R4 ;  /* 0x0037e40401007387 */ /* 0x000fe80000100800 */
[----:B------:R-:W-:Y:S04]  /*c070*/  STL [R1+0x37dc], R5 ;  /* 0x0037dc0501007387 */ /* 0x000fe80000100800 */
[----:B------:R-:W-:Y:S04]  /*c080*/  STL [R1+0x37d8], R2 ;  /* 0x0037d80201007387 */ /* 0x000fe80000100800 */
[----:B------:R0:W-:Y:S01]  /*c090*/  STL [R1+0x37d4], R3 ;  /* 0x0037d40301007387 */ /* 0x0001e20000100800 */
[----:B------:R-:W-:-:S02]  /*c0a0*/  IMAD R0, R13, c[0x0][0x184], RZ ;  /* 0x000061000d007a24 */ /* 0x000fc400078e02ff */
[----:B------:R-:W-:-:S03]  /*c0b0*/  IMAD R6, R11, c[0x0][0x184], RZ ;  /* 0x000061000b067a24 */ /* 0x000fc600078e02ff */
[----:B------:R-:W-:Y:S02]  /*c0c0*/  LEA R14, P0, R0, c[0x0][0x160], 0x1 ;  /* 0x00005800000e7a11 */ /* 0x000fe400078008ff */
[----:B------:R-:W-:-:S04]  /*c0d0*/  LEA R18, P2, R6, c[0x0][0x160], 0x1 ;  /* 0x0000580006127a11 */ /* 0x000fc800078408ff */
[----:B------:R-:W-:Y:S01]  /*c0e0*/  LEA.HI.X.SX32 R19, R6, c[0x0][0x164], 0x1, P2 ;  /* 0x0000590006137a11 */ /* 0x000fe200010f0eff */
[----:B------:R-:W-:Y:S01]  /*c0f0*/  IMAD R7, R9, c[0x0][0x184], RZ ;  /* 0x0000610009077a24 */ /* 0x000fe200078e02ff */
[----:B------:R-:W-:-:S04]  /*c100*/  LEA.HI.X.SX32 R15, R0, c[0x0][0x164], 0x1, P0 ;  /* 0x00005900000f7a11 */ /* 0x000fc800000f0eff */
[----:B------:R-:W-:Y:S01]  /*c110*/  LEA R16, P1, R7, c[0x0][0x160], 0x1 ;  /* 0x0000580007107a11 */ /* 0x000fe200078208ff */
[----:B0-----:R-:W-:-:S03]  /*c120*/  IMAD.WIDE R2, R8, 0x2, R18 ;  /* 0x0000000208027825 */ /* 0x001fc600078e0212 */
[----:B------:R-:W-:Y:S01]  /*c130*/  LEA.HI.X.SX32 R17, R7, c[0x0][0x164], 0x1, P1 ;  /* 0x0000590007117a11 */ /* 0x000fe200008f0eff */
[----:B------:R-:W-:Y:S01]  /*c140*/  STL.64 [R1+0xd50], R18 ;  /* 0x000d501201007387 */ /* 0x000fe20000100a00 */
[----:B------:R-:W-:-:S03]  /*c150*/  IMAD R0, R10, 0x7e, RZ ;  /* 0x0000007e0a007824 */ /* 0x000fc600078e02ff */
[----:B------:R-:W-:Y:S01]  /*c160*/  STL.64 [R1+0xd60], R14 ;  /* 0x000d600e01007387 */ /* 0x000fe20000100a00 */
[----:B------:R-:W-:-:S03]  /*c170*/  IMAD.WIDE R4, R8, 0x2, R16 ;  /* 0x0000000208047825 */ /* 0x000fc600078e0210 */
[----:B------:R-:W-:Y:S01]  /*c180*/  STL.64 [R1+0xd58], R16 ;  /* 0x000d581001007387 */ /* 0x000fe20000100a00 */
[----:B------:R-:W-:-:S03]  /*c190*/  IMAD.WIDE R6, R8, 0x2, R14 ;  /* 0x0000000208067825 */ /* 0x000fc600078e020e */
[----:B------:R-:W-:Y:S04]  /*c1a0*/  STL [R1+0x37d0], R2 ;  /* 0x0037d00201007387 */ /* 0x000fe80000100800 */
[----:B------:R0:W-:Y:S04]  /*c1b0*/  STL [R1+0x37c8], R3 ;  /* 0x0037c80301007387 */ /* 0x0001e80000100800 */
[----:B------:R-:W-:Y:S04]  /*c1c0*/  STL [R1+0x37cc], R4 ;  /* 0x0037cc0401007387 */ /* 0x000fe80000100800 */
[----:B------:R1:W-:Y:S01]  /*c1d0*/  STL [R1+0x37c0], R5 ;  /* 0x0037c00501007387 */ /* 0x0003e20000100800 */
[----:B0-----:R-:W-:-:S03]  /*c1e0*/  IMAD.WIDE R2, R0, 0x2, R28 ;  /* 0x0000000200027825 */ /* 0x001fc600078e021c */
[----:B------:R-:W-:Y:S04]  /*c1f0*/  STL [R1+0x37c4], R6 ;  /* 0x0037c40601007387 */ /* 0x000fe80000100800 */
[----:B------:R0:W-:Y:S01]  /*c200*/  STL [R1+0x37b8], R7 ;  /* 0x0037b80701007387 */ /* 0x0001e20000100800 */
[----:B-1----:R-:W-:-:S03]  /*c210*/  IMAD.WIDE R4, R0, 0x2, R26 ;  /* 0x0000000200047825 */ /* 0x002fc600078e021a */
[----:B------:R-:W-:Y:S04]  /*c220*/  STL [R1+0x37bc], R2 ;  /* 0x0037bc0201007387 */ /* 0x000fe80000100800 */
[----:B------:R1:W-:Y:S01]  /*c230*/  STL [R1+0x37b0], R3 ;  /* 0x0037b00301007387 */ /* 0x0003e20000100800 */
[----:B0-----:R-:W-:-:S03]  /*c240*/  IMAD.WIDE R6, R0, 0x2, R22 ;  /* 0x0000000200067825 */ /* 0x001fc600078e0216 */
[----:B------:R-:W-:Y:S01]  /*c250*/  STL [R1+0x37b4], R4 ;  /* 0x0037b40401007387 */ /* 0x000fe20000100800 */
[----:B-1----:R-:W-:-:S03]  /*c260*/  IMAD.WIDE R2, R0, 0x2, R24 ;  /* 0x0000000200027825 */ /* 0x002fc600078e0218 */
[----:B------:R0:W-:Y:S04]  /*c270*/  STL [R1+0x37a8], R5 ;  /* 0x0037a80501007387 */ /* 0x0001e80000100800 */
[----:B------:R-:W-:Y:S04]  /*c280*/  STL [R1+0x37ac], R2 ;  /* 0x0037ac0201007387 */ /* 0x000fe80000100800 */
[----:B------:R1:W-:Y:S01]  /*c290*/  STL [R1+0x37a0], R3 ;  /* 0x0037a00301007387 */ /* 0x0003e20000100800 */
[----:B0-----:R-:W-:-:S03]  /*c2a0*/  IMAD.WIDE R4, R0, 0x2, R20 ;  /* 0x0000000200047825 */ /* 0x001fc600078e0214 */
[----:B------:R-:W-:Y:S04]  /*c2b0*/  STL [R1+0x37a4], R6 ;  /* 0x0037a40601007387 */ /* 0x000fe80000100800 */
[----:B------:R0:W-:Y:S01]  /*c2c0*/  STL [R1+0x3798], R7 ;  /* 0x0037980701007387 */ /* 0x0001e20000100800 */
[----:B-1----:R-:W-:-:S03]  /*c2d0*/  IMAD.WIDE R2, R0, 0x2, R18 ;  /* 0x0000000200027825 */ /* 0x002fc600078e0212 */
[----:B------:R-:W-:Y:S01]  /*c2e0*/  STL [R1+0x379c], R4 ;  /* 0x00379c0401007387 */ /* 0x000fe20000100800 */
[----:B------:R-:W-:-:S03]  /*c2f0*/  IMAD R8, R10, 0x7d, RZ ;  /* 0x0000007d0a087824 */ /* 0x000fc600078e02ff */
        /* <DEDUP_REMOVED lines=256> */
[----:B------:R-:W-:Y:S01]  /*d300*/  STL [R1+0x3500], R5 ;  /* 0x0035000501007387 */ /* 0x000fe20000100800 */
[----:B0-----:R-:W-:-:S03]  /*d310*/  IMAD.WIDE R2, R8, 0x2, R28 ;  /* 0x0000000208027825 */ /* 0x001fc600078e021c */
[----:B------:R-:W-:Y:S04]  /*d320*/  STL [R1+0x3504], R6 ;  /* 0x0035040601007387 */ /* 0x000fe80000100800 */
[----:B------:R0:W-:Y:S04]  /*d330*/  STL [R1+0x34f8], R7 ;  /* 0x0034f80701007387 */ /* 0x0001e80000100800 */
[----:B------:R-:W-:Y:S04]  /*d340*/  STL [R1+0x34fc], R2 ;  /* 0x0034fc0201007387 */ /* 0x000fe80000100800 */
[----:B------:R1:W-:Y:S01]  /*d350*/  STL [R1+0x34f0], R3 ;  /* 0x0034f00301007387 */ /* 0x0003e20000100800 */
[----:B0-----:R-:W-:-:S04]  /*d360*/  IMAD.WIDE R6, R8, 0x2, R26 ;  /* 0x0000000208067825 */ /* 0x001fc800078e021a */
[C---:B------:R-:W-:Y:S01]  /*d370*/  IMAD.WIDE R4, R8.reuse, 0x2, R22 ;  /* 0x0000000208047825 */ /* 0x040fe200078e0216 */
[----:B------:R-:W-:Y:S03]  /*d380*/  STL [R1+0x34f4], R6 ;  /* 0x0034f40601007387 */ /* 0x000fe60000100800 */
[C---:B-1----:R-:W-:Y:S01]  /*d390*/  IMAD.WIDE R2, R8.reuse, 0x2, R24 ;  /* 0x0000000208027825 */ /* 0x042fe200078e0218 */
[----:B------:R0:W-:Y:S04]  /*d3a0*/  STL [R1+0x34e8], R7 ;  /* 0x0034e80701007387 */ /* 0x0001e80000100800 */
[----:B------:R-:W-:Y:S04]  /*d3b0*/  STL [R1+0x34ec], R2 ;  /* 0x0034ec0201007387 */ /* 0x000fe80000100800 */
[----:B------:R1:W-:Y:S01]  /*d3c0*/  STL [R1+0x34e0], R3 ;  /* 0x0034e00301007387 */ /* 0x0003e20000100800 */
[----:B0-----:R-:W-:-:S03]  /*d3d0*/  IMAD.WIDE R6, R8, 0x2, R20 ;  /* 0x0000000208067825 */ /* 0x001fc600078e0214 */
[----:B------:R-:W-:Y:S01]  /*d3e0*/  STL [R1+0x34e4], R4 ;  /* 0x0034e40401007387 */ /* 0x000fe20000100800 */
[----:B------:R-:W-:-:S03]  /*d3f0*/  IMAD R0, R10, 0x72, RZ ;  /* 0x000000720a007824 */ /* 0x000fc600078e02ff */
[----:B------:R0:W-:Y:S01]  /*d400*/  STL [R1+0x34d8], R5 ;  /* 0x0034d80501007387 */ /* 0x0001e20000100800 */
[----:B-1----:R-:W-:-:S03]  /*d410*/  IMAD.WIDE R2, R8, 0x2, R18 ;  /* 0x0000000208027825 */ /* 0x002fc600078e0212 */
        /* <DEDUP_REMOVED lines=305> */
[----:B------:R0:W-:Y:S01]  /*e730*/  STL [R1+0x1840], R3 ;  /* 0x0018400301007387 */ /* 0x0001e20000100800 */
[----:B------:R-:W-:-:S03]  /*e740*/  IMAD.WIDE R8, R0, 0x2, R28 ;  /* 0x0000000200087825 */ /* 0x000fc600078e021c */
        /* <DEDUP_REMOVED lines=938> */
[----:B------:R-:W-:-:S03]  /*121f0*/  IMAD.SHL.U32 R0, R10, 0x40, RZ ;  /* 0x000000400a007824 */ /* 0x000fc600078e00ff */
        /* <DEDUP_REMOVED lines=1128> */
[----:B------:R-:W-:Y:S02]  /*16880*/  IMAD R12, R10, 0x13, RZ ;  /* 0x000000130a0c7824 */ /* 0x000fe400078e02ff */
[----:B-1----:R-:W-:Y:S01]  /*16890*/  IMAD.WIDE R4, R0, 0x2, R16 ;  /* 0x0000000200047825 */ /* 0x002fe200078e0210 */
[----:B------:R-:W-:Y:S04]  /*168a0*/  STL [R1+0x2d04], R8 ;  /* 0x002d040801007387 */ /* 0x000fe80000100800 */
[----:B------:R-:W-:Y:S04]  /*168b0*/  STL [R1+0x2d00], R9 ;  /* 0x002d000901007387 */ /* 0x000fe80000100800 */
[----:B------:R-:W-:Y:S01]  /*168c0*/  STL [R1+0x2d0c], R2 ;  /* 0x002d0c0201007387 */ /* 0x000fe20000100800 */
[----:B0-----:R-:W-:-:S03]  /*168d0*/  IMAD.WIDE R6, R12, 0x2, R28 ;  /* 0x000000020c067825 */ /* 0x001fc600078e021c */
[----:B------:R0:W-:Y:S04]  /*168e0*/  STL [R1+0x2d08], R3 ;  /* 0x002d080301007387 */ /* 0x0001e80000100800 */
[----:B------:R-:W-:Y:S01]  /*168f0*/  STL [R1+0x2d14], R4 ;  /* 0x002d140401007387 */ /* 0x000fe20000100800 */
[----:B0-----:R-:W-:-:S03]  /*16900*/  IMAD.WIDE R2, R0, 0x2, R14 ;  /* 0x0000000200027825 */ /* 0x001fc600078e020e */
        /* <DEDUP_REMOVED lines=12> */
[----:B------:R-:W-:-:S04]  /*169d0*/  IMAD.WIDE R8, R0, 0x2, R28 ;  /* 0x0000000200087825 */ /* 0x000fc800078e021c */
[----:B-1----:R-:W-:Y:S01]  /*169e0*/  IMAD.WIDE R4, R12, 0x2, R22 ;  /* 0x000000020c047825 */ /* 0x002fe200078e0216 */
        /* <DEDUP_REMOVED lines=396> */
[----:B------:R-:W-:Y:S04]  /*182b0*/  STL [R1+0x3128], R9 ;  /* 0x0031280901007387 */ /* 0x000fe80000100800 */
[----:B------:R-:W-:Y:S04]  /*182c0*/  STL [R1+0x3134], R2 ;  /* 0x0031340201007387 */ /* 0x000fe80000100800 */
[----:B------:R1:W-:Y:S04]  /*182d0*/  STL [R1+0x3130], R3 ;  /* 0x0031300301007387 */ /* 0x0003e80000100800 */
[----:B------:R-:W-:Y:S01]  /*182e0*/  STL [R1+0x313c], R4 ;  /* 0x00313c0401007387 */ /* 0x000fe20000100800 */
[----:B0-----:R-:W-:-:S03]  /*182f0*/  IMAD.WIDE R6, R0, 0x2, R26 ;  /* 0x0000000200067825 */ /* 0x001fc600078e021a */
[----:B------:R0:W-:Y:S01]  /*18300*/  STL [R1+0x3138], R5 ;  /* 0x0031380501007387 */ /* 0x0001e20000100800 */
[----:B-1----:R-:W-:-:S04]  /*18310*/  IMAD.WIDE R2, R11, 0x2, R14 ;  /* 0x000000020b027825 */ /* 0x002fc800078e020e */
[C---:B------:R-:W-:Y:S01]  /*18320*/  IMAD.WIDE R8, R0.reuse, 0x2, R24 ;  /* 0x0000000200087825 */ /* 0x040fe200078e0218 */
[----:B------:R-:W-:Y:S03]  /*18330*/  STL [R1+0x3144], R2 ;  /* 0x0031440201007387 */ /* 0x000fe60000100800 */
[C---:B0-----:R-:W-:Y:S01]  /*18340*/  IMAD.WIDE R4, R0.reuse, 0x2, R28 ;  /* 0x0000000200047825 */ /* 0x041fe200078e021c */
        /* <DEDUP_REMOVED lines=38> */
[----:B------:R-:W-:Y:S01]  /*185b0*/  STL [R1+0x31a8], R5 ;  /* 0x0031a80501007387 */ /* 0x000fe20000100800 */
[----:B0-----:R-:W-:-:S03]  /*185c0*/  IMAD.WIDE R2, R10, 0x2, R14 ;  /* 0x000000020a027825 */ /* 0x001fc600078e020e */
[----:B------:R-:W-:Y:S04]  /*185d0*/  STL [R1+0x31b4], R6 ;  /* 0x0031b40601007387 */ /* 0x000fe80000100800 */
[----:B------:R-:W-:Y:S04]  /*185e0*/  STL [R1+0x31b0], R7 ;  /* 0x0031b00701007387 */ /* 0x000fe80000100800 */
[----:B------:R-:W-:Y:S04]  /*185f0*/  STL [R1+0x31bc], R8 ;  /* 0x0031bc0801007387 */ /* 0x000fe80000100800 */
[----:B------:R-:W-:Y:S04]  /*18600*/  STL [R1+0x31b8], R9 ;  /* 0x0031b80901007387 */ /* 0x000fe80000100800 */
[----:B------:R-:W-:Y:S04]  /*18610*/  STL [R1+0x31c4], R2 ;  /* 0x0031c40201007387 */ /* 0x000fe80000100800 */
[----:B------:R0:W-:Y:S02]  /*18620*/  STL [R1+0x31c0], R3 ;  /* 0x0031c00301007387 */ /* 0x0001e40000100800 */
[----:B0-----:R-:W-:-:S02]  /*18630*/  IMAD.WIDE R2, R12, 0x2, R14 ;  /* 0x000000020c027825 */ /* 0x001fc400078e020e */
[----:B------:R-:W0:Y:S02]  /*18640*/  S2R R15, SR_TID.X ;  /* 0x00000000000f7919 */ /* 0x000e240000002100 */
[----:B------:R-:W-:-:S04]  /*18650*/  IMAD.WIDE R4, R12, 0x2, R18 ;  /* 0x000000020c047825 */ /* 0x000fc800078e0212 */
[----:B------:R-:W-:Y:S01]  /*18660*/  IMAD.WIDE R6, R12, 0x2, R16 ;  /* 0x000000020c067825 */ /* 0x000fe200078e0210 */
[----:B------:R-:W-:Y:S04]  /*18670*/  STL [R1+0x31cc], R4 ;  /* 0x0031cc0401007387 */ /* 0x000fe80000100800 */
[----:B------:R0:W-:Y:S04]  /*18680*/  STL [R1+0x31c8], R5 ;  /* 0x0031c80501007387 */ /* 0x0001e80000100800 */
[----:B------:R-:W-:Y:S04]  /*18690*/  STL [R1+0x31d4], R6 ;  /* 0x0031d40601007387 */ /* 0x000fe80000100800 */
[----:B------:R-:W-:Y:S04]  /*186a0*/  STL [R1+0x31d0], R7 ;  /* 0x0031d00701007387 */ /* 0x000fe80000100800 */
[----:B------:R1:W-:Y:S01]  /*186b0*/  STL [R1+0x31dc], R2 ;  /* 0x0031dc0201007387 */ /* 0x0003e20000100800 */
[----:B0-----:R-:W-:-:S03]  /*186c0*/  IMAD.SHL.U32 R5, R15, 0x200, RZ ;  /* 0x000002000f057824 */ /* 0x001fc600078e00ff */
[----:B------:R0:W-:Y:S04]  /*186d0*/  STL [R1+0x31d8], R3 ;  /* 0x0031d80301007387 */ /* 0x0001e80000100800 */
[----:B------:R2:W-:Y:S04]  /*186e0*/  STL [R1+0x1814], RZ ;  /* 0x001814ff01007387 */ /* 0x0005e80000100800 */
[----:B------:R2:W-:Y:S04]  /*186f0*/  STL [R1+0xd90], RZ ;  /* 0x000d90ff01007387 */ /* 0x0005e80000100800 */
[----:B------:R2:W-:Y:S04]  /*18700*/  STL [R1+0x3c04], R5 ;  /* 0x003c040501007387 */ /* 0x0005e80000100800 */
        /* <DEDUP_REMOVED lines=324> */
[----:B------:R-:W3:Y:S04]  /*19b50*/  S2R R13, SR_TID.X ;  /* 0x00000000000d7919 */ /* 0x000ee80000002100 */
        /* <DEDUP_REMOVED lines=20> */
[----:B---3--:R-:W-:-:S05]  /*19ca0*/  LOP3.LUT R13, R13, 0x3f, RZ, 0xc0, !PT ;  /* 0x0000003f0d0d7812 */ /* 0x008fca00078ec0ff */
[----:B-1----:R-:W-:Y:S02]  /*19cb0*/  IMAD.SHL.U32 R2, R13, 0x2, RZ ;  /* 0x000000020d027824 */ /* 0x002fe400078e00ff */
[----:B------:R-:W-:Y:S02]  /*19cc0*/  IMAD.MOV.U32 R13, RZ, RZ, c[0x0][0x18c] ;  /* 0x00006300ff0d7624 */ /* 0x000fe400078e00ff */
[----:B------:R-:W-:Y:S02]  /*19cd0*/  IMAD.SHL.U32 R10, R10, 0x80, RZ ;  /* 0x000000800a0a7824 */ /* 0x000fe400078e00ff */
[----:B------:R-:W-:-:S03]  /*19ce0*/  IMAD.SHL.U32 R4, R13, 0x80, RZ ;  /* 0x000000800d047824 */ /* 0x000fc600078e00ff */
[----:B------:R-:W-:Y:S02]  /*19cf0*/  SHF.R.S32.HI R0, RZ, 0x1f, R10 ;  /* 0x0000001fff007819 */ /* 0x000fe4000001140a */
[----:B0-----:R-:W-:-:S03]  /*19d00*/  SHF.R.S32.HI R3, RZ, 0x1f, R4 ;  /* 0x0000001fff037819 */ /* 0x001fc60000011404 */
[----:B--2---:R-:W0:Y:S01]  /*19d10*/  S2R R14, SR_TID.X ;  /* 0x00000000000e7919 */ /* 0x004e220000002100 */
[----:B------:R-:W-:Y:S01]  /*19d20*/  SHF.L.U64.HI R3, R4, 0x1, R3 ;  /* 0x0000000104037819 */ /* 0x000fe20000010203 */
[----:B------:R-:W-:Y:S01]  /*19d30*/  IMAD.MOV.U32 R16, RZ, RZ, 0x7f ;  /* 0x0000007fff107424 */ /* 0x000fe200078e00ff */
[----:B------:R-:W-:Y:S01]  /*19d40*/  LOP3.LUT R7, R2, 0x20, RZ, 0x3c, !PT ;  /* 0x0000002002077812 */ /* 0x000fe200078e3cff */
[----:B------:R-:W1:Y:S01]  /*19d50*/  S2R R19, SR_TID.X ;  /* 0x0000000000137919 */ /* 0x000e620000002100 */
[----:B------:R-:W-:Y:S01]  /*19d60*/  IMAD.SHL.U32 R15, R15, 0x2, RZ ;  /* 0x000000020f0f7824 */ /* 0x000fe200078e00ff */
[C---:B------:R-:W-:Y:S01]  /*19d70*/  SHF.L.U64.HI R0, R10.reuse, 0x1, R0 ;  /* 0x000000010a007819 */ /* 0x040fe20000010200 */
[----:B------:R-:W-:Y:S01]  /*19d80*/  IMAD.SHL.U32 R28, R10, 0x2, RZ ;  /* 0x000000020a1c7824 */ /* 0x000fe200078e00ff */
[----:B------:R-:W-:Y:S01]  /*19d90*/  STL [R1+0x594], RZ ;  /* 0x000594ff01007387 */ /* 0x000fe20000100800 */
[----:B------:R-:W-:-:S02]  /*19da0*/  IADD3 R16, R16, c[0x0][0x180], RZ ;  /* 0x0000600010107a10 */ /* 0x000fc40007ffe0ff */
[----:B------:R-:W-:Y:S01]  /*19db0*/  LOP3.LUT R7, R2, 0x60, RZ, 0x3c, !PT ;  /* 0x0000006002077812 */ /* 0x000fe200078e3cff */
[----:B------:R-:W-:Y:S04]  /*19dc0*/  STL [R1+0x598], RZ ;  /* 0x000598ff01007387 */ /* 0x000fe80000100800 */
[----:B------:R-:W-:Y:S01]  /*19dd0*/  STL [R1+0x59c], RZ ;  /* 0x00059cff01007387 */ /* 0x000fe20000100800 */
[C---:B0-----:R-:W-:Y:S01]  /*19de0*/  IMAD.SHL.U32 R13, R14.reuse, 0x2, RZ ;  /* 0x000000020e0d7824 */ /* 0x041fe200078e00ff */
[----:B------:R-:W-:Y:S02]  /*19df0*/  LOP3.LUT R17, R14, 0x7, RZ, 0xc0, !PT ;  /* 0x000000070e117812 */ /* 0x000fe400078ec0ff */
[----:B------:R-:W-:Y:S02]  /*19e00*/  SHF.R.S32.HI R14, RZ, 0x1f, R16 ;  /* 0x0000001fff0e7819 */ /* 0x000fe40000011410 */
[----:B------:R-:W-:Y:S01]  /*19e10*/  LOP3.LUT R13, R13, 0x10, RZ, 0xc0, !PT ;  /* 0x000000100d0d7812 */ /* 0x000fe200078ec0ff */
[----:B------:R-:W-:Y:S01]  /*19e20*/  IMAD R17, R17, 0x410, RZ ;  /* 0x0000041011117824 */ /* 0x000fe200078e02ff */
[----:B------:R-:W-:-:S02]  /*19e30*/  LEA.HI R14, R14, R16, RZ, 0x7 ;  /* 0x000000100e0e7211 */ /* 0x000fc400078f38ff */
[----:B-1----:R-:W-:Y:S02]  /*19e40*/  LOP3.LUT R13, R13, 0x20, R19, 0xf8, !PT ;  /* 0x000000200d0d7812 */ /* 0x002fe400078ef813 */
[----:B------:R-:W-:Y:S02]  /*19e50*/  SHF.R.S32.HI R6, RZ, 0x7, R14 ;  /* 0x00000007ff067819 */ /* 0x000fe4000001140e */
[----:B------:R-:W-:Y:S02]  /*19e60*/  LOP3.LUT R13, R17, R13, RZ, 0x3c, !PT ;  /* 0x0000000d110d7212 */ /* 0x000fe400078e3cff */
[C---:B------:R-:W-:Y:S02]  /*19e70*/  LOP3.LUT R6, R2.reuse, 0x40, RZ, 0x3c, !PT ;  /* 0x0000004002067812 */ /* 0x040fe400078e3cff */
[----:B------:R-:W-:Y:S02]  /*19e80*/  LOP3.LUT R4, R13, 0x2000, R5, 0xf8, !PT ;  /* 0x000020000d047812 */ /* 0x000fe400078ef805 */
[----:B------:R-:W0:Y:S01]  /*19e90*/  S2R R13, SR_TID.X ;  /* 0x00000000000d7919 */ /* 0x000e220000002100 */
[----:B------:R-:W-:-:S02]  /*19ea0*/  LOP3.LUT R5, R2, 0x10, RZ, 0x3c, !PT ;  /* 0x0000001002057812 */ /* 0x000fc400078e3cff */
[C---:B------:R-:W-:Y:S01]  /*19eb0*/  LOP3.LUT R5, R2.reuse, 0x30, RZ, 0x3c, !PT ;  /* 0x0000003002057812 */ /* 0x040fe200078e3cff */
[----:B------:R1:W-:Y:S01]  /*19ec0*/  STL [R1+0x900], R4 ;  /* 0x0009000401007387 */ /* 0x0003e20000100800 */
[C---:B------:R-:W-:Y:S02]  /*19ed0*/  LOP3.LUT R5, R2.reuse, 0x50, RZ, 0x3c, !PT ;  /* 0x0000005002057812 */ /* 0x040fe400078e3cff */
[----:B------:R-:W-:Y:S01]  /*19ee0*/  LOP3.LUT R6, R2, 0x70, RZ, 0x3c, !PT ;  /* 0x0000007002067812 */ /* 0x000fe200078e3cff */
[----:B------:R2:W-:Y:S04]  /*19ef0*/  STL [R1+0x580], RZ ;  /* 0x000580ff01007387 */ /* 0x0005e80000100800 */
[----:B------:R2:W-:Y:S01]  /*19f00*/  STL [R1+0x584], RZ ;  /* 0x000584ff01007387 */ /* 0x0005e20000100800 */
[----:B-1----:R-:W-:-:S03]  /*19f10*/  LOP3.LUT R4, R4, 0x40, RZ, 0x3c, !PT ;  /* 0x0000004004047812 */ /* 0x002fc600078e3cff */
[----:B------:R2:W-:Y:S04]  /*19f20*/  STL [R1+0x588], RZ ;  /* 0x000588ff01007387 */ /* 0x0005e80000100800 */
[----:B------:R2:W-:Y:S04]  /*19f30*/  STL [R1+0x58c], RZ ;  /* 0x00058cff01007387 */ /* 0x0005e80000100800 */
[----:B------:R2:W-:Y:S01]  /*19f40*/  STL [R1+0xad0], RZ ;  /* 0x000ad0ff01007387 */ /* 0x0005e20000100800 */
[----:B0-----:R-:W-:-:S03]  /*19f50*/  LOP3.LUT R13, R13, 0x7, RZ, 0xc0, !PT ;  /* 0x000000070d0d7812 */ /* 0x001fc600078ec0ff */
[----:B------:R2:W-:Y:S02]  /*19f60*/  STL [R1+0xad4], RZ ;  /* 0x000ad4ff01007387 */ /* 0x0005e40000100800 */
[----:B------:R-:W-:Y:S02]  /*19f70*/  IMAD R13, R13, 0x110, RZ ;  /* 0x000001100d0d7824 */ /* 0x000fe400078e02ff */
[----:B------:R2:W-:Y:S03]  /*19f80*/  STL [R1+0xad8], RZ ;  /* 0x000ad8ff01007387 */ /* 0x0005e60000100800 */
[----:B------:R-:W-:Y:S01]  /*19f90*/  LOP3.LUT R13, R13, 0x30, R15, 0x78, !PT ;  /* 0x000000300d0d7812 */ /* 0x000fe200078e780f */
[----:B------:R2:W-:Y:S03]  /*19fa0*/  STL [R1+0xadc], RZ ;  /* 0x000adcff01007387 */ /* 0x0005e60000100800 */
[----:B------:R-:W-:Y:S01]  /*19fb0*/  LOP3.LUT R5, R13, 0x40, RZ, 0x3c, !PT ;  /* 0x000000400d057812 */ /* 0x000fe200078e3cff */
        /* <DEDUP_REMOVED lines=156> */
[----:B------:R2:W-:Y:S02]  /*1a980*/  STL [R1+0x904], R4 ;  /* 0x0009040401007387 */ /* 0x0005e40000100800 */
.L_x_3:
[----:B-12---:R-:W2:Y:S04]  /*1a990*/  LDL.64 R4, [R1+0xd60] ;  /* 0x000d600001047983 */ /* 0x006ea80000100a00 */
[----:B--2---:R0:W-:Y:S04]  /*1a9a0*/  STL [R1+0x4fb8], R5 ;  /* 0x004fb80501007387 */ /* 0x0041e80000100800 */
[----:B0-----:R-:W2:Y:S01]  /*1a9b0*/  LDL R5, [R1+0x1814] ;  /* 0x0018140001057983 */ /* 0x001ea20000100800 */
[----:B------:R-:W-:-:S03]  /*1a9c0*/  IMAD.MOV.U32 R12, RZ, RZ, -0x80 ;  /* 0xffffff80ff0c7424 */ /* 0x000fc600078e00ff */
        /* <DEDUP_REMOVED lines=74> */
[----:B------:R-:W-:Y:S01]  /*1ae70*/  STL [R1+0x41d4], R15 ;  /* 0x0041d40f01007387 */ /* 0x000fe20000100800 */
[----:B--2---:R-:W-:-:S03]  /*1ae80*/  IMAD R12, R5, R12, c[0x0][0x180] ;  /* 0x00006000050c7624 */ /* 0x004fc600078e020c */
        /* <DEDUP_REMOVED lines=890> */
[----:B-----5:R-:W-:Y:S04]  /*1e630*/  STL [R1+0x40a0], R29 ;  /* 0x0040a01d01007387 */ /* 0x020fe80000100800 */
        /* <DEDUP_REMOVED lines=106> */
[----:B------:R-:W2:Y:S01]  /*1ece0*/  LDL.LU R5, [R1+0x4fb8] ;  /* 0x004fb80001057983 */ /* 0x000ea20000300800 */
[----:B------:R-:W-:-:S02]  /*1ecf0*/  ISETP.GT.AND P0, PT, R12, RZ, PT ;  /* 0x000000ff0c00720c */ /* 0x000fc40003f04270 */
[----:B0-----:R-:W-:Y:S02]  /*1ed00*/  PRMT R2, RZ, 0x7610, R2 ;  /* 0x00007610ff027816 */ /* 0x001fe40000000002 */
[----:B------:R-:W-:Y:S02]  /*1ed10*/  PRMT R15, RZ, 0x7610, R15 ;  /* 0x00007610ff0f7816 */ /* 0x000fe4000000000f */
[----:B------:R-:W-:-:S07]  /*1ed20*/  PRMT R14, RZ, 0x7610, R14 ;  /* 0x00007610ff0e7816 */ /* 0x000fce000000000e */
[----:B--2---:R-:W2:Y:S04]  /*1ed30*/  @P0 LDG.E.U16 R2, [R4.64] ;  /* 0x0000000404020981 */ /* 0x004ea8000c1e1500 */
[----:B--2---:R0:W-:Y:S04]  /*1ed40*/  STL [R1+0x17f4], R2 ;  /* 0x0017f40201007387 */ /* 0x0041e80000100800 */
[----:B0-----:R-:W2:Y:S04]  /*1ed50*/  LDL.LU R2, [R1+0x4fb4] ;  /* 0x004fb40001027983 */ /* 0x001ea80000300800 */
[----:B------:R-:W3:Y:S04]  /*1ed60*/  LDL.64 R4, [R1+0xd58] ;  /* 0x000d580001047983 */ /* 0x000ee80000100a00 */
[----:B---3--:R-:W3:Y:S04]  /*1ed70*/  @P0 LDG.E.U16 R15, [R4.64] ;  /* 0x00000004040f0981 */ /* 0x008ee8000c1e1500 */
[----:B---3--:R0:W-:Y:S04]  /*1ed80*/  STL [R1+0x17f0], R15 ;  /* 0x0017f00f01007387 */ /* 0x0081e80000100800 */
[----:B0-----:R-:W3:Y:S04]  /*1ed90*/  LDL.LU R15, [R1+0x4fb0] ;  /* 0x004fb000010f7983 */ /* 0x001ee80000300800 */
[----:B------:R-:W4:Y:S01]  /*1eda0*/  LDL.64 R4, [R1+0xd50] ;  /* 0x000d500001047983 */ /* 0x000f220000100a00 */
[----:B---3--:R-:W-:-:S03]  /*1edb0*/  PRMT R15, RZ, 0x7610, R15 ;  /* 0x00007610ff0f7816 */ /* 0x008fc6000000000f */
[----:B----4-:R-:W3:Y:S04]  /*1edc0*/  @P0 LDG.E.U16 R14, [R4.64] ;  /* 0x00000004040e0981 */ /* 0x010ee8000c1e1500 */
        /* <DEDUP_REMOVED lines=8> */
[----:B------:R-:W-:-:S02]  /*1ee50*/  ISETP.GT.AND P1, PT, R12, 0x1, PT ;  /* 0x000000010c00780c */ /* 0x000fc40003f24270 */
[----:B---3--:R-:W-:Y:S01]  /*1ee60*/  PRMT R15, RZ, 0x7610, R15 ;  /* 0x00007610ff0f7816 */ /* 0x008fe2000000000f */
        /* <DEDUP_REMOVED lines=18> */
[----:B------:R-:W4:Y:S04]  /*1ef90*/  LDL R4, [R1+0x31c0] ;  /* 0x0031c00001047983 */ /* 0x000f280000100800 */
[----:B------:R-:W4:Y:S01]  /*1efa0*/  LDL R5, [R1+0x31c4] ;  /* 0x0031c40001057983 */ /* 0x000f220000100800 */
[----:B---3--:R-:W-:-:S02]  /*1efb0*/  PRMT R15, RZ, 0x7610, R15 ;  /* 0x00007610ff0f7816 */ /* 0x008fc4000000000f */
[----:B----4-:R-:W-:-:S04]  /*1efc0*/  @P1 LOP3.LUT R5, R5, R4, RZ, 0x3c, !PT ;  /* 0x0000000405051212 */ /* 0x010fc800078e3cff */
[----:B------:R-:W-:-:S04]  /*1efd0*/  @P1 LOP3.LUT R4, R5, R4, RZ, 0x3c, !PT ;  /* 0x0000000405041212 */ /* 0x000fc800078e3cff */
[----:B------:R-:W-:-:S05]  /*1efe0*/  @P1 LOP3.LUT R5, R5, R4, RZ, 0x3c, !PT ;  /* 0x0000000405051212 */ /* 0x000fca00078e3cff */
[----:B------:R-:W3:Y:S04]  /*1eff0*/  @P1 LDG.E.U16 R14, [R4.64] ;  /* 0x00000004040e1981 */ /* 0x000ee8000c1e1500 */
        /* <DEDUP_REMOVED lines=31> */
[----:B------:R-:W-:-:S02]  /*1f1f0*/  ISETP.GT.AND P0, PT, R12, 0x2, PT ;  /* 0x000000020c00780c */ /* 0x000fc40003f04270 */
[----:B---3--:R-:W-:Y:S02]  /*1f200*/  PRMT R15, RZ, 0x7610, R15 ;  /* 0x00007610ff0f7816 */ /* 0x008fe4000000000f */
        /* <DEDUP_REMOVED lines=1273> */
[----:B0-----:R-:W3:Y:S01]  /*241a0*/  LDL.LU R15, [R1+0x4d58] ;  /* 0x004d5800010f7983 */ /* 0x001ee20000300800 */
[----:B------:R-:W4:Y:S02]  /*241b0*/  LDL R4, [R1+0x31d8] ;  /* 0x0031d80001047983 */ /* 0x000f240000100800 */
        /* <DEDUP_REMOVED lines=5776> */
[----:B------:R-:W4:Y:S02]  /*3aac0*/  LDL R5, [R1+0x198c] ;  /* 0x00198c0001057983 */ /* 0x000f240000100800 */
[----:B----4-:R-:W-:-:S04]  /*3aad0*/  @P0 LOP3.LUT R5, R5, R4, RZ, 0x3c, !PT ;  /* 0x0000000405050212 */ /* 0x010fc800078e3cff */
[----:B------:R-:W-:-:S04]  /*3aae0*/  @P0 LOP3.LUT R4, R5, R4, RZ, 0x3c, !PT ;  /* 0x0000000405040212 */ /* 0x000fc800078e3cff */
[----:B------:R-:W-:-:S05]  /*3aaf0*/  @P0 LOP3.LUT R5, R5, R4, RZ, 0x3c, !PT ;  /* 0x0000000405050212 */ /* 0x000fca00078e3cff */
[----:B------:R-:W4:Y:S04]  /*3ab00*/  @P0 LDG.E.U16 R15, [R4.64] ;  /* 0x00000004040f0981 */ /* 0x000f28000c1e1500 */
[----:B----4-:R0:W-:Y:S04]  /*3ab10*/  STL [R1+0x330], R15 ;  /* 0x0003300f01007387 */ /* 0x0101e80000100800 */
[----:B0-----:R-:W4:Y:S01]  /*3ab20*/  LDL.LU R15, [R1+0x4370] ;  /* 0x00437000010f7983 */ /* 0x001f220000300800 */
[----:B------:R-:W2:Y:S02]  /*3ab30*/  LDL R4, [R1+0x1980] ;  /* 0x0019800001047983 */ /* 0x000ea40000100800 */
[----:B------:R-:W2:Y:S01]  /*3ab40*/  LDL R5, [R1+0x1984] ;  /* 0x0019840001057983 */ /* 0x000ea20000100800 */
[----:B----4-:R-:W-:-:S02]  /*3ab50*/  PRMT R15, RZ, 0x7610, R15 ;  /* 0x00007610ff0f7816 */ /* 0x010fc4000000000f */
[----:B--2---:R-:W-:-:S04]  /*3ab60*/  @P0 LOP3.LUT R5, R5, R4, RZ, 0x3c, !PT ;  /* 0x0000000405050212 */ /* 0x004fc800078e3cff */
[----:B------:R-:W-:-:S04]  /*3ab70*/  @P0 LOP3.LUT R4, R5, R4, RZ, 0x3c, !PT ;  /* 0x0000000405040212 */ /* 0x000fc800078e3cff */
[----:B------:R-:W-:-:S05]  /*3ab80*/  @P0 LOP3.LUT R5, R5, R4, RZ, 0x3c, !PT ;  /* 0x0000000405050212 */ /* 0x000fca00078e3cff */
[----:B------:R-:W2:Y:S04]  /*3ab90*/  @P0 LDG.E.U16 R15, [R4.64] ;  /* 0x00000004040f0981 */ /* 0x000ea8000c1e1500 */
[----:B--2---:R0:W-:Y:S04]  /*3aba0*/  STL [R1+0x32c], R15 ;  /* 0x00032c0f01007387 */ /* 0x0041e80000100800 */
[----:B0-----:R-:W2:Y:S01]  /*3abb0*/  LDL.LU R15, [R1+0x436c] ;  /* 0x00436c00010f7983 */ /* 0x001ea20000300800 */
[----:B------:R-:W4:Y:S02]  /*3abc0*/  LDL R4, [R1+0x1978] ;  /* 0x0019780001047983 */ /* 0x000f240000100800 */
[----:B------:R-:W4:Y:S01]  /*3abd0*/  LDL R5, [R1+0x197c] ;  /* 0x00197c0001057983 */ /* 0x000f220000100800 */
[----:B--2---:R-:W-:-:S02]  /*3abe0*/  PRMT R15, RZ, 0x7610, R15 ;  /* 0x00007610ff0f7816 */ /* 0x004fc4000000000f */
[----:B----4-:R-:W-:-:S04]  /*3abf0*/  @P0 LOP3.LUT R5, R5, R4, RZ, 0x3c, !PT ;  /* 0x0000000405050212 */ /* 0x010fc800078e3cff */
        /* <DEDUP_REMOVED lines=34> */
[----:B------:R-:W-:-:S02]  /*3ae20*/  ISETP.GT.AND P1, PT, R12, 0x63, PT ;  /* 0x000000630c00780c */ /* 0x000fc40003f24270 */
[----:B--2---:R-:W-:Y:S02]  /*3ae30*/  PRMT R15, RZ, 0x7610, R15 ;  /* 0x00007610ff0f7816 */ /* 0x004fe4000000000f */
        /* <DEDUP_REMOVED lines=893> */
[----:B------:R-:W-:-:S02]  /*3e610*/  PRMT R28, RZ, 0x7610, R28 ;  /* 0x00007610ff1c7816 */ /* 0x000fc4000000001c */
[----:B----4-:R-:W-:-:S04]  /*3e620*/  @P1 LOP3.LUT R5, R5, R4, RZ, 0x3c, !PT ;  /* 0x0000000405051212 */ /* 0x010fc800078e3cff */
[----:B------:R-:W-:-:S04]  /*3e630*/  @P1 LOP3.LUT R4, R5, R4, RZ, 0x3c, !PT ;  /* 0x0000000405041212 */ /* 0x000fc800078e3cff */
[----:B------:R-:W-:-:S05]  /*3e640*/  @P1 LOP3.LUT R5, R5, R4, RZ, 0x3c, !PT ;  /* 0x0000000405051212 */ /* 0x000fca00078e3cff */
[----:B------:R0:W4:Y:S04]  /*3e650*/  @P1 LDG.E.U16 R28, [R4.64] ;  /* 0x00000004041c1981 */ /* 0x000128000c1e1500 */
[----:B0-----:R-:W3:Y:S04]  /*3e660*/  LDL R4, [R1+0x33c8] ;  /* 0x0033c80001047983 */ /* 0x001ee80000100800 */
[----:B------:R-:W3:Y:S01]  /*3e670*/  LDL R5, [R1+0x33d4] ;  /* 0x0033d40001057983 */ /* 0x000ee20000100800 */
[----:B--2---:R-:W-:-:S03]  /*3e680*/  PRMT R15, RZ, 0x7610, R15 ;  /* 0x00007610ff0f7816 */ /* 0x004fc6000000000f */
[----:B----4-:R-:W-:Y:S01]  /*3e690*/  STL [R1+0x3ec4], R28 ;  /* 0x003ec41c01007387 */ /* 0x010fe20000100800 */
[----:B---3--:R-:W-:-:S04]  /*3e6a0*/  @P1 LOP3.LUT R5, R5, R4, RZ, 0x3c, !PT ;  /* 0x0000000405051212 */ /* 0x008fc800078e3cff */
[----:B------:R-:W-:-:S04]  /*3e6b0*/  @P1 LOP3.LUT R4, R5, R4, RZ, 0x3c, !PT ;  /* 0x0000000405041212 */ /* 0x000fc800078e3cff */
[----:B------:R-:W-:-:S05]  /*3e6c0*/  @P1 LOP3.LUT R5, R5, R4, RZ, 0x3c, !PT ;  /* 0x0000000405051212 */ /* 0x000fca00078e3cff */
[----:B------:R-:W2:Y:S04]  /*3e6d0*/  @P1 LDG.E.U16 R15, [R4.64] ;  /* 0x00000004040f1981 */ /* 0x000ea8000c1e1500 */
[----:B--2---:R0:W-:Y:S04]  /*3e6e0*/  STL [R1+0x184], R15 ;  /* 0x0001840f01007387 */ /* 0x0041e80000100800 */
[----:B0-----:R-:W2:Y:S01]  /*3e6f0*/  LDL.LU R15, [R1+0x41d0] ;  /* 0x0041d000010f7983 */ /* 0x001ea20000300800 */
[----:B------:R-:W3:Y:S02]  /*3e700*/  LDL R4, [R1+0x33d0] ;  /* 0x0033d00001047983 */ /* 0x000ee40000100800 */
[----:B------:R-:W3:Y:S01]  /*3e710*/  LDL R5, [R1+0x33dc] ;  /* 0x0033dc0001057983 */ /* 0x000ee20000100800 */
[----:B------:R-:W-:-:S02]  /*3e720*/  PRMT R3, RZ, 0x7610, R3 ;  /* 0x00007610ff037816 */ /* 0x000fc40000000003 */
[----:B---3--:R-:W-:-:S04]  /*3e730*/  @P1 LOP3.LUT R5, R5, R4, RZ, 0x3c, !PT ;  /* 0x0000000405051212 */ /* 0x008fc800078e3cff */
[----:B------:R-:W-:-:S04]  /*3e740*/  @P1 LOP3.LUT R4, R5, R4, RZ, 0x3c, !PT ;  /* 0x0000000405041212 */ /* 0x000fc800078e3cff */
[----:B------:R-:W-:-:S05]  /*3e750*/  @P1 LOP3.LUT R5, R5, R4, RZ, 0x3c, !PT ;  /* 0x0000000405051212 */ /* 0x000fca00078e3cff */
[----:B------:R0:W3:Y:S04]  /*3e760*/  @P1 LDG.E.U16 R3, [R4.64] ;  /* 0x0000000404031981 */ /* 0x0000e8000c1e1500 */
[----:B0-----:R-:W4:Y:S04]  /*3e770*/  LDL R4, [R1+0x33d8] ;  /* 0x0033d80001047983 */ /* 0x001f280000100800 */
[----:B------:R-:W4:Y:S01]  /*3e780*/  LDL R5, [R1+0x33e4] ;  /* 0x0033e40001057983 */ /* 0x000f220000100800 */
[----:B--2---:R-:W-:-:S03]  /*3e790*/  PRMT R15, RZ, 0x7610, R15 ;  /* 0x00007610ff0f7816 */ /* 0x004fc6000000000f */
[----:B---3--:R-:W-:Y:S01]  /*3e7a0*/  STL [R1+0x3ebc], R3 ;  /* 0x003ebc0301007387 */ /* 0x008fe20000100800 */
[----:B----4-:R-:W-:-:S04]  /*3e7b0*/  @P1 LOP3.LUT R5, R5, R4, RZ, 0x3c, !PT ;  /* 0x0000000405051212 */ /* 0x010fc800078e3cff */
[----:B------:R-:W-:-:S04]  /*3e7c0*/  @P1 LOP3.LUT R4, R5, R4, RZ, 0x3c, !PT ;  /* 0x0000000405041212 */ /* 0x000fc800078e3cff */
[----:B------:R-:W-:-:S05]  /*3e7d0*/  @P1 LOP3.LUT R5, R5, R4, RZ, 0x3c, !PT ;  /* 0x0000000405051212 */ /* 0x000fca00078e3cff */
[----:B------:R-:W2:Y:S04]  /*3e7e0*/  @P1 LDG.E.U16 R15, [R4.64] ;  /* 0x00000004040f1981 */ /* 0x000ea8000c1e1500 */
[----:B--2---:R0:W-:Y:S04]  /*3e7f0*/  STL [R1+0x50c], R15 ;  /* 0x00050c0f01007387 */ /* 0x0041e80000100800 */
[----:B0-----:R-:W2:Y:S01]  /*3e800*/  LDL.LU R15, [R1+0x41cc] ;  /* 0x0041cc00010f7983 */ /* 0x001ea20000300800 */
[----:B------:R-:W3:Y:S02]  /*3e810*/  LDL R4, [R1+0x33e0] ;  /* 0x0033e00001047983 */ /* 0x000ee40000100800 */
[----:B------:R-:W3:Y:S01]  /*3e820*/  LDL R5, [R1+0x33ec] ;  /* 0x0033ec0001057983 */ /* 0x000ee20000100800 */
[----:B--2---:R-:W-:-:S02]  /*3e830*/  PRMT R15, RZ, 0x7610, R15 ;  /* 0x00007610ff0f7816 */ /* 0x004fc4000000000f */
        /* <DEDUP_REMOVED lines=17> */
[----:B------:R-:W-:-:S02]  /*3e950*/  ISETP.GT.AND P0, PT, R12, 0x70, PT ;  /* 0x000000700c00780c */ /* 0x000fc40003f04270 */
[----:B--2---:R-:W-:Y:S02]  /*3e960*/  PRMT R15, RZ, 0x7610, R15 ;  /* 0x00007610ff0f7816 */ /* 0x004fe4000000000f */
        /* <DEDUP_REMOVED lines=507> */
[----:B------:R-:W-:Y:S02]  /*40920*/  PRMT R3, RZ, 0x7610, R3 ;  /* 0x00007610ff037816 */ /* 0x000fe40000000003 */
[----:B------:R-:W-:Y:S01]  /*40930*/  ISETP.GT.AND P1, PT, R12, 0x77, PT ;  /* 0x000000770c00780c */ /* 0x000fe20003f24270 */
[----:B---3--:R-:W-:Y:S01]  /*40940*/  STL [R1+0x3f28], R28 ;  /* 0x003f281c01007387 */ /* 0x008fe20000100800 */
[----:B----4-:R-:W-:-:S04]  /*40950*/  @P0 LOP3.LUT R5, R5, R4, RZ, 0x3c, !PT ;  /* 0x0000000405050212 */ /* 0x010fc800078e3cff */
        /* <DEDUP_REMOVED lines=143> */
[----:B------:R-:W-:Y:S02]  /*41250*/  ISETP.GT.AND P1, PT, R12, 0x79, PT ;  /* 0x000000790c00780c */ /* 0x000fe40003f24270 */
[----:B---3--:R-:W-:-:S04]  /*41260*/  @P0 LOP3.LUT R5, R5, R4, RZ, 0x3c, !PT ;  /* 0x0000000405050212 */ /* 0x008fc800078e3cff */
[----:B------:R-:W-:-:S04]  /*41270*/  @P0 LOP3.LUT R4, R5, R4, RZ, 0x3c, !PT ;  /* 0x0000000405040212 */ /* 0x000fc800078e3cff */
[----:B------:R-:W-:-:S05]  /*41280*/  @P0 LOP3.LUT R5, R5, R4, RZ, 0x3c, !PT ;  /* 0x0000000405050212 */ /* 0x000fca00078e3cff */
[----:B------:R-:W3:Y:S04]  /*41290*/  @P0 LDG.E.U16 R14, [R4.64] ;  /* 0x00000004040e0981 */ /* 0x000ee8000c1e1500 */
[----:B---3--:R0:W-:Y:S04]  /*412a0*/  STL [R1+0x68], R14 ;  /* 0x0000680e01007387 */ /* 0x0081e80000100800 */
[----:B0-----:R-:W3:Y:S01]  /*412b0*/  LDL.LU R14, [R1+0x40a8] ;  /* 0x0040a800010e7983 */ /* 0x001ee20000300800 */
[----:B------:R-:W4:Y:S02]  /*412c0*/  LDL R4, [R1+0x3638] ;  /* 0x0036380001047983 */ /* 0x000f240000100800 */
[----:B------:R-:W4:Y:S01]  /*412d0*/  LDL R5, [R1+0x3644] ;  /* 0x0036440001057983 */ /* 0x000f220000100800 */
[----:B------:R-:W-:-:S02]  /*412e0*/  PRMT R2, RZ, 0x7610, R2 ;  /* 0x00007610ff027816 */ /* 0x000fc40000000002 */
        /* <DEDUP_REMOVED lines=8> */
[----:B------:R-:W-:-:S02]  /*41370*/  PRMT R29, RZ, 0x7610, R29 ;  /* 0x00007610ff1d7816 */ /* 0x000fc4000000001d */
[----:B--2---:R-:W-:-:S04]  /*41380*/  @P1 LOP3.LUT R5, R5, R4, RZ, 0x3c, !PT ;  /* 0x0000000405051212 */ /* 0x004fc800078e3cff */
[----:B------:R-:W-:-:S04]  /*41390*/  @P1 LOP3.LUT R4, R5, R4, RZ, 0x3c, !PT ;  /* 0x0000000405041212 */ /* 0x000fc800078e3cff */
[----:B------:R-:W-:-:S05]  /*413a0*/  @P1 LOP3.LUT R5, R5, R4, RZ, 0x3c, !PT ;  /* 0x0000000405051212 */ /* 0x000fca00078e3cff */
[----:B------:R-:W2:Y:S04]  /*413b0*/  @P1 LDG.E.U16 R29, [R4.64] ;  /* 0x00000004041d1981 */ /* 0x000ea8000c1e1500 */
[----:B--2---:R0:W-:Y:S04]  /*413c0*/  STL [R1+0x60], R29 ;  /* 0x0000601d01007387 */ /* 0x0041e80000100800 */
[----:B0-----:R-:W2:Y:S01]  /*413d0*/  LDL.LU R29, [R1+0x40a0] ;  /* 0x0040a000011d7983 */ /* 0x001ea20000300800 */
        /* <DEDUP_REMOVED lines=48> */
[----:B------:R-:W-:Y:S02]  /*416e0*/  ISETP.GT.AND P0, PT, R12, 0x7a, PT ;  /* 0x0000007a0c00780c */ /* 0x000fe40003f04270 */
        /* <DEDUP_REMOVED lines=12> */
[----:B------:R0:W2:Y:S04]  /*417b0*/  @P0 LDG.E.U16 R15, [R4.64] ;  /* 0x00000004040f0981 */ /* 0x0000a8000c1e1500 */
[----:B0-----:R-:W3:Y:S04]  /*417c0*/  LDL R4, [R1+0x3680] ;  /* 0x0036800001047983 */ /* 0x001ee80000100800 */
[----:B------:R-:W3:Y:S01]  /*417d0*/  LDL R5, [R1+0x368c] ;  /* 0x00368c0001057983 */ /* 0x000ee20000100800 */
[----:B------:R-:W-:-:S03]  /*417e0*/  PRMT R21, RZ, 0x7610, R21 ;  /* 0x00007610ff157816 */ /* 0x000fc60000000015 */
[----:B--2---:R0:W-:Y:S04]  /*417f0*/  STL [R1+0x44], R15 ;  /* 0x0000440f01007387 */ /* 0x0041e80000100800 */
[----:B0-----:R-:W2:Y:S01]  /*41800*/  LDL R15, [R1+0x36b4] ;  /* 0x0036b400010f7983 */ /* 0x001ea20000100800 */
[----:B---3--:R-:W-:-:S04]  /*41810*/  @P0 LOP3.LUT R5, R5, R4, RZ, 0x3c, !PT ;  /* 0x0000000405050212 */ /* 0x008fc800078e3cff */
[----:B------:R-:W-:-:S04]  /*41820*/  @P0 LOP3.LUT R4, R5, R4, RZ, 0x3c, !PT ;  /* 0x0000000405040212 */ /* 0x000fc800078e3cff */
[----:B------:R-:W-:-:S05]  /*41830*/  @P0 LOP3.LUT R5, R5, R4, RZ, 0x3c, !PT ;  /* 0x0000000405050212 */ /* 0x000fca00078e3cff */
[----:B------:R-:W3:Y:S04]  /*41840*/  @P0 LDG.E.U16 R21, [R4.64] ;  /* 0x0000000404150981 */ /* 0x000ee8000c1e1500 */
[----:B---3--:R0:W-:Y:S04]  /*41850*/  STL [R1+0x40], R21 ;  /* 0x0000401501007387 */ /* 0x0081e80000100800 */
[----:B0-----:R-:W3:Y:S01]  /*41860*/  LDL.LU R21, [R1+0x4084] ;  /* 0x0040840001157983 */ /* 0x001ee20000300800 */
        /* <DEDUP_REMOVED lines=33> */
[----:B------:R-:W2:Y:S01]  /*41a80*/  @P0 LDG.E.U16 R17, [R4.64] ;  /* 0x0000000404110981 */ /* 0x000ea2000c1e1500 */
[----:B------:R-:W-:-:S03]  /*41a90*/  PRMT R14, RZ, 0x7610, R14 ;  /* 0x00007610ff0e7816 */ /* 0x000fc6000000000e */
[----:B--2---:R0:W-:Y:S04]  /*41aa0*/  STL [R1+0x30], R17 ;  /* 0x0000301101007387 */ /* 0x0041e80000100800 */
[----:B0-----:R-:W2:Y:S01]  /*41ab0*/  LDL.LU R17, [R1+0x4074] ;  /* 0x0040740001117983 */ /* 0x001ea20000300800 */
[----:B------:R-:W2:Y:S02]  /*41ac0*/  LDL R5, [R1+0x36a8] ;  /* 0x0036a80001057983 */ /* 0x000ea40000100800 */
[----:B------:R-:W-:Y:S01]  /*41ad0*/  @P0 IMAD.MOV.U32 R4, RZ, RZ, R15 ;  /* 0x000000ffff040224 */ /* 0x000fe200078e000f */
[----:B------:R-:W-:Y:S01]  /*41ae0*/  PRMT R16, RZ, 0x7610, R16 ;  /* 0x00007610ff107816 */ /* 0x000fe20000000010 */
[----:B------:R-:W3:Y:S04]  /*41af0*/  LDL R15, [R1+0x36d8] ;  /* 0x0036d800010f7983 */ /* 0x000ee80000100800 */
[----:B--2---:R0:W2:Y:S04]  /*41b00*/  @P0 LDG.E.U16 R14, [R4.64] ;  /* 0x00000004040e0981 */ /* 0x0040a8000c1e1500 */
[----:B0-----:R-:W2:Y:S04]  /*41b10*/  LDL R4, [R1+0x36b0] ;  /* 0x0036b00001047983 */ /* 0x001ea80000100800 */
[----:B------:R-:W2:Y:S02]  /*41b20*/  LDL R5, [R1+0x36bc] ;  /* 0x0036bc0001057983 */ /* 0x000ea40000100800 */
[----:B--2---:R-:W-:-:S04]  /*41b30*/  @P0 LOP3.LUT R5, R5, R4, RZ, 0x3c, !PT ;  /* 0x0000000405050212 */ /* 0x004fc800078e3cff */
[----:B------:R-:W-:-:S04]  /*41b40*/  @P0 LOP3.LUT R4, R5, R4, RZ, 0x3c, !PT ;  /* 0x0000000405040212 */ /* 0x000fc800078e3cff */
[----:B------:R-:W-:-:S05]  /*41b50*/  @P0 LOP3.LUT R5, R5, R4, RZ, 0x3c, !PT ;  /* 0x0000000405050212 */ /* 0x000fca00078e3cff */
[----:B------:R-:W2:Y:S04]  /*41b60*/  @P0 LDG.E.U16 R16, [R4.64] ;  /* 0x0000000404100981 */ /* 0x000ea8000c1e1500 */
[----:B------:R0:W-:Y:S04]  /*41b70*/  STL [R1+0x2c], R14 ;  /* 0x00002c0e01007387 */ /* 0x0001e80000100800 */
[----:B0-----:R-:W3:Y:S04]  /*41b80*/  LDL R14, [R1+0x36e4] ;  /* 0x0036e400010e7983 */ /* 0x001ee80000100800 */
[----:B--2---:R0:W-:Y:S04]  /*41b90*/  STL [R1+0x28], R16 ;  /* 0x0000281001007387 */ /* 0x0041e80000100800 */
[----:B0-----:R-:W2:Y:S01]  /*41ba0*/  LDL.LU R16, [R1+0x4070] ;  /* 0x0040700001107983 */ /* 0x001ea20000300800 */
[----:B------:R-:W2:Y:S02]  /*41bb0*/  LDL R4, [R1+0x36b8] ;  /* 0x0036b80001047983 */ /* 0x000ea40000100800 */
[----:B------:R-:W2:Y:S01]  /*41bc0*/  LDL R5, [R1+0x36c4] ;  /* 0x0036c40001057983 */ /* 0x000ea20000100800 */
[----:B------:R-:W-:-:S02]  /*41bd0*/  ISETP.GT.AND P1, PT, R12, 0x7b, PT ;  /* 0x0000007b0c00780c */ /* 0x000fc40003f24270 */
[----:B------:R-:W-:-:S11]  /*41be0*/  PRMT R13, RZ, 0x7610, R13 ;  /* 0x00007610ff0d7816 */ /* 0x000fd6000000000d */
        /* <DEDUP_REMOVED lines=27> */
[----:B------:R-:W-:Y:S02]  /*41da0*/  PRMT R8, RZ, 0x7610, R8 ;  /* 0x00007610ff087816 */ /* 0x000fe40000000008 */
[----:B--2---:R-:W-:-:S04]  /*41db0*/  @P1 LOP3.LUT R5, R5, R4, RZ, 0x3c, !PT ;  /* 0x0000000405051212 */ /* 0x004fc800078e3cff */
[----:B------:R-:W-:-:S04]  /*41dc0*/  @P1 LOP3.LUT R4, R5, R4, RZ, 0x3c, !PT ;  /* 0x0000000405041212 */ /* 0x000fc800078e3cff */
[----:B------:R-:W-:-:S05]  /*41dd0*/  @P1 LOP3.LUT R5, R5, R4, RZ, 0x3c, !PT ;  /* 0x0000000405051212 */ /* 0x000fca00078e3cff */
[----:B------:R3:W2:Y:S02]  /*41de0*/  @P1 LDG.E.U16 R9, [R4.64] ;  /* 0x0000000404091981 */ /* 0x0006a4000c1e1500 */
[----:B---3--:R-:W-:Y:S02]  /*41df0*/  @P1 IMAD.MOV.U32 R4, RZ, RZ, R14 ;  /* 0x000000ffff041224 */ /* 0x008fe400078e000e */
[----:B------:R-:W-:-:S05]  /*41e00*/  @P1 IMAD.MOV.U32 R5, RZ, RZ, R15 ;  /* 0x000000ffff051224 */ /* 0x000fca00078e000f */
[----:B------:R-:W3:Y:S04]  /*41e10*/  @P1 LDG.E.U16 R8, [R4.64] ;  /* 0x0000000404081981 */ /* 0x000ee8000c1e1500 */
[----:B--2---:R0:W-:Y:S04]  /*41e20*/  STL [R1+0x18], R9 ;  /* 0x0000180901007387 */ /* 0x0041e80000100800 */
[----:B0-----:R-:W2:Y:S01]  /*41e30*/  LDL.LU R9, [R1+0x4060] ;  /* 0x0040600001097983 */ /* 0x001ea20000300800 */
[----:B------:R-:W2:Y:S02]  /*41e40*/  LDL R15, [R1+0x3700] ;  /* 0x00370000010f7983 */ /* 0x000ea40000100800 */
[----:B------:R-:W2:Y:S01]  /*41e50*/  LDL R14, [R1+0x370c] ;  /* 0x00370c00010e7983 */ /* 0x000ea20000100800 */
        /* <DEDUP_REMOVED lines=22> */
[----:B----4-:R-:W-:-:S02]  /*41fc0*/  PRMT R2, RZ, 0x7610, R2 ;  /* 0x00007610ff027816 */ /* 0x010fc40000000002 */
[----:B--2---:R-:W-:-:S04]  /*41fd0*/  @P1 LOP3.LUT R5, R5, R4, RZ, 0x3c, !PT ;  /* 0x0000000405051212 */ /* 0x004fc800078e3cff */
[----:B------:R-:W-:-:S04]  /*41fe0*/  @P1 LOP3.LUT R4, R5, R4, RZ, 0x3c, !PT ;  /* 0x0000000405041212 */ /* 0x000fc800078e3cff */
[----:B------:R-:W-:-:S05]  /*41ff0*/  @P1 LOP3.LUT R5, R5, R4, RZ, 0x3c, !PT ;  /* 0x0000000405051212 */ /* 0x000fca00078e3cff */
[----:B------:R-:W2:Y:S01]  /*42000*/  @P1 LDG.E.U16 R2, [R4.64] ;  /* 0x0000000404021981 */ /* 0x000ea2000c1e1500 */
[----:B------:R-:W-:-:S03]  /*42010*/  ISETP.GT.AND P0, PT, R12, 0x7c, PT ;  /* 0x0000007c0c00780c */ /* 0x000fc60003f04270 */
[----:B--2---:R-:W-:Y:S01]  /*42020*/  STL [R1+0x8], R2 ;  /* 0x0000080201007387 */ /* 0x004fe20000100800 */
[----:B------:R-:W2:Y:S02]  /*42030*/  LDL R4, [R1+0x36f8] ;  /* 0x0036f80001047983 */ /* 0x000ea40000100800 */
[----:B------:R-:W2:Y:S01]  /*42040*/  LDL R5, [R1+0x3704] ;  /* 0x0037040001057983 */ /* 0x000ea20000100800 */
[----:B------:R-:W-:-:S06]  /*42050*/  PRMT R28, RZ, 0x7610, R28 ;  /* 0x00007610ff1c7816 */ /* 0x000fcc000000001c */
[----:B--2---:R-:W-:-:S04]  /*42060*/  @P0 LOP3.LUT R5, R5, R4, RZ, 0x3c, !PT ;  /* 0x0000000405050212 */ /* 0x004fc800078e3cff */
[----:B------:R-:W-:-:S04]  /*42070*/  @P0 LOP3.LUT R4, R5, R4, RZ, 0x3c, !PT ;  /* 0x0000000405040212 */ /* 0x000fc800078e3cff */
[----:B------:R-:W-:-:S05]  /*42080*/  @P0 LOP3.LUT R5, R5, R4, RZ, 0x3c, !PT ;  /* 0x0000000405050212 */ /* 0x000fca00078e3cff */
[----:B------:R0:W2:Y:S01]  /*42090*/  @P0 LDG.E.U16 R28, [R4.64] ;  /* 0x00000004041c0981 */ /* 0x0000a2000c1e1500 */
[----:B------:R-:W-:Y:S01]  /*420a0*/  PRMT R3, RZ, 0x7610, R3 ;  /* 0x00007610ff037816 */ /* 0x000fe20000000003 */
[----:B0-----:R-:W-:Y:S02]  /*420b0*/  @P0 IMAD.MOV.U32 R4, RZ, RZ, R14 ;  /* 0x000000ffff040224 */ /* 0x001fe400078e000e */
[----:B------:R-:W-:-:S05]  /*420c0*/  @P0 IMAD.MOV.U32 R5, RZ, RZ, R15 ;  /* 0x000000ffff050224 */ /* 0x000fca00078e000f */
[----:B------:R0:W4:Y:S04]  /*420d0*/  @P0 LDG.E.U16 R3, [R4.64] ;  /* 0x0000000404030981 */ /* 0x000128000c1e1500 */
[----:B--2---:R1:W-:Y:S01]  /*420e0*/  STL [R1+0x4], R28 ;  /* 0x0000041c01007387 */ /* 0x0043e20000100800 */
[----:B0-----:R-:W2:Y:S02]  /*420f0*/  LDL R4, [R1+0x3708] ;  /* 0x0037080001047983 */ /* 0x001ea40000100800 */
[----:B------:R-:W2:Y:S01]  /*42100*/  LDL R5, [R1+0x3714] ;  /* 0x0037140001057983 */ /* 0x000ea20000100800 */
[----:B------:R-:W-:Y:S01]  /*42110*/  PRMT R29, RZ, 0x7610, R29 ;  /* 0x00007610ff1d7816 */ /* 0x000fe2000000001d */
[----:B------:R-:W3:Y:S04]  /*42120*/  LDL R15, [R1+0x3720] ;  /* 0x00372000010f7983 */ /* 0x000ee80000100800 */
[----:B------:R-:W3:Y:S04]  /*42130*/  LDL R14, [R1+0x372c] ;  /* 0x00372c00010e7983 */ /* 0x000ee80000100800 */
[----:B-1----:R-:W3:Y:S04]  /*42140*/  LDL R28, [R1+0x3724] ;  /* 0x00372400011c7983 */ /* 0x002ee80000100800 */
[----:B----4-:R-:W-:Y:S01]  /*42150*/  STL [R1+0x3fc4], R3 ;  /* 0x003fc40301007387 */ /* 0x010fe20000100800 */
[----:B--2---:R-:W-:-:S04]  /*42160*/  @P0 LOP3.LUT R5, R5, R4, RZ, 0x3c, !PT ;  /* 0x0000000405050212 */ /* 0x004fc800078e3cff */
[----:B------:R-:W-:-:S04]  /*42170*/  @P0 LOP3.LUT R4, R5, R4, RZ, 0x3c, !PT ;  /* 0x0000000405040212 */ /* 0x000fc800078e3cff */
[----:B------:R-:W-:-:S05]  /*42180*/  @P0 LOP3.LUT R5, R5, R4, RZ, 0x3c, !PT ;  /* 0x0000000405050212 */ /* 0x000fca00078e3cff */
[----:B------:R0:W2:Y:S04]  /*42190*/  @P0 LDG.E.U16 R29, [R4.64] ;  /* 0x00000004041d0981 */ /* 0x0000a8000c1e1500 */
[----:B0-----:R-:W4:Y:S04]  /*421a0*/  LDL R4, [R1+0x3710] ;  /* 0x0037100001047983 */ /* 0x001f280000100800 */
[----:B------:R-:W4:Y:S01]  /*421b0*/  LDL R5, [R1+0x371c] ;  /* 0x00371c0001057983 */ /* 0x000f220000100800 */
[----:B------:R-:W-:Y:S02]  /*421c0*/  PRMT R27, RZ, 0x7610, R27 ;  /* 0x00007610ff1b7816 */ /* 0x000fe4000000001b */
[----:B----4-:R-:W-:-:S04]  /*421d0*/  @P0 LOP3.LUT R5, R5, R4, RZ, 0x3c, !PT ;  /* 0x0000000405050212 */ /* 0x010fc800078e3cff */
[----:B------:R-:W-:-:S04]  /*421e0*/  @P0 LOP3.LUT R4, R5, R4, RZ, 0x3c, !PT ;  /* 0x0000000405040212 */ /* 0x000fc800078e3cff */
[----:B------:R-:W-:Y:S01]  /*421f0*/  @P0 LOP3.LUT R5, R5, R4, RZ, 0x3c, !PT ;  /* 0x0000000405050212 */ /* 0x000fe200078e3cff */
[----:B--2---:R0:W-:Y:S04]  /*42200*/  STL [R1+0x3fc8], R29 ;  /* 0x003fc81d01007387 */ /* 0x0041e80000100800 */
[----:B------:R1:W2:Y:S01]  /*42210*/  @P0 LDG.E.U16 R27, [R4.64] ;  /* 0x00000004041b0981 */ /* 0x0002a2000c1e1500 */
[----:B------:R-:W-:-:S03]  /*42220*/  PRMT R26, RZ, 0x7610, R26 ;  /* 0x00007610ff1a7816 */ /* 0x000fc6000000001a */
[----:B0-----:R-:W4:Y:S04]  /*42230*/  LDL R29, [R1+0x3734] ;  /* 0x00373400011d7983 */ /* 0x001f280000100800 */
[----:B-1----:R-:W2:Y:S01]  /*42240*/  LDL R5, [R1+0x3718] ;  /* 0x0037180001057983 */ /* 0x002ea20000100800 */
[----:B---3--:R-:W-:-:S05]  /*42250*/  @P0 IMAD.MOV.U32 R4, RZ, RZ, R28 ;  /* 0x000000ffff040224 */ /* 0x008fca00078e001c */
[----:B--2---:R-:W2:Y:S04]  /*42260*/  @P0 LDG.E.U16 R26, [R4.64] ;  /* 0x00000004041a0981 */ /* 0x004ea8000c1e1500 */
[----:B------:R0:W-:Y:S01]  /*42270*/  STL [R1+0x3fcc], R27 ;  /* 0x003fcc1b01007387 */ /* 0x0001e20000100800 */
[----:B------:R-:W3:Y:S03]  /*42280*/  LDL R28, [R1+0x3730] ;  /* 0x00373000011c7983 */ /* 0x000ee60000100800 */
[----:B0-----:R-:W3:Y:S04]  /*42290*/  LDL R27, [R1+0x373c] ;  /* 0x00373c00011b7983 */ /* 0x001ee80000100800 */
[----:B--2---:R0:W-:Y:S04]  /*422a0*/  STL [R1+0x3fd0], R26 ;  /* 0x003fd01a01007387 */ /* 0x0041e80000100800 */
[----:B0-----:R-:W2:Y:S01]  /*422b0*/  LDL R26, [R1+0x3728] ;  /* 0x00372800011a7983 */ /* 0x001ea20000100800 */
[----:B------:R-:W-:Y:S01]  /*422c0*/  PRMT R25, RZ, 0x7610, R25 ;  /* 0x00007610ff197816 */ /* 0x000fe20000000019 */
[----:B------:R-:W-:-:S02]  /*422d0*/  @P0 IMAD.MOV.U32 R4, RZ, RZ, R14 ;  /* 0x000000ffff040224 */ /* 0x000fc400078e000e */
[----:B------:R-:W-:Y:S01]  /*422e0*/  @P0 IMAD.MOV.U32 R5, RZ, RZ, R15 ;  /* 0x000000ffff050224 */ /* 0x000fe200078e000f */
[----:B------:R-:W-:Y:S02]  /*422f0*/  PRMT R24, RZ, 0x7610, R24 ;  /* 0x00007610ff187816 */ /* 0x000fe40000000018 */
[----:B------:R-:W-:Y:S01]  /*42300*/  PRMT R23, RZ, 0x7610, R23 ;  /* 0x00007610ff177816 */ /* 0x000fe20000000017 */
[----:B------:R-:W3:Y:S04]  /*42310*/  LDL R15, [R1+0x3738] ;  /* 0x00373800010f7983 */ /* 0x000ee80000100800 */
[----:B------:R4:W3:Y:S04]  /*42320*/  @P0 LDG.E.U16 R25, [R4.64] ;  /* 0x0000000404190981 */ /* 0x0008e8000c1e1500 */
[----:B------:R-:W3:Y:S01]  /*42330*/  LDL R14, [R1+0x3744] ;  /* 0x00374400010e7983 */ /* 0x000ee20000100800 */
[----:B----4-:R-:W-:-:S02]  /*42340*/  @P0 IMAD.MOV.U32 R4, RZ, RZ, R29 ;  /* 0x000000ffff040224 */ /* 0x010fc400078e001d */
[----:B--2---:R-:W-:-:S05]  /*42350*/  @P0 IMAD.MOV.U32 R5, RZ, RZ, R26 ;  /* 0x000000ffff050224 */ /* 0x004fca00078e001a */
[----:B------:R3:W2:Y:S02]  /*42360*/  @P0 LDG.E.U16 R24, [R4.64] ;  /* 0x0000000404180981 */ /* 0x0006a4000c1e1500 */
[----:B---3--:R-:W-:Y:S02]  /*42370*/  @P0 IMAD.MOV.U32 R4, RZ, RZ, R27 ;  /* 0x000000ffff040224 */ /* 0x008fe400078e001b */
[----:B------:R-:W-:-:S05]  /*42380*/  @P0 IMAD.MOV.U32 R5, RZ, RZ, R28 ;  /* 0x000000ffff050224 */ /* 0x000fca00078e001c */
[----:B------:R-:W3:Y:S04]  /*42390*/  @P0 LDG.E.U16 R23, [R4.64] ;  /* 0x0000000404170981 */ /* 0x000ee8000c1e1500 */
[----:B------:R0:W-:Y:S01]  /*423a0*/  STL [R1+0x3fd4], R25 ;  /* 0x003fd41901007387 */ /* 0x0001e20000100800 */
[----:B------:R-:W4:Y:S03]  /*423b0*/  LDL R26, [R1+0x3740] ;  /* 0x00374000011a7983 */ /* 0x000f260000100800 */
[----:B0-----:R-:W4:Y:S04]  /*423c0*/  LDL R25, [R1+0x374c] ;  /* 0x00374c0001197983 */ /* 0x001f280000100800 */
[----:B--2---:R0:W-:Y:S01]  /*423d0*/  STL [R1+0x3fd8], R24 ;  /* 0x003fd81801007387 */ /* 0x0041e20000100800 */
[----:B------:R-:W2:Y:S03]  /*423e0*/  LDL R29, [R1+0x3748] ;  /* 0x00374800011d7983 */ /* 0x000ea60000100800 */
[----:B0-----:R-:W2:Y:S04]  /*423f0*/  LDL R24, [R1+0x3754] ;  /* 0x0037540001187983 */ /* 0x001ea80000100800 */
[----:B---3--:R0:W-:Y:S01]  /*42400*/  STL [R1+0x3fdc], R23 ;  /* 0x003fdc1701007387 */ /* 0x0081e20000100800 */
[----:B------:R-:W3:Y:S02]  /*42410*/  LDL R28, [R1+0x3750] ;  /* 0x00375000011c7983 */ /* 0x000ee40000100800 */
[----:B------:R-:W3:Y:S01]  /*42420*/  LDL R27, [R1+0x375c] ;  /* 0x00375c00011b7983 */ /* 0x000ee20000100800 */
[----:B------:R-:W-:-:S02]  /*42430*/  ISETP.GT.AND P1, PT, R12, 0x7d, PT ;  /* 0x0000007d0c00780c */ /* 0x000fc40003f24270 */
[----:B------:R-:W-:Y:S02]  /*42440*/  PRMT R22, RZ, 0x7610, R22 ;  /* 0x00007610ff167816 */ /* 0x000fe40000000016 */
[----:B------:R-:W-:-:S09]  /*42450*/  PRMT R21, RZ, 0x7610, R21 ;  /* 0x00007610ff157816 */ /* 0x000fd20000000015 */
[----:B------:R-:W-:Y:S02]  /*42460*/  @P1 IMAD.MOV.U32 R4, RZ, RZ, R14 ;  /* 0x000000ffff041224 */ /* 0x000fe400078e000e */
[----:B------:R-:W-:Y:S01]  /*42470*/  @P1 IMAD.MOV.U32 R5, RZ, RZ, R15 ;  /* 0x000000ffff051224 */ /* 0x000fe200078e000f */
[----:B------:R-:W-:Y:S02]  /*42480*/  PRMT R20, RZ, 0x7610, R20 ;  /* 0x00007610ff147816 */ /* 0x000fe40000000014 */
[----:B------:R-:W-:Y:S01]  /*42490*/  PRMT R19, RZ, 0x7610, R19 ;  /* 0x00007610ff137816 */ /* 0x000fe20000000013 */
[----:B------:R-:W3:Y:S04]  /*424a0*/  LDL R15, [R1+0x3758] ;  /* 0x00375800010f7983 */ /* 0x000ee80000100800 */
[----:B------:R4:W3:Y:S04]  /*424b0*/  @P1 LDG.E.U16 R22, [R4.64] ;  /* 0x0000000404161981 */ /* 0x0008e8000c1e1500 */
[----:B------:R-:W3:Y:S01]  /*424c0*/  LDL R14, [R1+0x3764] ;  /* 0x00376400010e7983 */ /* 0x000ee20000100800 */
[----:B----4-:R-:W-:-:S02]  /*424d0*/  @P1 IMAD.MOV.U32 R4, RZ, RZ, R25 ;  /* 0x000000ffff041224 */ /* 0x010fc400078e0019 */
[----:B------:R-:W-:-:S05]  /*424e0*/  @P1 IMAD.MOV.U32 R5, RZ, RZ, R26 ;  /* 0x000000ffff051224 */ /* 0x000fca00078e001a */
[----:B------:R2:W4:Y:S02]  /*424f0*/  @P1 LDG.E.U16 R21, [R4.64] ;  /* 0x0000000404151981 */ /* 0x000524000c1e1500 */
[----:B--2---:R-:W-:Y:S02]  /*42500*/  @P1 IMAD.MOV.U32 R5, RZ, RZ, R29 ;  /* 0x000000ffff051224 */ /* 0x004fe400078e001d */
[----:B------:R-:W-:-:S05]  /*42510*/  @P1 IMAD.MOV.U32 R4, RZ, RZ, R24 ;  /* 0x000000ffff041224 */ /* 0x000fca00078e0018 */
[----:B------:R3:W2:Y:S02]  /*42520*/  @P1 LDG.E.U16 R20, [R4.64] ;  /* 0x0000000404141981 */ /* 0x0006a4000c1e1500 */
[----:B---3--:R-:W-:Y:S02]  /*42530*/  @P1 IMAD.MOV.U32 R4, RZ, RZ, R27 ;  /* 0x000000ffff041224 */ /* 0x008fe400078e001b */
[----:B------:R-:W-:-:S05]  /*42540*/  @P1 IMAD.MOV.U32 R5, RZ, RZ, R28 ;  /* 0x000000ffff051224 */ /* 0x000fca00078e001c */
[----:B------:R1:W3:Y:S04]  /*42550*/  @P1 LDG.E.U16 R19, [R4.64] ;  /* 0x0000000404131981 */ /* 0x0002e8000c1e1500 */
[----:B------:R-:W-:Y:S01]  /*42560*/  STL [R1+0x3f78], R22 ;  /* 0x003f781601007387 */ /* 0x000fe20000100800 */
[----:B------:R-:W3:Y:S02]  /*42570*/  LDL R26, [R1+0x3760] ;  /* 0x00376000011a7983 */ /* 0x000ee40000100800 */
[----:B------:R-:W3:Y:S02]  /*42580*/  LDL R25, [R1+0x376c] ;  /* 0x00376c0001197983 */ /* 0x000ee40000100800 */
[----:B-1----:R-:W-:Y:S02]  /*42590*/  @P1 IMAD.MOV.U32 R4, RZ, RZ, R14 ;  /* 0x000000ffff041224 */ /* 0x002fe400078e000e */
[----:B------:R-:W-:Y:S01]  /*425a0*/  @P1 IMAD.MOV.U32 R5, RZ, RZ, R15 ;  /* 0x000000ffff051224 */ /* 0x000fe200078e000f */
[----:B----4-:R1:W-:Y:S01]  /*425b0*/  STL [R1+0x3f7c], R21 ;  /* 0x003f7c1501007387 */ /* 0x0103e20000100800 */
[----:B------:R-:W4:Y:S02]  /*425c0*/  LDL R24, [R1+0x3768] ;  /* 0x0037680001187983 */ /* 0x000f240000100800 */
[----:B0-----:R-:W4:Y:S01]  /*425d0*/  LDL R23, [R1+0x3774] ;  /* 0x0037740001177983 */ /* 0x001f220000100800 */
[----:B------:R-:W-:-:S06]  /*425e0*/  PRMT R18, RZ, 0x7610, R18 ;  /* 0x00007610ff127816 */ /* 0x000fcc0000000012 */
[----:B------:R0:W4:Y:S04]  /*425f0*/  @P1 LDG.E.U16 R18, [R4.64] ;  /* 0x0000000404121981 */ /* 0x000128000c1e1500 */
[----:B--2---:R2:W-:Y:S04]  /*42600*/  STL [R1+0x3f80], R20 ;  /* 0x003f801401007387 */ /* 0x0045e80000100800 */
[----:B---3--:R-:W-:Y:S01]  /*42610*/  STL [R1+0x3f84], R19 ;  /* 0x003f841301007387 */ /* 0x008fe20000100800 */
[----:B------:R-:W3:Y:S02]  /*42620*/  LDL R15, [R1+0x3770] ;  /* 0x00377000010f7983 */ /* 0x000ee40000100800 */
[----:B------:R-:W3:Y:S01]  /*42630*/  LDL R14, [R1+0x377c] ;  /* 0x00377c00010e7983 */ /* 0x000ee20000100800 */
[----:B------:R-:W-:Y:S01]  /*42640*/  PRMT R17, RZ, 0x7610, R17 ;  /* 0x00007610ff117816 */ /* 0x000fe20000000011 */
[----:B0-----:R-:W-:-:S02]  /*42650*/  @P1 IMAD.MOV.U32 R5, RZ, RZ, R26 ;  /* 0x000000ffff051224 */ /* 0x001fc400078e001a */
[----:B------:R-:W-:Y:S01]  /*42660*/  @P1 IMAD.MOV.U32 R4, RZ, RZ, R25 ;  /* 0x000000ffff041224 */ /* 0x000fe200078e0019 */
[----:B------:R-:W-:-:S04]  /*42670*/  PRMT R16, RZ, 0x7610, R16 ;  /* 0x00007610ff107816 */ /* 0x000fc80000000010 */
[----:B------:R4:W3:Y:S01]  /*42680*/  @P1 LDG.E.U16 R17, [R4.64] ;  /* 0x0000000404111981 */ /* 0x0008e2000c1e1500 */
[----:B------:R-:W-:Y:S01]  /*42690*/  PRMT R13, RZ, 0x7610, R13 ;  /* 0x00007610ff0d7816 */ /* 0x000fe2000000000d */
[----:B----4-:R-:W-:Y:S02]  /*426a0*/  @P1 IMAD.MOV.U32 R5, RZ, RZ, R24 ;  /* 0x000000ffff051224 */ /* 0x010fe400078e0018 */
[----:B------:R-:W-:-:S05]  /*426b0*/  @P1 IMAD.MOV.U32 R4, RZ, RZ, R23 ;  /* 0x000000ffff041224 */ /* 0x000fca00078e0017 */
[----:B------:R3:W4:Y:S04]  /*426c0*/  @P1 LDG.E.U16 R16, [R4.64] ;  /* 0x0000000404101981 */ /* 0x000728000c1e1500 */
[----:B------:R-:W-:Y:S01]  /*426d0*/  STL [R1+0x3f88], R18 ;  /* 0x003f881201007387 */ /* 0x000fe20000100800 */
[----:B-1----:R-:W4:Y:S02]  /*426e0*/  LDL R21, [R1+0x3778] ;  /* 0x0037780001157983 */ /* 0x002f240000100800 */
[----:B--2---:R-:W2:Y:S02]  /*426f0*/  LDL R20, [R1+0x3784] ;  /* 0x0037840001147983 */ /* 0x004ea40000100800 */
[----:B---3--:R-:W-:Y:S02]  /*42700*/  @P1 IMAD.MOV.U32 R5, RZ, RZ, R15 ;  /* 0x000000ffff051224 */ /* 0x008fe400078e000f */
[----:B------:R-:W-:-:S05]  /*42710*/  @P1 IMAD.MOV.U32 R4, RZ, RZ, R14 ;  /* 0x000000ffff041224 */ /* 0x000fca00078e000e */
[----:B------:R2:W3:Y:S04]  /*42720*/  @P1 LDG.E.U16 R13, [R4.64] ;  /* 0x00000004040d1981 */ /* 0x0004e8000c1e1500 */
[----:B------:R0:W-:Y:S01]  /*42730*/  STL [R1+0x3f8c], R17 ;  /* 0x003f8c1101007387 */ /* 0x0001e20000100800 */
[----:B------:R-:W3:Y:S03]  /*42740*/  LDL R25, [R1+0x3780] ;  /* 0x0037800001197983 */ /* 0x000ee60000100800 */
[----:B0-----:R-:W3:Y:S04]  /*42750*/  LDL R17, [R1+0x378c] ;  /* 0x00378c0001117983 */ /* 0x001ee80000100800 */
[----:B----4-:R0:W-:Y:S01]  /*42760*/  STL [R1+0x3f90], R16 ;  /* 0x003f901001007387 */ /* 0x0101e20000100800 */
[----:B------:R-:W4:Y:S02]  /*42770*/  LDL R15, [R1+0x3788] ;  /* 0x00378800010f7983 */ /* 0x000f240000100800 */
[----:B------:R-:W4:Y:S01]  /*42780*/  LDL R14, [R1+0x3794] ;  /* 0x00379400010e7983 */ /* 0x000f220000100800 */
[----:B------:R-:W-:-:S02]  /*42790*/  ISETP.GT.AND P0, PT, R12, 0x7e, PT ;  /* 0x0000007e0c00780c */ /* 0x000fc40003f04270 */
[----:B------:R-:W-:-:S11]  /*427a0*/  PRMT R11, RZ, 0x7610, R11 ;  /* 0x00007610ff0b7816 */ /* 0x000fd6000000000b */
[----:B--2---:R-:W-:Y:S02]  /*427b0*/  @P0 IMAD.MOV.U32 R4, RZ, RZ, R20 ;  /* 0x000000ffff040224 */ /* 0x004fe400078e0014 */
[----:B------:R-:W-:-:S05]  /*427c0*/  @P0 IMAD.MOV.U32 R5, RZ, RZ, R21 ;  /* 0x000000ffff050224 */ /* 0x000fca00078e0015 */
[----:B------:R1:W2:Y:S04]  /*427d0*/  @P0 LDG.E.U16 R11, [R4.64] ;  /* 0x00000004040b0981 */ /* 0x0002a8000c1e1500 */
[----:B---3--:R-:W-:Y:S01]  /*427e0*/  STL [R1+0x3f94], R13 ;  /* 0x003f940d01007387 */ /* 0x008fe20000100800 */
[----:B------:R-:W3:Y:S02]  /*427f0*/  LDL R24, [R1+0x3790] ;  /* 0x0037900001187983 */ /* 0x000ee40000100800 */
[----:B------:R-:W3:Y:S01]  /*42800*/  LDL R23, [R1+0x379c] ;  /* 0x00379c0001177983 */ /* 0x000ee20000100800 */
[----:B------:R-:W-:Y:S02]  /*42810*/  PRMT R10, RZ, 0x7610, R10 ;  /* 0x00007610ff0a7816 */ /* 0x000fe4000000000a */
[----:B------:R-:W-:-:S02]  /*42820*/  PRMT R9, RZ, 0x7610, R9 ;  /* 0x00007610ff097816 */ /* 0x000fc40000000009 */
[----:B------:R-:W-:Y:S01]  /*42830*/  PRMT R8, RZ, 0x7610, R8 ;  /* 0x00007610ff087816 */ /* 0x000fe20000000008 */
[----:B------:R-:W3:Y:S01]  /*42840*/  LDL R21, [R1+0x3798] ;  /* 0x0037980001157983 */ /* 0x000ee20000100800 */
[----:B-1----:R-:W-:-:S03]  /*42850*/  @P0 IMAD.MOV.U32 R5, RZ, RZ, R25 ;  /* 0x000000ffff050224 */ /* 0x002fc600078e0019 */
[----:B------:R-:W3:Y:S01]  /*42860*/  LDL R20, [R1+0x37a4] ;  /* 0x0037a40001147983 */ /* 0x000ee20000100800 */
[----:B------:R-:W-:-:S05]  /*42870*/  @P0 IMAD.MOV.U32 R4, RZ, RZ, R17 ;  /* 0x000000ffff040224 */ /* 0x000fca00078e0011 */
[----:B------:R4:W3:Y:S02]  /*42880*/  @P0 LDG.E.U16 R10, [R4.64] ;  /* 0x00000004040a0981 */ /* 0x0008e4000c1e1500 */
[----:B----4-:R-:W-:Y:S02]  /*42890*/  @P0 IMAD.MOV.U32 R4, RZ, RZ, R14 ;  /* 0x000000ffff040224 */ /* 0x010fe400078e000e */
[----:B------:R-:W-:-:S05]  /*428a0*/  @P0 IMAD.MOV.U32 R5, RZ, RZ, R15 ;  /* 0x000000ffff050224 */ /* 0x000fca00078e000f */
[----:B------:R3:W4:Y:S04]  /*428b0*/  @P0 LDG.E.U16 R9, [R4.64] ;  /* 0x0000000404090981 */ /* 0x000728000c1e1500 */
[----:B--2---:R1:W-:Y:S01]  /*428c0*/  STL [R1+0x3f30], R11 ;  /* 0x003f300b01007387 */ /* 0x0043e20000100800 */
[----:B------:R-:W2:Y:S02]  /*428d0*/  LDL R17, [R1+0x37a0] ;  /* 0x0037a00001117983 */ /* 0x000ea40000100800 */
[----:B0-----:R-:W2:Y:S02]  /*428e0*/  LDL R16, [R1+0x37ac] ;  /* 0x0037ac0001107983 */ /* 0x001ea40000100800 */
[----:B---3--:R-:W-:Y:S02]  /*428f0*/  @P0 IMAD.MOV.U32 R5, RZ, RZ, R24 ;  /* 0x000000ffff050224 */ /* 0x008fe400078e0018 */
[----:B------:R-:W-:-:S05]  /*42900*/  @P0 IMAD.MOV.U32 R4, RZ, RZ, R23 ;  /* 0x000000ffff040224 */ /* 0x000fca00078e0017 */
[----:B------:R0:W3:Y:S04]  /*42910*/  @P0 LDG.E.U16 R8, [R4.64] ;  /* 0x0000000404080981 */ /* 0x0000e8000c1e1500 */
[----:B------:R0:W-:Y:S01]  /*42920*/  STL [R1+0x3f34], R10 ;  /* 0x003f340a01007387 */ /* 0x0001e20000100800 */
[----:B------:R-:W3:Y:S02]  /*42930*/  LDL R15, [R1+0x37a8] ;  /* 0x0037a800010f7983 */ /* 0x000ee40000100800 */
[----:B------:R-:W3:Y:S01]  /*42940*/  LDL R14, [R1+0x37b4] ;  /* 0x0037b400010e7983 */ /* 0x000ee20000100800 */
[----:B----4-:R-:W-:Y:S01]  /*42950*/  STL [R1+0x3f38], R9 ;  /* 0x003f380901007387 */ /* 0x010fe20000100800 */
[----:B------:R-:W-:Y:S01]  /*42960*/  PRMT R7, RZ, 0x7610, R7 ;  /* 0x00007610ff077816 */ /* 0x000fe20000000007 */
[----:B0-----:R-:W-:-:S02]  /*42970*/  @P0 IMAD.MOV.U32 R4, RZ, RZ, R20 ;  /* 0x000000ffff040224 */ /* 0x001fc400078e0014 */
[----:B------:R-:W-:Y:S01]  /*42980*/  @P0 IMAD.MOV.U32 R5, RZ, RZ, R21 ;  /* 0x000000ffff050224 */ /* 0x000fe200078e0015 */
[----:B------:R-:W-:-:S04]  /*42990*/  PRMT R6, RZ, 0x7610, R6 ;  /* 0x00007610ff067816 */ /* 0x000fc80000000006 */
[----:B------:R2:W4:Y:S02]  /*429a0*/  @P0 LDG.E.U16 R7, [R4.64] ;  /* 0x0000000404070981 */ /* 0x000524000c1e1500 */
[----:B--2---:R-:W-:Y:S02]  /*429b0*/  @P0 IMAD.MOV.U32 R4, RZ, RZ, R16 ;  /* 0x000000ffff040224 */ /* 0x004fe400078e0010 */
[----:B------:R-:W-:-:S05]  /*429c0*/  @P0 IMAD.MOV.U32 R5, RZ, RZ, R17 ;  /* 0x000000ffff050224 */ /* 0x000fca00078e0011 */
[----:B------:R0:W2:Y:S04]  /*429d0*/  @P0 LDG.E.U16 R6, [R4.64] ;  /* 0x0000000404060981 */ /* 0x0000a8000c1e1500 */
[----:B---3--:R-:W-:Y:S01]  /*429e0*/  STL [R1+0x3f3c], R8 ;  /* 0x003f3c0801007387 */ /* 0x008fe20000100800 */
[----:B-1----:R-:W3:Y:S02]  /*429f0*/  LDL R11, [R1+0x37b0] ;  /* 0x0037b000010b7983 */ /* 0x002ee40000100800 */
[----:B------:R-:W3:Y:S01]  /*42a00*/  LDL R10, [R1+0x37bc] ;  /* 0x0037bc00010a7983 */ /* 0x000ee20000100800 */
[----:B0-----:R-:W-:Y:S02]  /*42a10*/  PRMT R5, RZ, 0x7610, R5 ;  /* 0x00007610ff057816 */ /* 0x001fe40000000005 */
[----:B------:R-:W-:-:S04]  /*42a20*/  PRMT R4, RZ, 0x7610, R4 ;  /* 0x00007610ff047816 */ /* 0x000fc80000000004 */
[----:B------:R3:W3:Y:S04]  /*42a30*/  @P0 LDG.E.U16 R5, [R14.64] ;  /* 0x000000040e050981 */ /* 0x0006e8000c1e1500 */
[----:B----4-:R0:W-:Y:S04]  /*42a40*/  STL [R1+0x3f40], R7 ;  /* 0x003f400701007387 */ /* 0x0101e80000100800 */
[----:B--2---:R1:W-:Y:S01]  /*42a50*/  STL [R1+0x3f44], R6 ;  /* 0x003f440601007387 */ /* 0x0043e20000100800 */
[----:B------:R-:W2:Y:S02]  /*42a60*/  LDL R24, [R1+0x37b8] ;  /* 0x0037b80001187983 */ /* 0x000ea40000100800 */
[----:B------:R-:W4:Y:S02]  /*42a70*/  LDL R23, [R1+0x37c4] ;  /* 0x0037c40001177983 */ /* 0x000f240000100800 */
[----:B------:R-:W4:Y:S01]  /*42a80*/  LDL R21, [R1+0x37c0] ;  /* 0x0037c00001157983 */ /* 0x000f220000100800 */
[----:B------:R-:W4:Y:S04]  /*42a90*/  LDL R20, [R1+0x37cc] ;  /* 0x0037cc0001147983 */ /* 0x000f280000100800 */
[----:B0-----:R-:W4:Y:S04]  /*42aa0*/  LDL R7, [R1+0x37c8] ;  /* 0x0037c80001077983 */ /* 0x001f280000100800 */
[----:B-1----:R-:W4:Y:S01]  /*42ab0*/  LDL R6, [R1+0x37d0] ;  /* 0x0037d00001067983 */ /* 0x002f220000100800 */
[----:B---3--:R-:W-:-:S02]  /*42ac0*/  @P0 IMAD.MOV.U32 R15, RZ, RZ, R11 ;  /* 0x000000ffff0f0224 */ /* 0x008fc400078e000b */
[----:B------:R-:W-:-:S05]  /*42ad0*/  @P0 IMAD.MOV.U32 R14, RZ, RZ, R10 ;  /* 0x000000ffff0e0224 */ /* 0x000fca00078e000a */
[----:B------:R2:W3:Y:S04]  /*42ae0*/  @P0 LDG.E.U16 R4, [R14.64] ;  /* 0x000000040e040981 */ /* 0x0004e8000c1e1500 */
[----:B------:R0:W-:Y:S01]  /*42af0*/  STL [R1+0x3f48], R5 ;  /* 0x003f480501007387 */ /* 0x0001e20000100800 */
[----:B------:R-:W3:Y:S02]  /*42b00*/  LDL R17, [R1+0x37d4] ;  /* 0x0037d40001117983 */ /* 0x000ee40000100800 */
[----:B------:R-:W3:Y:S02]  /*42b10*/  LDL R16, [R1+0x37d8] ;  /* 0x0037d80001107983 */ /* 0x000ee40000100800 */
[----:B------:R-:W3:Y:S01]  /*42b20*/  LDL R11, [R1+0x37dc] ;  /* 0x0037dc00010b7983 */ /* 0x000ee20000100800 */
[----:B------:R-:W3:Y:S01]  /*42b30*/  LDL R10, [R1+0x37e4] ;  /* 0x0037e400010a7983 */ /* 0x000ee20000100800 */
[----:B------:R-:W-:-:S02]  /*42b40*/  ISETP.GT.AND P1, PT, R12, 0x7f, PT ;  /* 0x0000007f0c00780c */ /* 0x000fc40003f24270 */
[----:B------:R-:W-:Y:S02]  /*42b50*/  PRMT R22, RZ, 0x7610, R22 ;  /* 0x00007610ff167816 */ /* 0x000fe40000000016 */
[----:B------:R-:W-:-:S09]  /*42b60*/  PRMT R19, RZ, 0x7610, R19 ;  /* 0x00007610ff137816 */ /* 0x000fd20000000013 */
[----:B--2---:R-:W-:Y:S02]  /*42b70*/  @P1 IMAD.MOV.U32 R15, RZ, RZ, R24 ;  /* 0x000000ffff0f1224 */ /* 0x004fe400078e0018 */
[----:B----4-:R-:W-:-:S05]  /*42b80*/  @P1 IMAD.MOV.U32 R14, RZ, RZ, R23 ;  /* 0x000000ffff0e1224 */ /* 0x010fca00078e0017 */
[----:B------:R1:W2:Y:S04]  /*42b90*/  @P1 LDG.E.U16 R22, [R14.64] ;  /* 0x000000040e161981 */ /* 0x0002a8000c1e1500 */
[----:B---3--:R3:W-:Y:S01]  /*42ba0*/  STL [R1+0x3f4c], R4 ;  /* 0x003f4c0401007387 */ /* 0x0087e20000100800 */
[----:B0-----:R-:W4:Y:S03]  /*42bb0*/  LDL R5, [R1+0x37e0] ;  /* 0x0037e00001057983 */ /* 0x001f260000100800 */
[----:B---3--:R-:W3:Y:S01]  /*42bc0*/  LDL R4, [R1+0x37ec] ;  /* 0x0037ec0001047983 */ /* 0x008ee20000100800 */
[----:B-1----:R-:W-:Y:S02]  /*42bd0*/  @P1 IMAD.MOV.U32 R14, RZ, RZ, R20 ;  /* 0x000000ffff0e1224 */ /* 0x002fe400078e0014 */
[----:B------:R-:W-:-:S05]  /*42be0*/  @P1 IMAD.MOV.U32 R15, RZ, RZ, R21 ;  /* 0x000000ffff0f1224 */ /* 0x000fca00078e0015 */
[----:B------:R0:W2:Y:S02]  /*42bf0*/  @P1 LDG.E.U16 R19, [R14.64] ;  /* 0x000000040e131981 */ /* 0x0000a4000c1e1500 */
[----:B0-----:R-:W-:Y:S02]  /*42c00*/  @P1 IMAD.MOV.U32 R14, RZ, RZ, R6 ;  /* 0x000000ffff0e1224 */ /* 0x001fe400078e0006 */
[----:B------:R-:W-:Y:S01]  /*42c10*/  @P1 IMAD.MOV.U32 R15, RZ, RZ, R7 ;  /* 0x000000ffff0f1224 */ /* 0x000fe200078e0007 */
[----:B------:R-:W2:Y:S04]  /*42c20*/  LDL R6, [R1+0x37f4] ;  /* 0x0037f40001067983 */ /* 0x000ea80000100800 */
[----:B------:R-:W2:Y:S01]  /*42c30*/  LDL R7, [R1+0x37e8] ;  /* 0x0037e80001077983 */ /* 0x000ea20000100800 */
[----:B------:R-:W-:-:S02]  /*42c40*/  PRMT R18, RZ, 0x7610, R18 ;  /* 0x00007610ff127816 */ /* 0x000fc40000000012 */
[----:B------:R-:W-:-:S04]  /*42c50*/  PRMT R13, RZ, 0x7610, R13 ;  /* 0x00007610ff0d7816 */ /* 0x000fc8000000000d */
[----:B------:R0:W2:Y:S01]  /*42c60*/  @P1 LDG.E.U16 R18, [R14.64] ;  /* 0x000000040e121981 */ /* 0x0000a2000c1e1500 */
[----:B------:R-:W-:Y:S01]  /*42c70*/  PRMT R9, RZ, 0x7610, R9 ;  /* 0x00007610ff097816 */ /* 0x000fe20000000009 */
[----:B0-----:R-:W-:Y:S02]  /*42c80*/  @P1 IMAD.MOV.U32 R14, RZ, RZ, R16 ;  /* 0x000000ffff0e1224 */ /* 0x001fe400078e0010 */
[----:B------:R-:W-:-:S05]  /*42c90*/  @P1 IMAD.MOV.U32 R15, RZ, RZ, R17 ;  /* 0x000000ffff0f1224 */ /* 0x000fca00078e0011 */
[----:B------:R0:W2:Y:S02]  /*42ca0*/  @P1 LDG.E.U16 R13, [R14.64] ;  /* 0x000000040e0d1981 */ /* 0x0000a4000c1e1500 */
[----:B0-----:R-:W-:Y:S02]  /*42cb0*/  @P1 IMAD.MOV.U32 R14, RZ, RZ, R10 ;  /* 0x000000ffff0e1224 */ /* 0x001fe400078e000a */
[----:B------:R-:W-:-:S05]  /*42cc0*/  @P1 IMAD.MOV.U32 R15, RZ, RZ, R11 ;  /* 0x000000ffff0f1224 */ /* 0x000fca00078e000b */
[----:B------:R4:W2:Y:S02]  /*42cd0*/  @P1 LDG.E.U16 R9, [R14.64] ;  /* 0x000000040e091981 */ /* 0x0008a4000c1e1500 */
[----:B----4-:R-:W-:Y:S02]  /*42ce0*/  @P1 IMAD.MOV.U32 R15, RZ, RZ, R5 ;  /* 0x000000ffff0f1224 */ /* 0x010fe400078e0005 */
[----:B------:R-:W4:Y:S01]  /*42cf0*/  LDL R5, [R1+0x37f0] ;  /* 0x0037f00001057983 */ /* 0x000f220000100800 */
[----:B---3--:R-:W-:-:S03]  /*42d00*/  @P1 IMAD.MOV.U32 R14, RZ, RZ, R4 ;  /* 0x000000ffff0e1224 */ /* 0x008fc600078e0004 */
[----:B------:R-:W3:Y:S01]  /*42d10*/  LDL R4, [R1+0x37fc] ;  /* 0x0037fc0001047983 */ /* 0x000ee20000100800 */
[----:B------:R-:W-:Y:S02]  /*42d20*/  PRMT R8, RZ, 0x7610, R8 ;  /* 0x00007610ff087816 */ /* 0x000fe40000000008 */
[----:B------:R-:W-:Y:S02]  /*42d30*/  PRMT R3, RZ, 0x7610, R3 ;  /* 0x00007610ff037816 */ /* 0x000fe40000000003 */
[----:B------:R-:W-:Y:S01]  /*42d40*/  PRMT R0, RZ, 0x7610, R0 ;  /* 0x00007610ff007816 */ /* 0x000fe20000000000 */
[----:B------:R-:W3:Y:S04]  /*42d50*/  LDL.LU R27, [R1+0x17f4] ;  /* 0x0017f400011b7983 */ /* 0x000ee80000300800 */
[----:B------:R2:W3:Y:S01]  /*42d60*/  @P1 LDG.E.U16 R8, [R14.64] ;  /* 0x000000040e081981 */ /* 0x0004e2000c1e1500 */
[----:B------:R-:W3:Y:S02]  /*42d70*/  LDL.LU R29, [R1+0x17f0] ;  /* 0x0017f000011d7983 */ /* 0x000ee40000300800 */
[----:B--2---:R-:W-:-:S02]  /*42d80*/  @P1 IMAD.MOV.U32 R14, RZ, RZ, R6 ;  /* 0x000000ffff0e1224 */ /* 0x004fc400078e0006 */
[----:B------:R-:W-:-:S05]  /*42d90*/  @P1 IMAD.MOV.U32 R15, RZ, RZ, R7 ;  /* 0x000000ffff0f1224 */ /* 0x000fca00078e0007 */
[----:B------:R4:W2:Y:S04]  /*42da0*/  @P1 LDG.E.U16 R3, [R14.64] ;  /* 0x000000040e031981 */ /* 0x0008a8000c1e1500 */
[----:B------:R0:W-:Y:S04]  /*42db0*/  STL [R1+0x2a8], R22 ;  /* 0x0002a81601007387 */ /* 0x0001e80000100800 */
[----:B0-----:R-:W2:Y:S01]  /*42dc0*/  LDL.LU R22, [R1+0x17ec] ;  /* 0x0017ec0001167983 */ /* 0x001ea20000300800 */
[----:B------:R-:W2:Y:S02]  /*42dd0*/  LDL.LU R25, [R1+0x17e8] ;  /* 0x0017e80001197983 */ /* 0x000ea40000300800 */
[----:B------:R-:W2:Y:S02]  /*42de0*/  LDL.LU R26, [R1+0x17e4] ;  /* 0x0017e400011a7983 */ /* 0x000ea40000300800 */
[----:B------:R-:W2:Y:S01]  /*42df0*/  LDL.LU R16, [R1+0x17e0] ;  /* 0x0017e00001107983 */ /* 0x000ea20000300800 */
[----:B------:R-:W2:Y:S01]  /*42e00*/  LDL.LU R17, [R1+0x17dc] ;  /* 0x0017dc0001117983 */ /* 0x000ea20000300800 */
[----:B------:R0:W-:Y:S03]  /*42e10*/  STL [R1+0x298], R18 ;  /* 0x0002981201007387 */ /* 0x0001e60000100800 */
[----:B0-----:R-:W2:Y:S01]  /*42e20*/  LDL.LU R18, [R1+0x17d8] ;  /* 0x0017d80001127983 */ /* 0x001ea20000300800 */
[----:B----4-:R-:W-:-:S02]  /*42e30*/  @P1 IMAD.MOV.U32 R15, RZ, RZ, R5 ;  /* 0x000000ffff0f1224 */ /* 0x010fc400078e0005 */
[----:B---3--:R-:W-:-:S05]  /*42e40*/  @P1 IMAD.MOV.U32 R14, RZ, RZ, R4 ;  /* 0x000000ffff0e1224 */ /* 0x008fca00078e0004 */
[----:B------:R-:W3:Y:S04]  /*42e50*/  @P1 LDG.E.U16 R0, [R14.64] ;  /* 0x000000040e001981 */ /* 0x000ee8000c1e1500 */
[----:B------:R0:W-:Y:S04]  /*42e60*/  STL [R1+0x2a0], R19 ;  /* 0x0002a01301007387 */ /* 0x0001e80000100800 */
[----:B------:R-:W1:Y:S04]  /*42e70*/  S2R R2, SR_TID.X ;  /* 0x0000000000027919 */ /* 0x000e680000002100 */
[----:B------:R-:W4:Y:S01]  /*42e80*/  S2R R28, SR_TID.X ;  /* 0x00000000001c7919 */ /* 0x000f220000002100 */
[----:B------:R-:W-:Y:S06]  /*42e90*/  BAR.SYNC.DEFER_BLOCKING 0x0 ;  /* 0x0000000000007b1d */ /* 0x000fec0000010000 */
[----:B0-----:R-:W4:Y:S01]  /*42ea0*/  LDL.LU R19, [R1+0x16f4] ;  /* 0x0016f40001137983 */ /* 0x001f220000300800 */
[----:B------:R-:W4:Y:S02]  /*42eb0*/  LDL.LU R20, [R1+0x16f0] ;  /* 0x0016f00001147983 */ /* 0x000f240000300800 */
[----:B------:R-:W4:Y:S02]  /*42ec0*/  LDL.LU R23, [R1+0x16ec] ;  /* 0x0016ec0001177983 */ /* 0x000f240000300800 */
[----:B------:R-:W4:Y:S01]  /*42ed0*/  LDL.LU R24, [R1+0x16e8] ;  /* 0x0016e80001187983 */ /* 0x000f220000300800 */
[----:B--2---:R0:W-:Y:S04]  /*42ee0*/  STL [R1+0x268], R3 ;  /* 0x0002680301007387 */ /* 0x0041e80000100800 */
[----:B0-----:R-:W2:Y:S01]  /*42ef0*/  LDL.LU R3, [R1+0x16e4] ;  /* 0x0016e40001037983 */ /* 0x001ea20000300800 */
[----:B-1----:R-:W-:Y:S01]  /*42f00*/  LOP3.LUT R2, R2, 0x3f, RZ, 0xc0, !PT ;  /* 0x0000003f02027812 */ /* 0x002fe200078ec0ff */
[----:B------:R-:W-:Y:S04]  /*42f10*/  STL [R1+0x28c], R13 ;  /* 0x00028c0d01007387 */ /* 0x000fe80000100800 */
[----:B------:R-:W-:-:S05]  /*42f20*/  IMAD.SHL.U32 R2, R2, 0x2, RZ ;  /* 0x0000000202027824 */ /* 0x000fca00078e00ff */
[----:B------:R-:W-:Y:S04]  /*42f30*/  STS.U16 [R2], R27 ;  /* 0x0000001b02007388 */ /* 0x000fe80000000400 */
[----:B------:R-:W0:Y:S04]  /*42f40*/  S2R R21, SR_TID.X ;  /* 0x0000000000157919 */ /* 0x000e280000002100 */
[----:B------:R-:W-:Y:S04]  /*42f50*/  STS.U16 [R2+0x80], R29 ;  /* 0x0000801d02007388 */ /* 0x000fe80000000400 */
[----:B------:R-:W-:Y:S04]  /*42f60*/  STS.U16 [R2+0x180], R25 ;  /* 0x0001801902007388 */ /* 0x000fe80000000400 */
[----:B------:R-:W-:Y:S04]  /*42f70*/  STS.U16 [R2+0x100], R22 ;  /* 0x0001001602007388 */ /* 0x000fe80000000400 */
[----:B------:R-:W-:Y:S01]  /*42f80*/  STS.U16 [R2+0x200], R26 ;  /* 0x0002001a02007388 */ /* 0x000fe20000000400 */
[----:B0-----:R-:W-:-:S03]  /*42f90*/  LOP3.LUT R21, R21, 0x3f, RZ, 0xc0, !PT ;  /* 0x0000003f15157812 */ /* 0x001fc600078ec0ff */
[----:B---3--:R0:W-:Y:S01]  /*42fa0*/  STL [R1+0x25c], R0 ;  /* 0x00025c0001007387 */ /* 0x0081e20000100800 */
[----:B------:R-:W-:Y:S02]  /*42fb0*/  STL [R1+0x280], R9 ;  /* 0x0002800901007387 */ /* 0x000fe40000100800 */
[----:B----4-:R-:W-:Y:S01]  /*42fc0*/  STL [R1+0x3fe0], R28 ;  /* 0x003fe01c01007387 */ /* 0x010fe20000100800 */
[----:B------:R1:W-:Y:S04]  /*42fd0*/  STL [R1+0x3ecc], R14 ;  /* 0x003ecc0e01007387 */ /* 0x0003e80000100800 */
[----:B------:R-:W-:Y:S01]  /*42fe0*/  STL [R1+0x3ec8], R15 ;  /* 0x003ec80f01007387 */ /* 0x000fe20000100800 */
[----:B0-----:R-:W-:-:S05]  /*42ff0*/  LOP3.LUT R0, R28, 0x3f, RZ, 0xc0, !PT ;  /* 0x0000003f1c007812 */ /* 0x001fca00078ec0ff */
[----:B------:R-:W-:Y:S01]  /*43000*/  STL [R1+0x3f98], R0 ;  /* 0x003f980001007387 */ /* 0x000fe20000100800 */
[----:B------:R0:W-:Y:S02]  /*43010*/  STL [R1+0x274], R8 ;  /* 0x0002740801007387 */ /* 0x0001e40000100800 */
[----:B------:R-:W-:Y:S02]  /*43020*/  STL [R1+0x3ed0], R12 ;  /* 0x003ed00c01007387 */ /* 0x000fe40000100800 */
[----:B------:R-:W3:Y:S01]  /*43030*/  LDL.LU R27, [R1+0x16e0] ;  /* 0x0016e000011b7983 */ /* 0x000ee20000300800 */
[----:B------:R-:W4:Y:S01]  /*43040*/  LDL.LU R29, [R1+0x16dc] ;  /* 0x0016dc00011d7983 */ /* 0x000f220000300800 */
[----:B------:R-:W-:Y:S01]  /*43050*/  LOP3.LUT R4, R21, 0x40, RZ, 0xfc, !PT ;  /* 0x0000004015047812 */ /* 0x000fe200078efcff */
[----:B------:R-:W4:Y:S02]  /*43060*/  LDL.LU R25, [R1+0x16d8] ;  /* 0x0016d80001197983 */ /* 0x000f240000300800 */
[----:B------:R-:W4:Y:S01]  /*43070*/  LDL.LU R21, [R1+0x15f4] ;  /* 0x0015f40001157983 */ /* 0x000f220000300800 */
[----:B------:R-:W4:Y:S01]  /*43080*/  LDL.LU R22, [R1+0x15f0] ;  /* 0x0015f00001167983 */ /* 0x000f220000300800 */
[----:B------:R-:W4:Y:S02]  /*43090*/  LDL.LU R26, [R1+0x15ec] ;  /* 0x0015ec00011a7983 */ /* 0x000f240000300800 */
[----:B-1----:R-:W4:Y:S01]  /*430a0*/  LDL.LU R14, [R1+0x15e8] ;  /* 0x0015e800010e7983 */ /* 0x002f220000300800 */
[----:B------:R-:W-:-:S02]  /*430b0*/  ISETP.GE.AND P2, PT, R4, R12, PT ;  /* 0x0000000c0400720c */ /* 0x000fc40003f46270 */
[-C--:B------:R-:W-:Y:S01]  /*430c0*/  ISETP.GE.AND P1, PT, R4, R12.reuse, PT ;  /* 0x0000000c0400720c */ /* 0x080fe20003f26270 */
[----:B------:R-:W4:Y:S01]  /*430d0*/  LDL.LU R28, [R1+0x15e4] ;  /* 0x0015e400011c7983 */ /* 0x000f220000300800 */
[----:B------:R-:W4:Y:S02]  /*430e0*/  LDL.LU R4, [R1+0x15e0] ;  /* 0x0015e00001047983 */ /* 0x000f240000300800 */
[----:B------:R-:W4:Y:S02]  /*430f0*/  LDL.LU R5, [R1+0x15dc] ;  /* 0x0015dc0001057983 */ /* 0x000f240000300800 */
[----:B------:R-:W4:Y:S01]  /*43100*/  LDL.LU R6, [R1+0x15d8] ;  /* 0x0015d80001067983 */ /* 0x000f220000300800 */
[----:B------:R-:W4:Y:S01]  /*43110*/  LDL.LU R7, [R1+0x14f4] ;  /* 0x0014f40001077983 */ /* 0x000f220000300800 */
[----:B0-----:R-:W4:Y:S02]  /*43120*/  LDL.LU R8, [R1+0x14f0] ;  /* 0x0014f00001087983 */ /* 0x001f240000300800 */
[----:B------:R-:W4:Y:S02]  /*43130*/  LDL.LU R9, [R1+0x14ec] ;  /* 0x0014ec0001097983 */ /* 0x000f240000300800 */
[----:B------:R-:W4:Y:S01]  /*43140*/  LDL.LU R10, [R1+0x14e8] ;  /* 0x0014e800010a7983 */ /* 0x000f220000300800 */
[----:B------:R-:W4:Y:S04]  /*43150*/  LDL.LU R11, [R1+0x14e4] ;  /* 0x0014e400010b7983 */ /* 0x000f280000300800 */
[----:B------:R0:W-:Y:S01]  /*43160*/  STS.U16 [R2+0x2100], R23 ;  /* 0x0021001702007388 */ /* 0x0001e20000000400 */
[----:B------:R-:W4:Y:S03]  /*43170*/  LDL.LU R13, [R1+0x14e0] ;  /* 0x0014e000010d7983 */ /* 0x000f260000300800 */
[----:B--2---:R1:W-:Y:S04]  /*43180*/  STS.U16 [R2+0x2200], R3 ;  /* 0x0022000302007388 */ /* 0x0043e80000000400 */
[----:B0-----:R-:W2:Y:S04]  /*43190*/  LDL.LU R23, [R1+0x14dc] ;  /* 0x0014dc0001177983 */ /* 0x001ea80000300800 */
[----:B-1----:R-:W2:Y:S04]  /*431a0*/  LDL.LU R3, [R1+0x14d8] ;  /* 0x0014d80001037983 */ /* 0x002ea80000300800 */
[----:B------:R-:W-:Y:S04]  /*431b0*/  STS.U16 [R2+0x2180], R24 ;  /* 0x0021801802007388 */ /* 0x000fe80000000400 */
[----:B------:R-:W-:Y:S04]  /*431c0*/  STS.U16 [R2+0x280], R16 ;  /* 0x0002801002007388 */ /* 0x000fe80000000400 */
[----:B------:R-:W-:Y:S04]  /*431d0*/  STS.U16 [R2+0x300], R17 ;  /* 0x0003001102007388 */ /* 0x000fe80000000400 */
[----:B------:R-:W-:Y:S04]  /*431e0*/  STS.U16 [R2+0x380], R18 ;  /* 0x0003801202007388 */ /* 0x000fe80000000400 */
[----:B------:R-:W-:Y:S04]  /*431f0*/  STS.U16 [R2+0x2000], R19 ;  /* 0x0020001302007388 */ /* 0x000fe80000000400 */
[----:B------:R-:W-:Y:S04]  /*43200*/  STS.U16 [R2+0x2080], R20 ;  /* 0x0020801402007388 */ /* 0x000fe80000000400 */
[----:B---3--:R0:W-:Y:S04]  /*43210*/  STS.U16 [R2+0x2280], R27 ;  /* 0x0022801b02007388 */ /* 0x0081e80000000400 */
[----:B0-----:R-:W3:Y:S04]  /*43220*/  LDL.LU R27, [R1+0x13f4] ;  /* 0x0013f400011b7983 */ /* 0x001ee80000300800 */
[----:B----4-:R0:W-:Y:S01]  /*43230*/  STS.U16 [R2+0x2300], R29 ;  /* 0x0023001d02007388 */ /* 0x0101e20000000400 */
[----:B------:R-:W4:Y:S03]  /*43240*/  LDL.LU R24, [R1+0x13f0] ;  /* 0x0013f00001187983 */ /* 0x000f260000300800 */
[----:B------:R1:W-:Y:S04]  /*43250*/  STS.U16 [R2+0x2380], R25 ;  /* 0x0023801902007388 */ /* 0x0003e80000000400 */
[----:B0-----:R-:W4:Y:S01]  /*43260*/  LDL.LU R29, [R1+0x13ec] ;  /* 0x0013ec00011d7983 */ /* 0x001f220000300800 */
[----:B-1----:R-:W4:Y:S02]  /*43270*/  LDL.LU R25, [R1+0x13e8] ;  /* 0x0013e80001197983 */ /* 0x002f240000300800 */
[----:B------:R-:W4:Y:S02]  /*43280*/  LDL.LU R16, [R1+0x13e4] ;  /* 0x0013e40001107983 */ /* 0x000f240000300800 */
[----:B------:R-:W4:Y:S01]  /*43290*/  LDL.LU R17, [R1+0x13e0] ;  /* 0x0013e00001117983 */ /* 0x000f220000300800 */
[----:B------:R-:W4:Y:S01]  /*432a0*/  LDL.LU R18, [R1+0x13dc] ;  /* 0x0013dc0001127983 */ /* 0x000f220000300800 */
[----:B------:R-:W4:Y:S03]  /*432b0*/  LDL.LU R19, [R1+0x13d8] ;  /* 0x0013d80001137983 */ /* 0x000f260000300800 */
[----:B------:R0:W-:Y:S01]  /*432c0*/  STS.U16 [R2+0x4000], R21 ;  /* 0x0040001502007388 */ /* 0x0001e20000000400 */
[----:B------:R-:W4:Y:S03]  /*432d0*/  LDL.LU R20, [R1+0x12f4] ;  /* 0x0012f40001147983 */ /* 0x000f260000300800 */
[----:B------:R1:W-:Y:S04]  /*432e0*/  STS.U16 [R2+0x4080], R22 ;  /* 0x0040801602007388 */ /* 0x0003e80000000400 */
[----:B------:R1:W-:Y:S04]  /*432f0*/  STS.U16 [R2+0x4100], R26 ;  /* 0x0041001a02007388 */ /* 0x0003e80000000400 */
[----:B--2---:R2:W-:Y:S04]  /*43300*/  STS.U16 [R2+0x6380], R3 ;  /* 0x0063800302007388 */ /* 0x0045e80000000400 */
[----:B0-----:R-:W4:Y:S01]  /*43310*/  LDL.LU R21, [R1+0x12f0] ;  /* 0x0012f00001157983 */ /* 0x001f220000300800 */
[----:B-1----:R-:W4:Y:S02]  /*43320*/  LDL.LU R22, [R1+0x12ec] ;  /* 0x0012ec0001167983 */ /* 0x002f240000300800 */
[----:B------:R-:W4:Y:S01]  /*43330*/  LDL.LU R26, [R1+0x12e8] ;  /* 0x0012e800011a7983 */ /* 0x000f220000300800 */
[----:B--2---:R-:W2:Y:S04]  /*43340*/  LDL.LU R3, [R1+0x12e4] ;  /* 0x0012e40001037983 */ /* 0x004ea80000300800 */
[----:B------:R-:W-:Y:S04]  /*43350*/  STS.U16 [R2+0x6300], R23 ;  /* 0x0063001702007388 */ /* 0x000fe80000000400 */
        /* <DEDUP_REMOVED lines=13> */
[----:B----4-:R0:W-:Y:S04]  /*43430*/  STS.U16 [R2+0x8100], R29 ;  /* 0x0081001d02007388 */ /* 0x0101e80000000400 */
[----:B------:R1:W-:Y:S04]  /*43440*/  STS.U16 [R2+0x8080], R24 ;  /* 0x0080801802007388 */ /* 0x0003e80000000400 */
[----:B------:R4:W-:Y:S04]  /*43450*/  STS.U16 [R2+0x8180], R25 ;  /* 0x0081801902007388 */ /* 0x0009e80000000400 */
[----:B0-----:R-:W3:Y:S01]  /*43460*/  LDL.LU R29, [R1+0x12dc] ;  /* 0x0012dc00011d7983 */ /* 0x001ee20000300800 */
[----:B------:R-:W3:Y:S02]  /*43470*/  LDL.LU R23, [R1+0x12d8] ;  /* 0x0012d80001177983 */ /* 0x000ee40000300800 */
[----:B-1----:R-:W3:Y:S02]  /*43480*/  LDL.LU R24, [R1+0x11f4] ;  /* 0x0011f40001187983 */ /* 0x002ee40000300800 */
[----:B----4-:R-:W4:Y:S01]  /*43490*/  LDL.LU R25, [R1+0x11f0] ;  /* 0x0011f00001197983 */ /* 0x010f220000300800 */
[----:B------:R-:W4:Y:S01]  /*434a0*/  LDL.LU R14, [R1+0x11ec] ;  /* 0x0011ec00010e7983 */ /* 0x000f220000300800 */
[----:B------:R-:W4:Y:S02]  /*434b0*/  LDL.LU R28, [R1+0x11e8] ;  /* 0x0011e800011c7983 */ /* 0x000f240000300800 */
[----:B------:R-:W4:Y:S02]  /*434c0*/  LDL.LU R4, [R1+0x11e4] ;  /* 0x0011e40001047983 */ /* 0x000f240000300800 */
[----:B------:R-:W4:Y:S01]  /*434d0*/  LDL.LU R5, [R1+0x11e0] ;  /* 0x0011e00001057983 */ /* 0x000f220000300800 */
[----:B------:R-:W4:Y:S01]  /*434e0*/  LDL.LU R6, [R1+0x11dc] ;  /* 0x0011dc0001067983 */ /* 0x000f220000300800 */
[----:B------:R-:W4:Y:S02]  /*434f0*/  LDL.LU R7, [R1+0x11d8] ;  /* 0x0011d80001077983 */ /* 0x000f240000300800 */
[----:B------:R-:W4:Y:S02]  /*43500*/  LDL.LU R8, [R1+0x10f4] ;  /* 0x0010f40001087983 */ /* 0x000f240000300800 */
[----:B------:R-:W4:Y:S01]  /*43510*/  LDL.LU R9, [R1+0x10f0] ;  /* 0x0010f00001097983 */ /* 0x000f220000300800 */
[----:B------:R-:W4:Y:S01]  /*43520*/  LDL.LU R10, [R1+0x10ec] ;  /* 0x0010ec00010a7983 */ /* 0x000f220000300800 */
[----:B------:R-:W4:Y:S03]  /*43530*/  LDL.LU R11, [R1+0x10e8] ;  /* 0x0010e800010b7983 */ /* 0x000f260000300800 */
[----:B------:R0:W-:Y:S01]  /*43540*/  STS.U16 [R2+0xa080], R21 ;  /* 0x00a0801502007388 */ /* 0x0001e20000000400 */
[----:B------:R-:W4:Y:S03]  /*43550*/  LDL.LU R13, [R1+0x10e4] ;  /* 0x0010e400010d7983 */ /* 0x000f260000300800 */
[----:B------:R1:W-:Y:S04]  /*43560*/  STS.U16 [R2+0xa180], R26 ;  /* 0x00a1801a02007388 */ /* 0x0003e80000000400 */
[----:B--2---:R2:W-:Y:S04]  /*43570*/  STS.U16 [R2+0xa200], R3 ;  /* 0x00a2000302007388 */ /* 0x0045e80000000400 */
[----:B0-----:R-:W4:Y:S01]  /*43580*/  LDL.LU R21, [R1+0x10e0] ;  /* 0x0010e00001157983 */ /* 0x001f220000300800 */
[----:B-1----:R-:W4:Y:S03]  /*43590*/  LDL.LU R26, [R1+0x10dc] ;  /* 0x0010dc00011a7983 */ /* 0x002f260000300800 */
[----:B--2---:R-:W2:Y:S04]  /*435a0*/  LDL.LU R3, [R1+0x10d8] ;  /* 0x0010d80001037983 */ /* 0x004ea80000300800 */
[----:B------:R0:W-:Y:S04]  /*435b0*/  STS.U16 [R2+0xa100], R22 ;  /* 0x00a1001602007388 */ /* 0x0001e80000000400 */
[----:B0-----:R-:W2:Y:S04]  /*435c0*/  LDL.LU R22, [R1+0xff4] ;  /* 0x000ff40001167983 */ /* 0x001ea80000300800 */
[----:B------:R-:W-:Y:S04]  /*435d0*/  STS.U16 [R2+0x8200], R16 ;  /* 0x0082001002007388 */ /* 0x000fe80000000400 */
[----:B------:R-:W-:Y:S04]  /*435e0*/  STS.U16 [R2+0x8280], R17 ;  /* 0x0082801102007388 */ /* 0x000fe80000000400 */
[----:B------:R-:W-:Y:S04]  /*435f0*/  STS.U16 [R2+0x8300], R18 ;  /* 0x0083001202007388 */ /* 0x000fe80000000400 */
[----:B------:R-:W-:Y:S04]  /*43600*/  STS.U16 [R2+0x8380], R19 ;  /* 0x0083801302007388 */ /* 0x000fe80000000400 */
[----:B------:R-:W-:Y:S04]  /*43610*/  STS.U16 [R2+0xa000], R20 ;  /* 0x00a0001402007388 */ /* 0x000fe80000000400 */
[----:B---3--:R0:W-:Y:S04]  /*43620*/  STS.U16 [R2+0xa280], R27 ;  /* 0x00a2801b02007388 */ /* 0x0081e80000000400 */
[----:B0-----:R-:W3:Y:S04]  /*43630*/  LDL.LU R27, [R1+0xff0] ;  /* 0x000ff000011b7983 */ /* 0x001ee80000300800 */
[----:B------:R0:W-:Y:S04]  /*43640*/  STS.U16 [R2+0xa300], R29 ;  /* 0x00a3001d02007388 */ /* 0x0001e80000000400 */
[----:B0-----:R-:W3:Y:S01]  /*43650*/  LDL.LU R29, [R1+0xfec] ;  /* 0x000fec00011d7983 */ /* 0x001ee20000300800 */
[----:B------:R-:W3:Y:S02]  /*43660*/  LDL.LU R16, [R1+0xfe8] ;  /* 0x000fe80001107983 */ /* 0x000ee40000300800 */
[----:B------:R-:W3:Y:S02]  /*43670*/  LDL.LU R17, [R1+0xfe4] ;  /* 0x000fe40001117983 */ /* 0x000ee40000300800 */
[----:B------:R-:W3:Y:S01]  /*43680*/  LDL.LU R18, [R1+0xfe0] ;  /* 0x000fe00001127983 */ /* 0x000ee20000300800 */
[----:B------:R-:W3:Y:S04]  /*43690*/  LDL.LU R19, [R1+0xfdc] ;  /* 0x000fdc0001137983 */ /* 0x000ee80000300800 */
[----:B------:R0:W-:Y:S01]  /*436a0*/  STS.U16 [R2+0xa380], R23 ;  /* 0x00a3801702007388 */ /* 0x0001e20000000400 */
[----:B------:R-:W3:Y:S03]  /*436b0*/  LDL.LU R20, [R1+0xfd8] ;  /* 0x000fd80001147983 */ /* 0x000ee60000300800 */
[----:B------:R1:W-:Y:S04]  /*436c0*/  STS.U16 [R2+0xc000], R24 ;  /* 0x00c0001802007388 */ /* 0x0003e80000000400 */
[----:B----4-:R4:W-:Y:S04]  /*436d0*/  STS.U16 [R2+0xc080], R25 ;  /* 0x00c0801902007388 */ /* 0x0109e80000000400 */
[----:B0-----:R-:W3:Y:S01]  /*436e0*/  LDL.LU R23, [R1+0xef4] ;  /* 0x000ef40001177983 */ /* 0x001ee20000300800 */
[----:B-1----:R-:W3:Y:S03]  /*436f0*/  LDL.LU R24, [R1+0xef0] ;  /* 0x000ef00001187983 */ /* 0x002ee60000300800 */
[----:B----4-:R-:W4:Y:S04]  /*43700*/  LDL.LU R25, [R1+0xeec] ;  /* 0x000eec0001197983 */ /* 0x010f280000300800 */
[----:B------:R0:W-:Y:S04]  /*43710*/  STS.U16 [R2+0xe300], R26 ;  /* 0x00e3001a02007388 */ /* 0x0001e80000000400 */
        /* <DEDUP_REMOVED lines=17> */
[----:B0-----:R-:W3:Y:S01]  /*43830*/  LDL.LU R27, [R1+0xee0] ;  /* 0x000ee000011b7983 */ /* 0x001ee20000300800 */
[----:B------:R-:W3:Y:S03]  /*43840*/  LDL.LU R21, [R1+0xedc] ;  /* 0x000edc0001157983 */ /* 0x000ee60000300800 */
[----:B------:R0:W-:Y:S01]  /*43850*/  STS.U16 [R2+0x10100], R29 ;  /* 0x0101001d02007388 */ /* 0x0001e20000000400 */
[----:B------:R-:W3:Y:S03]  /*43860*/  LDL.LU R22, [R1+0xed8] ;  /* 0x000ed80001167983 */ /* 0x000ee60000300800 */
[----:B0-----:R-:W3:Y:S01]  /*43870*/  LDL.LU R29, [R1+0xdf0] ;  /* 0x000df000011d7983 */ /* 0x001ee20000300800 */
[----:B------:R-:W3:Y:S02]  /*43880*/  LDL.LU R14, [R1+0xdec] ;  /* 0x000dec00010e7983 */ /* 0x000ee40000300800 */
[----:B------:R-:W3:Y:S02]  /*43890*/  LDL.LU R28, [R1+0xde8] ;  /* 0x000de800011c7983 */ /* 0x000ee40000300800 */
[----:B------:R-:W3:Y:S01]  /*438a0*/  LDL.LU R4, [R1+0xde4] ;  /* 0x000de40001047983 */ /* 0x000ee20000300800 */
[----:B------:R-:W3:Y:S01]  /*438b0*/  LDL.LU R5, [R1+0xde0] ;  /* 0x000de00001057983 */ /* 0x000ee20000300800 */
[----:B------:R-:W3:Y:S02]  /*438c0*/  LDL.LU R6, [R1+0xddc] ;  /* 0x000ddc0001067983 */ /* 0x000ee40000300800 */
[----:B------:R-:W3:Y:S02]  /*438d0*/  LDL.LU R7, [R1+0xdd8] ;  /* 0x000dd80001077983 */ /* 0x000ee40000300800 */
[----:B------:R-:W3:Y:S01]  /*438e0*/  LDL.LU R8, [R1+0xdd4] ;  /* 0x000dd40001087983 */ /* 0x000ee20000300800 */
[----:B------:R-:W3:Y:S01]  /*438f0*/  LDL.LU R9, [R1+0x4f8] ;  /* 0x0004f80001097983 */ /* 0x000ee20000300800 */
[----:B------:R-:W3:Y:S02]  /*43900*/  LDL.LU R10, [R1+0x4f0] ;  /* 0x0004f000010a7983 */ /* 0x000ee40000300800 */
[----:B------:R-:W3:Y:S01]  /*43910*/  LDL.LU R11, [R1+0x4dc] ;  /* 0x0004dc00010b7983 */ /* 0x000ee20000300800 */
[----:B------:R0:W-:Y:S01]  /*43920*/  STS.U16 [R2+0x12000], R23 ;  /* 0x0120001702007388 */ /* 0x0001e20000000400 */
[----:B------:R-:W3:Y:S03]  /*43930*/  LDL.LU R13, [R1+0x4d8] ;  /* 0x0004d800010d7983 */ /* 0x000ee60000300800 */
[----:B------:R1:W-:Y:S04]  /*43940*/  STS.U16 [R2+0x12080], R24 ;  /* 0x0120801802007388 */ /* 0x0003e80000000400 */
[----:B----4-:R4:W-:Y:S04]  /*43950*/  STS.U16 [R2+0x12100], R25 ;  /* 0x0121001902007388 */ /* 0x0109e80000000400 */
[----:B--2---:R2:W-:Y:S04]  /*43960*/  STS.U16 [R2+0x12180], R26 ;  /* 0x0121801a02007388 */ /* 0x0045e80000000400 */
[----:B------:R2:W-:Y:S04]  /*43970*/  STS.U16 [R2+0x12200], R3 ;  /* 0x0122000302007388 */ /* 0x0005e80000000400 */
[----:B0-----:R-:W3:Y:S01]  /*43980*/  LDL.LU R23, [R1+0x4d4] ;  /* 0x0004d40001177983 */ /* 0x001ee20000300800 */
[----:B-1----:R-:W3:Y:S02]  /*43990*/  LDL.LU R24, [R1+0x4d0] ;  /* 0x0004d00001187983 */ /* 0x002ee40000300800 */
[----:B----4-:R-:W4:Y:S01]  /*439a0*/  LDL.LU R25, [R1+0x4cc] ;  /* 0x0004cc0001197983 */ /* 0x010f220000300800 */
[----:B--2---:R-:W2:Y:S01]  /*439b0*/  LDL.LU R26, [R1+0x4c8] ;  /* 0x0004c800011a7983 */ /* 0x004ea20000300800 */
[----:B------:R-:W2:Y:S03]  /*439c0*/  LDL.LU R3, [R1+0x378] ;  /* 0x0003780001037983 */ /* 0x000ea60000300800 */
[----:B------:R-:W-:Y:S04]  /*439d0*/  STS.U16 [R2+0x10180], R16 ;  /* 0x0101801002007388 */ /* 0x000fe80000000400 */
[----:B------:R-:W-:Y:S04]  /*439e0*/  STS.U16 [R2+0x10200], R17 ;  /* 0x0102001102007388 */ /* 0x000fe80000000400 */
[----:B------:R-:W-:Y:S04]  /*439f0*/  STS.U16 [R2+0x10280], R18 ;  /* 0x0102801202007388 */ /* 0x000fe80000000400 */
[----:B------:R-:W-:Y:S04]  /*43a00*/  STS.U16 [R2+0x10300], R19 ;  /* 0x0103001302007388 */ /* 0x000fe80000000400 */
[----:B------:R-:W-:Y:S04]  /*43a10*/  STS.U16 [R2+0x10380], R20 ;  /* 0x0103801402007388 */ /* 0x000fe80000000400 */
[----:B---3--:R0:W-:Y:S04]  /*43a20*/  STS.U16 [R2+0x12280], R27 ;  /* 0x0122801b02007388 */ /* 0x0081e80000000400 */
        /* <DEDUP_REMOVED lines=8> */
[----:B------:R1:W-:Y:S04]  /*43ab0*/  STS.U16 [R2+0x14000], R29 ;  /* 0x0140001d02007388 */ /* 0x0003e80000000400 */
[----:B0-----:R-:W3:Y:S01]  /*43ac0*/  LDL.LU R21, [R1+0x358] ;  /* 0x0003580001157983 */ /* 0x001ee20000300800 */
[----:B-1----:R-:W3:Y:S02]  /*43ad0*/  LDL.LU R22, [R1+0x254] ;  /* 0x0002540001167983 */ /* 0x002ee40000300800 */
[----:B------:R-:W3:Y:S01]  /*43ae0*/  LDL.LU R29, [R1+0x250] ;  /* 0x00025000011d7983 */ /* 0x000ee20000300800 */
[----:B------:R0:W-:Y:S04]  /*43af0*/  STS.U16 [R2+0x16200], R23 ;  /* 0x0162001702007388 */ /* 0x0001e80000000400 */
[----:B------:R1:W-:Y:S04]  /*43b00*/  STS.U16 [R2+0x16280], R24 ;  /* 0x0162801802007388 */ /* 0x0003e80000000400 */
[----:B--2---:R2:W-:Y:S04]  /*43b10*/  STS.U16 [R2+0x18000], R3 ;  /* 0x0180000302007388 */ /* 0x0045e80000000400 */
[----:B0-----:R-:W3:Y:S01]  /*43b20*/  LDL.LU R23, [R1+0x24c] ;  /* 0x00024c0001177983 */ /* 0x001ee20000300800 */
[----:B-1----:R-:W3:Y:S03]  /*43b30*/  LDL.LU R24, [R1+0x248] ;  /* 0x0002480001187983 */ /* 0x002ee60000300800 */
[----:B--2---:R-:W2:Y:S04]  /*43b40*/  LDL.LU R3, [R1+0x244] ;  /* 0x0002440001037983 */ /* 0x004ea80000300800 */
[----:B----4-:R0:W-:Y:S04]  /*43b50*/  STS.U16 [R2+0x16300], R25 ;  /* 0x0163001902007388 */ /* 0x0101e80000000400 */
[----:B0-----:R-:W4:Y:S04]  /*43b60*/  LDL.LU R25, [R1+0x240] ;  /* 0x0002400001197983 */ /* 0x001f280000300800 */
[----:B------:R0:W-:Y:S04]  /*43b70*/  STS.U16 [R2+0x16380], R26 ;  /* 0x0163801a02007388 */ /* 0x0001e80000000400 */
[----:B0-----:R-:W4:Y:S04]  /*43b80*/  LDL.LU R26, [R1+0x23c] ;  /* 0x00023c00011a7983 */ /* 0x001f280000300800 */
        /* <DEDUP_REMOVED lines=20> */
[----:B------:R-:W3:Y:S03]  /*43cd0*/  LDL.LU R10, [R1+0x84] ;  /* 0x00008400010a7983 */ /* 0x000ee60000300800 */
        /* <DEDUP_REMOVED lines=9> */
[----:B------:R1:W-:Y:S04]  /*43d70*/  STS.U16 [R2+0x1a180], R24 ;  /* 0x01a1801802007388 */ /* 0x0003e80000000400 */
[----:B--2---:R2:W-:Y:S04]  /*43d80*/  STS.U16 [R2+0x1a200], R3 ;  /* 0x01a2000302007388 */ /* 0x0045e80000000400 */
[----:B0-----:R-:W3:Y:S01]  /*43d90*/  LDL.LU R17, [R1+0x70] ;  /* 0x0000700001117983 */ /* 0x001ee20000300800 */
[----:B-1----:R-:W3:Y:S02]  /*43da0*/  LDL.LU R23, [R1+0x6c] ;  /* 0x00006c0001177983 */ /* 0x002ee40000300800 */
[----:B------:R-:W3:Y:S02]  /*43db0*/  LDL.LU R24, [R1+0x68] ;  /* 0x0000680001187983 */ /* 0x000ee40000300800 */
[----:B--2---:R-:W2:Y:S01]  /*43dc0*/  LDL.LU R3, [R1+0x17d4] ;  /* 0x0017d40001037983 */ /* 0x004ea20000300800 */
[----:B------:R0:W-:Y:S04]  /*43dd0*/  STS.U16 [R2+0x18200], R18 ;  /* 0x0182001202007388 */ /* 0x0001e80000000400 */
[----:B------:R1:W-:Y:S04]  /*43de0*/  STS.U16 [R2+0x18280], R19 ;  /* 0x0182801302007388 */ /* 0x0003e80000000400 */
[----:B------:R4:W-:Y:S04]  /*43df0*/  STS.U16 [R2+0x18300], R20 ;  /* 0x0183001402007388 */ /* 0x0009e80000000400 */
[----:B------:R4:W-:Y:S04]  /*43e00*/  STS.U16 [R2+0x18380], R21 ;  /* 0x0183801502007388 */ /* 0x0009e80000000400 */
[----:B------:R4:W-:Y:S04]  /*43e10*/  STS.U16 [R2+0x1a000], R22 ;  /* 0x01a0001602007388 */ /* 0x0009e80000000400 */
[----:B----4-:R4:W-:Y:S04]  /*43e20*/  STS.U16 [R2+0x1a280], R25 ;  /* 0x01a2801902007388 */ /* 0x0109e80000000400 */
[----:B0-----:R-:W2:Y:S01]  /*43e30*/  LDL.LU R18, [R1+0x17d0] ;  /* 0x0017d00001127983 */ /* 0x001ea20000300800 */
[----:B-1----:R-:W2:Y:S02]  /*43e40*/  LDL.LU R19, [R1+0x17cc] ;  /* 0x0017cc0001137983 */ /* 0x002ea40000300800 */
[----:B------:R-:W2:Y:S02]  /*43e50*/  LDL.LU R20, [R1+0x17c8] ;  /* 0x0017c80001147983 */ /* 0x000ea40000300800 */
[----:B------:R-:W2:Y:S01]  /*43e60*/  LDL.LU R21, [R1+0x17c4] ;  /* 0x0017c40001157983 */ /* 0x000ea20000300800 */
[----:B------:R-:W2:Y:S01]  /*43e70*/  LDL.LU R22, [R1+0x17c0] ;  /* 0x0017c00001167983 */ /* 0x000ea20000300800 */
[----:B----4-:R-:W4:Y:S03]  /*43e80*/  LDL.LU R25, [R1+0x17bc] ;  /* 0x0017bc0001197983 */ /* 0x010f260000300800 */
[----:B------:R0:W-:Y:S04]  /*43e90*/  STS.U16 [R2+0x1a300], R26 ;  /* 0x01a3001a02007388 */ /* 0x0001e80000000400 */
[----:B0-----:R-:W4:Y:S04]  /*43ea0*/  LDL.LU R26, [R1+0x17b8] ;  /* 0x0017b800011a7983 */ /* 0x001f280000300800 */
[----:B---3--:R0:W-:Y:S04]  /*43eb0*/  STS.U16 [R2+0x1a380], R27 ;  /* 0x01a3801b02007388 */ /* 0x0081e80000000400 */
[----:B0-----:R-:W3:Y:S01]  /*43ec0*/  LDL.LU R27, [R1+0x16d4] ;  /* 0x0016d400011b7983 */ /* 0x001ee20000300800 */
[----:B------:R-:W-:Y:S01]  /*43ed0*/  ISETP.GE.AND P0, PT, R0, R12, PT ;  /* 0x0000000c0000720c */ /* 0x000fe20003f06270 */
[----:B------:R-:W-:-:S02]  /*43ee0*/  LOP3.LUT R0, R2, 0x10, RZ, 0x3c, !PT ;  /* 0x0000001002007812 */ /* 0x000fc400078e3cff */
[----:B------:R0:W-:Y:S04]  /*43ef0*/  STS.U16 [R2+0x1e200], R29 ;  /* 0x01e2001d02007388 */ /* 0x0001e80000000400 */
[----:B0-----:R-:W3:Y:S04]  /*43f00*/  LDL.LU R29, [R1+0x16d0] ;  /* 0x0016d000011d7983 */ /* 0x001ee80000300800 */
[----:B------:R0:W-:Y:S01]  /*43f10*/  STS.U16 [R2+0x1e300], R23 ;  /* 0x01e3001702007388 */ /* 0x0001e20000000400 */
[----:B------:R-:W-:Y:S03]  /*43f20*/  STL [R1+0x3ed4], R2 ;  /* 0x003ed40201007387 */ /* 0x000fe60000100800 */
        /* <DEDUP_REMOVED lines=13> */
[----:B------:R1:W-:Y:S04]  /*44000*/  STS.U16 [R2+0x1e380], R24 ;  /* 0x01e3801802007388 */ /* 0x0003e80000000400 */
[----:B0-----:R-:W3:Y:S01]  /*44010*/  LDL.LU R23, [R1+0x16cc] ;  /* 0x0016cc0001177983 */ /* 0x001ee20000300800 */
[----:B--2---:R0:W-:Y:S03]  /*44020*/  STS.U16 [R0+0x400], R3 ;  /* 0x0004000300007388 */ /* 0x0041e60000000400 */
[----:B-1----:R-:W2:Y:S01]  /*44030*/  LDL.LU R24, [R1+0x16c8] ;  /* 0x0016c80001187983 */ /* 0x002ea20000300800 */
[----:B0-----:R-:W2:Y:S02]  /*44040*/  LDL.LU R3, [R1+0x16c4] ;  /* 0x0016c40001037983 */ /* 0x001ea40000300800 */
[----:B------:R-:W2:Y:S02]  /*44050*/  LDL.LU R12, [R1+0x16c0] ;  /* 0x0016c000010c7983 */ /* 0x000ea40000300800 */
[----:B------:R-:W2:Y:S01]  /*44060*/  LDL.LU R15, [R1+0x16bc] ;  /* 0x0016bc00010f7983 */ /* 0x000ea20000300800 */
[----:B------:R-:W2:Y:S01]  /*44070*/  LDL.LU R14, [R1+0x16b8] ;  /* 0x0016b800010e7983 */ /* 0x000ea20000300800 */
[----:B------:R-:W2:Y:S02]  /*44080*/  LDL.LU R28, [R1+0x15d4] ;  /* 0x0015d400011c7983 */ /* 0x000ea40000300800 */
[----:B------:R-:W2:Y:S02]  /*44090*/  LDL.LU R4, [R1+0x15d0] ;  /* 0x0015d00001047983 */ /* 0x000ea40000300800 */
[----:B------:R-:W2:Y:S01]  /*440a0*/  LDL.LU R5, [R1+0x15cc] ;  /* 0x0015cc0001057983 */ /* 0x000ea20000300800 */
[----:B------:R-:W-:Y:S04]  /*440b0*/  STS.U16 [R0+0x480], R18 ;  /* 0x0004801200007388 */ /* 0x000fe80000000400 */
[----:B------:R-:W2:Y:S01]  /*440c0*/  LDL.LU R6, [R1+0x15c8] ;  /* 0x0015c80001067983 */ /* 0x000ea20000300800 */
[----:B------:R-:W-:Y:S02]  /*440d0*/  STS.U16 [R0+0x500], R19 ;  /* 0x0005001300007388 */ /* 0x000fe40000000400 */
[----:B------:R-:W2:Y:S02]  /*440e0*/  LDL.LU R7, [R1+0x15c4] ;  /* 0x0015c40001077983 */ /* 0x000ea40000300800 */
[----:B------:R-:W-:Y:S01]  /*440f0*/  STS.U16 [R0+0x580], R20 ;  /* 0x0005801400007388 */ /* 0x000fe20000000400 */
[----:B------:R-:W2:Y:S04]  /*44100*/  LDL.LU R8, [R1+0x15c0] ;  /* 0x0015c00001087983 */ /* 0x000ea80000300800 */
[----:B------:R-:W-:Y:S01]  /*44110*/  STS.U16 [R0+0x600], R21 ;  /* 0x0006001500007388 */ /* 0x000fe20000000400 */
[----:B------:R-:W2:Y:S02]  /*44120*/  LDL.LU R9, [R1+0x15bc] ;  /* 0x0015bc0001097983 */ /* 0x000ea40000300800 */
[----:B------:R-:W-:Y:S02]  /*44130*/  STS.U16 [R0+0x680], R22 ;  /* 0x0006801600007388 */ /* 0x000fe40000000400 */
[----:B------:R-:W2:Y:S01]  /*44140*/  LDL.LU R10, [R1+0x15b8] ;  /* 0x0015b800010a7983 */ /* 0x000ea20000300800 */
[----:B----4-:R0:W-:Y:S04]  /*44150*/  STS.U16 [R0+0x700], R25 ;  /* 0x0007001900007388 */ /* 0x0101e80000000400 */
[----:B------:R-:W4:Y:S04]  /*44160*/  LDL.LU R11, [R1+0x14d4] ;  /* 0x0014d400010b7983 */ /* 0x000f280000300800 */
[----:B0-----:R-:W4:Y:S01]  /*44170*/  LDL.LU R25, [R1+0x14d0] ;  /* 0x0014d00001197983 */ /* 0x001f220000300800 */
[----:B------:R-:W4:Y:S02]  /*44180*/  LDL.LU R13, [R1+0x14cc] ;  /* 0x0014cc00010d7983 */ /* 0x000f240000300800 */
[----:B------:R-:W4:Y:S02]  /*44190*/  LDL.LU R16, [R1+0x14c8] ;  /* 0x0014c80001107983 */ /* 0x000f240000300800 */
[----:B------:R0:W-:Y:S01]  /*441a0*/  STS.U16 [R0+0x780], R26 ;  /* 0x0007801a00007388 */ /* 0x0001e20000000400 */
[----:B------:R-:W4:Y:S04]  /*441b0*/  LDL.LU R17, [R1+0x14c4] ;  /* 0x0014c40001117983 */ /* 0x000f280000300800 */
[----:B0-----:R-:W4:Y:S04]  /*441c0*/  LDL.LU R26, [R1+0x14c0] ;  /* 0x0014c000011a7983 */ /* 0x001f280000300800 */
        /* <DEDUP_REMOVED lines=10> */
[----:B0-----:R-:W3:Y:S04]  /*44270*/  LDL.LU R23, [R1+0x13c0] ;  /* 0x0013c00001177983 */ /* 0x001ee80000300800 */
[----:B--2---:R0:W-:Y:S01]  /*44280*/  STS.U16 [R0+0x2580], R24 ;  /* 0x0025801800007388 */ /* 0x0041e20000000400 */
[----:B------:R1:W-:Y:S02]  /*44290*/  STS.U16 [R0+0x2600], R3 ;  /* 0x0026000300007388 */ /* 0x0003e40000000400 */
[----:B------:R-:W-:Y:S02]  /*442a0*/  STS.U16 [R0+0x2680], R12 ;  /* 0x0026800c00007388 */ /* 0x000fe40000000400 */
[----:B------:R-:W-:Y:S01]  /*442b0*/  STS.U16 [R0+0x2700], R15 ;  /* 0x0027000f00007388 */ /* 0x000fe20000000400 */
[----:B------:R-:W-:Y:S01]  /*442c0*/  STS.U16 [R0+0x2780], R14 ;  /* 0x0027800e00007388 */ /* 0x000fe20000000400 */
[----:B------:R-:W-:Y:S03]  /*442d0*/  STS.U16 [R0+0x4400], R28 ;  /* 0x0044001c00007388 */ /* 0x000fe60000000400 */
[----:B0-----:R-:W2:Y:S01]  /*442e0*/  LDL.LU R24, [R1+0x13bc] ;  /* 0x0013bc0001187983 */ /* 0x001ea20000300800 */
[----:B-1----:R-:W2:Y:S02]  /*442f0*/  LDL.LU R3, [R1+0x13b8] ;  /* 0x0013b80001037983 */ /* 0x002ea40000300800 */
[----:B------:R-:W-:Y:S02]  /*44300*/  STS.U16 [R0+0x4480], R4 ;  /* 0x0044800400007388 */ /* 0x000fe40000000400 */
[----:B------:R-:W-:Y:S01]  /*44310*/  STS.U16 [R0+0x4500], R5 ;  /* 0x0045000500007388 */ /* 0x000fe20000000400 */
[----:B------:R-:W-:Y:S01]  /*44320*/  STS.U16 [R0+0x4580], R6 ;  /* 0x0045800600007388 */ /* 0x000fe20000000400 */
[----:B------:R-:W-:Y:S02]  /*44330*/  STS.U16 [R0+0x4600], R7 ;  /* 0x0046000700007388 */ /* 0x000fe40000000400 */
[----:B------:R-:W-:Y:S02]  /*44340*/  STS.U16 [R0+0x4680], R8 ;  /* 0x0046800800007388 */ /* 0x000fe40000000400 */
[----:B------:R-:W-:Y:S01]  /*44350*/  STS.U16 [R0+0x4700], R9 ;  /* 0x0047000900007388 */ /* 0x000fe20000000400 */
[----:B------:R-:W-:Y:S01]  /*44360*/  STS.U16 [R0+0x4780], R10 ;  /* 0x0047800a00007388 */ /* 0x000fe20000000400 */
[----:B----4-:R-:W-:Y:S03]  /*44370*/  STS.U16 [R0+0x6400], R11 ;  /* 0x0064000b00007388 */ /* 0x010fe60000000400 */
[----:B------:R0:W-:Y:S04]  /*44380*/  STS.U16 [R0+0x6480], R25 ;  /* 0x0064801900007388 */ /* 0x0001e80000000400 */
[----:B0-----:R-:W4:Y:S01]  /*44390*/  LDL.LU R25, [R1+0x12d4] ;  /* 0x0012d40001197983 */ /* 0x001f220000300800 */
[----:B------:R-:W-:Y:S02]  /*443a0*/  STS.U16 [R0+0x6500], R13 ;  /* 0x0065000d00007388 */ /* 0x000fe40000000400 */
[----:B------:R-:W-:Y:S02]  /*443b0*/  STS.U16 [R0+0x6580], R16 ;  /* 0x0065801000007388 */ /* 0x000fe40000000400 */
[----:B------:R-:W-:Y:S01]  /*443c0*/  STS.U16 [R0+0x6600], R17 ;  /* 0x0066001100007388 */ /* 0x000fe20000000400 */
[----:B------:R0:W-:Y:S04]  /*443d0*/  STS.U16 [R0+0x6680], R26 ;  /* 0x0066801a00007388 */ /* 0x0001e80000000400 */
[----:B0-----:R-:W4:Y:S04]  /*443e0*/  LDL.LU R26, [R1+0x12d0] ;  /* 0x0012d000011a7983 */ /* 0x001f280000300800 */
[----:B---3--:R0:W-:Y:S04]  /*443f0*/  STS.U16 [R0+0x6700], R27 ;  /* 0x0067001b00007388 */ /* 0x0081e80000000400 */
[----:B0-----:R-:W3:Y:S04]  /*44400*/  LDL.LU R27, [R1+0x12cc] ;  /* 0x0012cc00011b7983 */ /* 0x001ee80000300800 */
[----:B------:R0:W-:Y:S01]  /*44410*/  STS.U16 [R0+0x6780], R29 ;  /* 0x0067801d00007388 */ /* 0x0001e20000000400 */
[----:B------:R-:W-:Y:S02]  /*44420*/  STS.U16 [R0+0x8400], R18 ;  /* 0x0084001200007388 */ /* 0x000fe40000000400 */
[----:B------:R-:W-:Y:S02]  /*44430*/  STS.U16 [R0+0x8480], R19 ;  /* 0x0084801300007388 */ /* 0x000fe40000000400 */
[----:B------:R-:W-:Y:S01]  /*44440*/  STS.U16 [R0+0x8500], R20 ;  /* 0x0085001400007388 */ /* 0x000fe20000000400 */
        /* <DEDUP_REMOVED lines=8> */
[----:B------:R-:W-:Y:S04]  /*444d0*/  STS.U16 [R0+0x8580], R21 ;  /* 0x0085801500007388 */ /* 0x000fe80000000400 */
[----:B------:R-:W3:Y:S01]  /*444e0*/  LDL.LU R7, [R1+0x11c8] ;  /* 0x0011c80001077983 */ /* 0x000ee20000300800 */
[----:B------:R-:W-:Y:S02]  /*444f0*/  STS.U16 [R0+0x8600], R22 ;  /* 0x0086001600007388 */ /* 0x000fe40000000400 */
[----:B------:R-:W3:Y:S02]  /*44500*/  LDL.LU R8, [R1+0x11c4] ;  /* 0x0011c40001087983 */ /* 0x000ee40000300800 */
[----:B------:R-:W-:Y:S01]  /*44510*/  STS.U16 [R0+0x8680], R23 ;  /* 0x0086801700007388 */ /* 0x000fe20000000400 */
[----:B------:R-:W3:Y:S04]  /*44520*/  LDL.LU R9, [R1+0x11c0] ;  /* 0x0011c00001097983 */ /* 0x000ee80000300800 */
[----:B--2---:R-:W-:Y:S01]  /*44530*/  STS.U16 [R0+0x8700], R24 ;  /* 0x0087001800007388 */ /* 0x004fe20000000400 */
[----:B------:R-:W2:Y:S02]  /*44540*/  LDL.LU R10, [R1+0x11bc] ;  /* 0x0011bc00010a7983 */ /* 0x000ea40000300800 */
[----:B------:R0:W-:Y:S02]  /*44550*/  STS.U16 [R0+0x8780], R3 ;  /* 0x0087800300007388 */ /* 0x0001e40000000400 */
[----:B------:R-:W2:Y:S01]  /*44560*/  LDL.LU R11, [R1+0x11b8] ;  /* 0x0011b800010b7983 */ /* 0x000ea20000300800 */
[----:B0-----:R-:W2:Y:S01]  /*44570*/  LDL.LU R3, [R1+0x10d4] ;  /* 0x0010d40001037983 */ /* 0x001ea20000300800 */
[----:B------:R-:W2:Y:S02]  /*44580*/  LDL.LU R13, [R1+0x10d0] ;  /* 0x0010d000010d7983 */ /* 0x000ea40000300800 */
[----:B------:R-:W2:Y:S02]  /*44590*/  LDL.LU R16, [R1+0x10cc] ;  /* 0x0010cc0001107983 */ /* 0x000ea40000300800 */
[----:B------:R-:W2:Y:S01]  /*445a0*/  LDL.LU R17, [R1+0x10c8] ;  /* 0x0010c80001117983 */ /* 0x000ea20000300800 */
[----:B------:R-:W2:Y:S01]  /*445b0*/  LDL.LU R23, [R1+0x10c4] ;  /* 0x0010c40001177983 */ /* 0x000ea20000300800 */
[----:B------:R-:W2:Y:S03]  /*445c0*/  LDL.LU R24, [R1+0x10c0] ;  /* 0x0010c00001187983 */ /* 0x000ea60000300800 */
[----:B----4-:R0:W-:Y:S04]  /*445d0*/  STS.U16 [R0+0xa400], R25 ;  /* 0x00a4001900007388 */ /* 0x0101e80000000400 */
[----:B0-----:R-:W4:Y:S01]  /*445e0*/  LDL.LU R25, [R1+0x10bc] ;  /* 0x0010bc0001197983 */ /* 0x001f220000300800 */
[----:B------:R-:W4:Y:S02]  /*445f0*/  LDL.LU R18, [R1+0x10b8] ;  /* 0x0010b80001127983 */ /* 0x000f240000300800 */
[----:B------:R-:W4:Y:S02]  /*44600*/  LDL.LU R19, [R1+0xfd4] ;  /* 0x000fd40001137983 */ /* 0x000f240000300800 */
[----:B------:R-:W4:Y:S01]  /*44610*/  LDL.LU R20, [R1+0xfd0] ;  /* 0x000fd00001147983 */ /* 0x000f220000300800 */
[----:B------:R-:W4:Y:S04]  /*44620*/  LDL.LU R21, [R1+0xfcc] ;  /* 0x000fcc0001157983 */ /* 0x000f280000300800 */
[----:B------:R0:W-:Y:S01]  /*44630*/  STS.U16 [R0+0xa480], R26 ;  /* 0x00a4801a00007388 */ /* 0x0001e20000000400 */
[----:B------:R-:W4:Y:S03]  /*44640*/  LDL.LU R22, [R1+0xfc8] ;  /* 0x000fc80001167983 */ /* 0x000f260000300800 */
[----:B0-----:R-:W4:Y:S04]  /*44650*/  LDL.LU R26, [R1+0xfc4] ;  /* 0x000fc400011a7983 */ /* 0x001f280000300800 */
[----:B---3--:R0:W-:Y:S04]  /*44660*/  STS.U16 [R0+0xa500], R27 ;  /* 0x00a5001b00007388 */ /* 0x0081e80000000400 */
[----:B0-----:R-:W3:Y:S04]  /*44670*/  LDL.LU R27, [R1+0xfc0] ;  /* 0x000fc000011b7983 */ /* 0x001ee80000300800 */
[----:B------:R0:W-:Y:S01]  /*44680*/  STS.U16 [R0+0xa580], R29 ;  /* 0x00a5801d00007388 */ /* 0x0001e20000000400 */
[----:B------:R-:W-:Y:S02]  /*44690*/  STS.U16 [R0+0xa600], R12 ;  /* 0x00a6000c00007388 */ /* 0x000fe40000000400 */
[----:B------:R-:W-:Y:S02]  /*446a0*/  STS.U16 [R0+0xa680], R15 ;  /* 0x00a6800f00007388 */ /* 0x000fe40000000400 */
[----:B------:R-:W-:Y:S01]  /*446b0*/  STS.U16 [R0+0xa700], R14 ;  /* 0x00a7000e00007388 */ /* 0x000fe20000000400 */
[----:B------:R-:W-:Y:S01]  /*446c0*/  STS.U16 [R0+0xa780], R28 ;  /* 0x00a7801c00007388 */ /* 0x000fe20000000400 */
[----:B------:R-:W-:Y:S02]  /*446d0*/  STS.U16 [R0+0xc400], R4 ;  /* 0x00c4000400007388 */ /* 0x000fe40000000400 */
[----:B------:R-:W-:Y:S02]  /*446e0*/  STS.U16 [R0+0xc480], R5 ;  /* 0x00c4800500007388 */ /* 0x000fe40000000400 */
[----:B------:R-:W-:Y:S01]  /*446f0*/  STS.U16 [R0+0xc500], R6 ;  /* 0x00c5000600007388 */ /* 0x000fe20000000400 */
[----:B------:R-:W-:Y:S01]  /*44700*/  STS.U16 [R0+0xc580], R7 ;  /* 0x00c5800700007388 */ /* 0x000fe20000000400 */
[----:B------:R-:W-:Y:S03]  /*44710*/  STS.U16 [R0+0xc600], R8 ;  /* 0x00c6000800007388 */ /* 0x000fe60000000400 */
[----:B0-----:R-:W3:Y:S04]  /*44720*/  LDL.LU R29, [R1+0xfbc] ;  /* 0x000fbc00011d7983 */ /* 0x001ee80000300800 */
[----:B------:R-:W-:Y:S01]  /*44730*/  STS.U16 [R0+0xc680], R9 ;  /* 0x00c6800900007388 */ /* 0x000fe20000000400 */
[----:B--2---:R-:W-:Y:S03]  /*44740*/  STS.U16 [R0+0xc700], R10 ;  /* 0x00c7000a00007388 */ /* 0x004fe60000000400 */
[----:B------:R-:W-:Y:S04]  /*44750*/  STS.U16 [R0+0xc780], R11 ;  /* 0x00c7800b00007388 */ /* 0x000fe80000000400 */
[----:B------:R0:W-:Y:S01]  /*44760*/  STS.U16 [R0+0xe400], R3 ;  /* 0x00e4000300007388 */ /* 0x0001e20000000400 */
[----:B------:R-:W-:Y:S02]  /*44770*/  STS.U16 [R0+0xe480], R13 ;  /* 0x00e4800d00007388 */ /* 0x000fe40000000400 */
[----:B------:R-:W-:Y:S01]  /*44780*/  STS.U16 [R0+0xe500], R16 ;  /* 0x00e5001000007388 */ /* 0x000fe20000000400 */
[----:B0-----:R-:W2:Y:S01]  /*44790*/  LDL.LU R3, [R1+0xfb8] ;  /* 0x000fb80001037983 */ /* 0x001ea20000300800 */
[----:B------:R-:W-:Y:S02]  /*447a0*/  STS.U16 [R0+0xe580], R17 ;  /* 0x00e5801100007388 */ /* 0x000fe40000000400 */
[----:B------:R0:W-:Y:S02]  /*447b0*/  STS.U16 [R0+0xe600], R23 ;  /* 0x00e6001700007388 */ /* 0x0001e40000000400 */
[----:B------:R1:W-:Y:S01]  /*447c0*/  STS.U16 [R0+0xe680], R24 ;  /* 0x00e6801800007388 */ /* 0x0003e20000000400 */
[----:B0-----:R-:W2:Y:S01]  /*447d0*/  LDL.LU R23, [R1+0xed4] ;  /* 0x000ed40001177983 */ /* 0x001ea20000300800 */
[----:B-1----:R-:W2:Y:S03]  /*447e0*/  LDL.LU R24, [R1+0xed0] ;  /* 0x000ed00001187983 */ /* 0x002ea60000300800 */
[----:B----4-:R0:W-:Y:S04]  /*447f0*/  STS.U16 [R0+0xe700], R25 ;  /* 0x00e7001900007388 */ /* 0x0101e80000000400 */
[----:B0-----:R-:W4:Y:S01]  /*44800*/  LDL.LU R25, [R1+0xecc] ;  /* 0x000ecc0001197983 */ /* 0x001f220000300800 */
[----:B------:R-:W4:Y:S02]  /*44810*/  LDL.LU R12, [R1+0xec8] ;  /* 0x000ec800010c7983 */ /* 0x000f240000300800 */
[----:B------:R-:W4:Y:S02]  /*44820*/  LDL.LU R15, [R1+0xec4] ;  /* 0x000ec400010f7983 */ /* 0x000f240000300800 */
[----:B------:R-:W4:Y:S01]  /*44830*/  LDL.LU R14, [R1+0xec0] ;  /* 0x000ec000010e7983 */ /* 0x000f220000300800 */
[----:B------:R-:W4:Y:S01]  /*44840*/  LDL.LU R28, [R1+0xebc] ;  /* 0x000ebc00011c7983 */ /* 0x000f220000300800 */
[----:B------:R-:W4:Y:S02]  /*44850*/  LDL.LU R4, [R1+0xeb8] ;  /* 0x000eb80001047983 */ /* 0x000f240000300800 */
[----:B------:R-:W4:Y:S01]  /*44860*/  LDL.LU R5, [R1+0xdd0] ;  /* 0x000dd00001057983 */ /* 0x000f220000300800 */
[----:B------:R-:W-:Y:S01]  /*44870*/  STS.U16 [R0+0xe780], R18 ;  /* 0x00e7801200007388 */ /* 0x000fe20000000400 */
[----:B------:R-:W4:Y:S02]  /*44880*/  LDL.LU R6, [R1+0xdcc] ;  /* 0x000dcc0001067983 */ /* 0x000f240000300800 */
[----:B------:R-:W-:Y:S02]  /*44890*/  STS.U16 [R0+0x10400], R19 ;  /* 0x0104001300007388 */ /* 0x000fe40000000400 */
[----:B------:R-:W4:Y:S01]  /*448a0*/  LDL.LU R7, [R1+0xdc8] ;  /* 0x000dc80001077983 */ /* 0x000f220000300800 */
[----:B------:R-:W-:Y:S04]  /*448b0*/  STS.U16 [R0+0x10480], R20 ;  /* 0x0104801400007388 */ /* 0x000fe80000000400 */
[----:B------:R-:W4:Y:S01]  /*448c0*/  LDL.LU R8, [R1+0xdc4] ;  /* 0x000dc40001087983 */ /* 0x000f220000300800 */
[----:B------:R-:W-:Y:S02]  /*448d0*/  STS.U16 [R0+0x10500], R21 ;  /* 0x0105001500007388 */ /* 0x000fe40000000400 */
[----:B------:R-:W4:Y:S02]  /*448e0*/  LDL.LU R9, [R1+0xdc0] ;  /* 0x000dc00001097983 */ /* 0x000f240000300800 */
[----:B------:R-:W-:Y:S01]  /*448f0*/  STS.U16 [R0+0x10580], R22 ;  /* 0x0105801600007388 */ /* 0x000fe20000000400 */
[----:B------:R-:W4:Y:S04]  /*44900*/  LDL.LU R10, [R1+0xdbc] ;  /* 0x000dbc00010a7983 */ /* 0x000f280000300800 */
[----:B------:R0:W-:Y:S01]  /*44910*/  STS.U16 [R0+0x10600], R26 ;  /* 0x0106001a00007388 */ /* 0x0001e20000000400 */
[----:B------:R-:W4:Y:S03]  /*44920*/  LDL.LU R11, [R1+0xdb8] ;  /* 0x000db800010b7983 */ /* 0x000f260000300800 */
[----:B0-----:R-:W4:Y:S01]  /*44930*/  LDL.LU R26, [R1+0xdb4] ;  /* 0x000db400011a7983 */ /* 0x001f220000300800 */
[----:B------:R-:W4:Y:S02]  /*44940*/  LDL.LU R13, [R1+0x4c4] ;  /* 0x0004c400010d7983 */ /* 0x000f240000300800 */
[----:B------:R-:W4:Y:S02]  /*44950*/  LDL.LU R16, [R1+0x4c0] ;  /* 0x0004c00001107983 */ /* 0x000f240000300800 */
[----:B------:R-:W4:Y:S01]  /*44960*/  LDL.LU R17, [R1+0x4bc] ;  /* 0x0004bc0001117983 */ /* 0x000f220000300800 */
[----:B---3--:R0:W-:Y:S04]  /*44970*/  STS.U16 [R0+0x10680], R27 ;  /* 0x0106801b00007388 */ /* 0x0081e80000000400 */
[----:B0-----:R-:W3:Y:S04]  /*44980*/  LDL.LU R27, [R1+0x4b8] ;  /* 0x0004b800011b7983 */ /* 0x001ee80000300800 */
[----:B------:R0:W-:Y:S04]  /*44990*/  STS.U16 [R0+0x10700], R29 ;  /* 0x0107001d00007388 */ /* 0x0001e80000000400 */
[----:B0-----:R-:W3:Y:S04]  /*449a0*/  LDL.LU R29, [R1+0x4b4] ;  /* 0x0004b400011d7983 */ /* 0x001ee80000300800 */
[----:B--2---:R0:W-:Y:S04]  /*449b0*/  STS.U16 [R0+0x10780], R3 ;  /* 0x0107800300007388 */ /* 0x0041e80000000400 */
[----:B0-----:R-:W2:Y:S01]  /*449c0*/  LDL.LU R3, [R1+0x4b0] ;  /* 0x0004b00001037983 */ /* 0x001ea20000300800 */
[----:B------:R-:W2:Y:S02]  /*449d0*/  LDL.LU R18, [R1+0x46c] ;  /* 0x00046c0001127983 */ /* 0x000ea40000300800 */
[----:B------:R-:W2:Y:S02]  /*449e0*/  LDL.LU R19, [R1+0x468] ;  /* 0x0004680001137983 */ /* 0x000ea40000300800 */
[----:B------:R-:W2:Y:S01]  /*449f0*/  LDL.LU R20, [R1+0x354] ;  /* 0x0003540001147983 */ /* 0x000ea20000300800 */
[----:B------:R-:W2:Y:S04]  /*44a00*/  LDL.LU R21, [R1+0x350] ;  /* 0x0003500001157983 */ /* 0x000ea80000300800 */
[----:B------:R0:W-:Y:S01]  /*44a10*/  STS.U16 [R0+0x12400], R23 ;  /* 0x0124001700007388 */ /* 0x0001e20000000400 */
[----:B------:R-:W2:Y:S02]  /*44a20*/  LDL.LU R22, [R1+0x34c] ;  /* 0x00034c0001167983 */ /* 0x000ea40000300800 */
[----:B------:R1:W-:Y:S01]  /*44a30*/  STS.U16 [R0+0x12480], R24 ;  /* 0x0124801800007388 */ /* 0x0003e20000000400 */
[----:B0-----:R-:W2:Y:S04]  /*44a40*/  LDL.LU R23, [R1+0x348] ;  /* 0x0003480001177983 */ /* 0x001ea80000300800 */
[----:B----4-:R0:W-:Y:S01]  /*44a50*/  STS.U16 [R0+0x12500], R25 ;  /* 0x0125001900007388 */ /* 0x0101e20000000400 */
[----:B-1----:R-:W4:Y:S03]  /*44a60*/  LDL.LU R24, [R1+0x344] ;  /* 0x0003440001187983 */ /* 0x002f260000300800 */
[----:B0-----:R-:W4:Y:S01]  /*44a70*/  LDL.LU R25, [R1+0x340] ;  /* 0x0003400001197983 */ /* 0x001f220000300800 */
        /* <DEDUP_REMOVED lines=8> */
[----:B------:R-:W-:Y:S02]  /*44b00*/  STS.U16 [R0+0x14580], R8 ;  /* 0x0145800800007388 */ /* 0x000fe40000000400 */
[----:B------:R-:W-:Y:S02]  /*44b10*/  STS.U16 [R0+0x14600], R9 ;  /* 0x0146000900007388 */ /* 0x000fe40000000400 */
[----:B------:R-:W-:Y:S01]  /*44b20*/  STS.U16 [R0+0x14680], R10 ;  /* 0x0146800a00007388 */ /* 0x000fe20000000400 */
[----:B------:R-:W-:Y:S04]  /*44b30*/  STS.U16 [R0+0x14700], R11 ;  /* 0x0147000b00007388 */ /* 0x000fe80000000400 */
[----:B------:R0:W-:Y:S01]  /*44b40*/  STS.U16 [R0+0x14780], R26 ;  /* 0x0147801a00007388 */ /* 0x0001e20000000400 */
[----:B------:R-:W-:Y:S02]  /*44b50*/  STS.U16 [R0+0x16400], R13 ;  /* 0x0164000d00007388 */ /* 0x000fe40000000400 */
[----:B------:R-:W-:Y:S02]  /*44b60*/  STS.U16 [R0+0x16480], R16 ;  /* 0x0164801000007388 */ /* 0x000fe40000000400 */
[----:B------:R-:W-:Y:S01]  /*44b70*/  STS.U16 [R0+0x16500], R17 ;  /* 0x0165001100007388 */ /* 0x000fe20000000400 */
[----:B0-----:R-:W4:Y:S04]  /*44b80*/  LDL.LU R26, [R1+0x33c] ;  /* 0x00033c00011a7983 */ /* 0x001f280000300800 */
[----:B---3--:R0:W-:Y:S04]  /*44b90*/  STS.U16 [R0+0x16580], R27 ;  /* 0x0165801b00007388 */ /* 0x0081e80000000400 */
[----:B0-----:R-:W3:Y:S04]  /*44ba0*/  LDL.LU R27, [R1+0x338] ;  /* 0x00033800011b7983 */ /* 0x001ee80000300800 */
[----:B------:R0:W-:Y:S04]  /*44bb0*/  STS.U16 [R0+0x16600], R29 ;  /* 0x0166001d00007388 */ /* 0x0001e80000000400 */
[----:B0-----:R-:W3:Y:S04]  /*44bc0*/  LDL.LU R29, [R1+0x234] ;  /* 0x00023400011d7983 */ /* 0x001ee80000300800 */
[----:B--2---:R0:W-:Y:S01]  /*44bd0*/  STS.U16 [R0+0x16680], R3 ;  /* 0x0166800300007388 */ /* 0x0041e20000000400 */
[----:B------:R-:W-:Y:S02]  /*44be0*/  STS.U16 [R0+0x16700], R18 ;  /* 0x0167001200007388 */ /* 0x000fe40000000400 */
[----:B------:R-:W-:Y:S02]  /*44bf0*/  STS.U16 [R0+0x16780], R19 ;  /* 0x0167801300007388 */ /* 0x000fe40000000400 */
[----:B------:R-:W-:Y:S01]  /*44c00*/  STS.U16 [R0+0x18400], R20 ;  /* 0x0184001400007388 */ /* 0x000fe20000000400 */
[----:B0-----:R-:W2:Y:S01]  /*44c10*/  LDL.LU R3, [R1+0x230] ;  /* 0x0002300001037983 */ /* 0x001ea20000300800 */
[----:B------:R-:W2:Y:S02]  /*44c20*/  LDL.LU R12, [R1+0x22c] ;  /* 0x00022c00010c7983 */ /* 0x000ea40000300800 */
        /* <DEDUP_REMOVED lines=12> */
[----:B----4-:R-:W-:Y:S01]  /*44cf0*/  STS.U16 [R0+0x18600], R24 ;  /* 0x0186001800007388 */ /* 0x010fe20000000400 */
[----:B------:R-:W4:Y:S02]  /*44d00*/  LDL.LU R10, [R1+0x134] ;  /* 0x00013400010a7983 */ /* 0x000f240000300800 */
[----:B------:R0:W-:Y:S02]  /*44d10*/  STS.U16 [R0+0x18680], R25 ;  /* 0x0186801900007388 */ /* 0x0001e40000000400 */
[----:B------:R-:W4:Y:S01]  /*44d20*/  LDL.LU R11, [R1+0x130] ;  /* 0x00013000010b7983 */ /* 0x000f220000300800 */
[----:B0-----:R-:W4:Y:S01]  /*44d30*/  LDL.LU R25, [R1+0x12c] ;  /* 0x00012c0001197983 */ /* 0x001f220000300800 */
        /* <DEDUP_REMOVED lines=8> */
[----:B------:R-:W4:Y:S02]  /*44dc0*/  LDL.LU R23, [R1+0x48] ;  /* 0x0000480001177983 */ /* 0x000f240000300800 */
[----:B------:R-:W4:Y:S01]  /*44dd0*/  LDL.LU R24, [R1+0x17b4] ;  /* 0x0017b40001187983 */ /* 0x000f220000300800 */
[----:B------:R0:W-:Y:S04]  /*44de0*/  STS.U16 [R0+0x18700], R26 ;  /* 0x0187001a00007388 */ /* 0x0001e80000000400 */
        /* <DEDUP_REMOVED lines=15> */
[----:B0-----:R-:W2:Y:S04]  /*44ee0*/  LDL.LU R3, [R1+0x17a4] ;  /* 0x0017a40001037983 */ /* 0x001ea80000300800 */
[----:B------:R-:W-:Y:S04]  /*44ef0*/  STS.U16 [R0+0x1c580], R9 ;  /* 0x01c5800900007388 */ /* 0x000fe80000000400 */
[----:B----4-:R-:W-:Y:S04]  /*44f00*/  STS.U16 [R0+0x1c600], R10 ;  /* 0x01c6000a00007388 */ /* 0x010fe80000000400 */
[----:B------:R-:W-:Y:S04]  /*44f10*/  STS.U16 [R0+0x1c680], R11 ;  /* 0x01c6800b00007388 */ /* 0x000fe80000000400 */
[----:B------:R0:W-:Y:S04]  /*44f20*/  STS.U16 [R0+0x1c700], R25 ;  /* 0x01c7001900007388 */ /* 0x0001e80000000400 */
[----:B0-----:R-:W0:Y:S01]  /*44f30*/  S2R R25, SR_TID.X ;  /* 0x0000000000197919 */ /* 0x001e220000002100 */
        /* <DEDUP_REMOVED lines=8> */
[----:B------:R-:W-:Y:S01]  /*44fc0*/  STS.U16 [R0+0x1e780], R23 ;  /* 0x01e7801700007388 */ /* 0x000fe20000000400 */
[----:B0-----:R-:W-:-:S05]  /*44fd0*/  LOP3.LUT R25, R25, 0x3f, RZ, 0xc0, !PT ;  /* 0x0000003f19197812 */ /* 0x001fca00078ec0ff */
[----:B------:R-:W-:-:S05]  /*44fe0*/  IMAD.SHL.U32 R2, R25, 0x2, RZ ;  /* 0x0000000219027824 */ /* 0x000fca00078e00ff */
[----:B------:R-:W-:Y:S01]  /*44ff0*/  LOP3.LUT R2, R2, 0x20, RZ, 0x3c, !PT ;  /* 0x0000002002027812 */ /* 0x000fe200078e3cff */
[----:B------:R-:W-:Y:S04]  /*45000*/  STL [R1+0x403c], R25 ;  /* 0x00403c1901007387 */ /* 0x000fe80000100800 */
[----:B------:R-:W-:Y:S01]  /*45010*/  STS.U16 [R2+0x800], R24 ;  /* 0x0008001802007388 */ /* 0x000fe20000000400 */
[----:B------:R-:W-:Y:S03]  /*45020*/  STS.U16 [R2+0x880], R26 ;  /* 0x0008801a02007388 */ /* 0x000fe60000000400 */
[----:B---3--:R0:W-:Y:S04]  /*45030*/  STS.U16 [R2+0x900], R27 ;  /* 0x0009001b02007388 */ /* 0x0081e80000000400 */
[----:B0-----:R-:W3:Y:S04]  /*45040*/  LDL.LU R27, [R1+0x179c] ;  /* 0x00179c00011b7983 */ /* 0x001ee80000300800 */
[----:B---3--:R0:W-:Y:S04]  /*45050*/  STL [R1+0x4050], R27 ;  /* 0x0040501b01007387 */ /* 0x0081e80000100800 */
[----:B0-----:R-:W3:Y:S01]  /*45060*/  LDL.LU R27, [R1+0x17a0] ;  /* 0x0017a000011b7983 */ /* 0x001ee20000300800 */
[----:B------:R-:W4:Y:S03]  /*45070*/  LDL.LU R25, [R1+0x16b4] ;  /* 0x0016b40001197983 */ /* 0x000f260000300800 */
[----:B------:R-:W-:Y:S01]  /*45080*/  STS.U16 [R2+0x980], R29 ;  /* 0x0009801d02007388 */ /* 0x000fe20000000400 */
[----:B--2---:R-:W-:Y:S03]  /*45090*/  STS.U16 [R2+0xa00], R3 ;  /* 0x000a000302007388 */ /* 0x004fe60000000400 */
[----:B----4-:R0:W-:Y:S04]  /*450a0*/  STL [R1+0x404c], R25 ;  /* 0x00404c1901007387 */ /* 0x0101e80000100800 */
[----:B0-----:R-:W2:Y:S01]  /*450b0*/  LDL.LU R25, [R1+0x1798] ;  /* 0x0017980001197983 */ /* 0x001ea20000300800 */
[----:B------:R-:W4:Y:S02]  /*450c0*/  LDL.LU R12, [R1+0x16b0] ;  /* 0x0016b000010c7983 */ /* 0x000f240000300800 */
[----:B------:R-:W2:Y:S02]  /*450d0*/  LDL.LU R0, [R1+0x16ac] ;  /* 0x0016ac0001007983 */ /* 0x000ea40000300800 */
[----:B------:R-:W2:Y:S01]  /*450e0*/  LDL.LU R15, [R1+0x16a8] ;  /* 0x0016a800010f7983 */ /* 0x000ea20000300800 */
[----:B------:R-:W2:Y:S01]  /*450f0*/  LDL.LU R14, [R1+0x16a4] ;  /* 0x0016a400010e7983 */ /* 0x000ea20000300800 */
[----:B------:R-:W2:Y:S02]  /*45100*/  LDL.LU R28, [R1+0x16a0] ;  /* 0x0016a000011c7983 */ /* 0x000ea40000300800 */
        /* <DEDUP_REMOVED lines=20> */
[----:B------:R-:W2:Y:S01]  /*45250*/  LDL.LU R3, [R1+0x13ac] ;  /* 0x0013ac0001037983 */ /* 0x000ea20000300800 */
[----:B---3--:R0:W-:Y:S04]  /*45260*/  STS.U16 [R2+0xa80], R27 ;  /* 0x000a801b02007388 */ /* 0x0081e80000000400 */
[----:B0-----:R-:W3:Y:S04]  /*45270*/  LDL.LU R27, [R1+0x4050] ;  /* 0x00405000011b7983 */ /* 0x001ee80000300800 */
[----:B---3--:R0:W-:Y:S01]  /*45280*/  STS.U16 [R2+0xb00], R27 ;  /* 0x000b001b02007388 */ /* 0x0081e20000000400 */
[----:B--2---:R1:W-:Y:S03]  /*45290*/  STS.U16 [R2+0xb80], R25 ;  /* 0x000b801902007388 */ /* 0x0043e60000000400 */
[----:B0-----:R-:W2:Y:S01]  /*452a0*/  LDL.LU R27, [R1+0x13a8] ;  /* 0x0013a800011b7983 */ /* 0x001ea20000300800 */
[----:B-1----:R-:W3:Y:S03]  /*452b0*/  LDL.LU R25, [R1+0x404c] ;  /* 0x00404c0001197983 */ /* 0x002ee60000300800 */
[----:B---3--:R-:W-:Y:S01]  /*452c0*/  STS.U16 [R2+0x2800], R25 ;  /* 0x0028001902007388 */ /* 0x008fe20000000400 */
[----:B----4-:R-:W-:Y:S02]  /*452d0*/  STS.U16 [R2+0x2880], R12 ;  /* 0x0028800c02007388 */ /* 0x010fe40000000400 */
        /* <DEDUP_REMOVED lines=23> */
[----:B------:R0:W-:Y:S02]  /*45450*/  STS.U16 [R2+0x8880], R29 ;  /* 0x0088801d02007388 */ /* 0x0001e40000000400 */
[----:B------:R1:W-:Y:S01]  /*45460*/  STS.U16 [R2+0x8900], R3 ;  /* 0x0089000302007388 */ /* 0x0003e20000000400 */
[----:B0-----:R-:W3:Y:S01]  /*45470*/  LDL.LU R29, [R1+0x13a4] ;  /* 0x0013a400011d7983 */ /* 0x001ee20000300800 */
[----:B-1----:R-:W4:Y:S02]  /*45480*/  LDL.LU R3, [R1+0x13a0] ;  /* 0x0013a00001037983 */ /* 0x002f240000300800 */
[----:B------:R-:W3:Y:S02]  /*45490*/  LDL.LU R25, [R1+0x1398] ;  /* 0x0013980001197983 */ /* 0x000ee40000300800 */
[----:B--2---:R-:W-:Y:S01]  /*454a0*/  STS.U16 [R2+0x8980], R27 ;  /* 0x0089801b02007388 */ /* 0x004fe20000000400 */
[----:B---3--:R0:W-:Y:S04]  /*454b0*/  STL [R1+0x4048], R25 ;  /* 0x0040481901007387 */ /* 0x0081e80000100800 */
[----:B0-----:R-:W2:Y:S01]  /*454c0*/  LDL.LU R25, [R1+0x139c] ;  /* 0x00139c0001197983 */ /* 0x001ea20000300800 */
        /* <DEDUP_REMOVED lines=26> */
[----:B----4-:R1:W-:Y:S03]  /*45670*/  STS.U16 [R2+0x8a80], R3 ;  /* 0x008a800302007388 */ /* 0x0103e60000000400 */
[----:B0-----:R-:W4:Y:S01]  /*45680*/  LDL.LU R29, [R1+0xfb0] ;  /* 0x000fb000011d7983 */ /* 0x001f220000300800 */
[----:B-1----:R-:W3:Y:S03]  /*45690*/  LDL.LU R3, [R1+0xfac] ;  /* 0x000fac0001037983 */ /* 0x002ee60000300800 */
[----:B--2---:R0:W-:Y:S04]  /*456a0*/  STS.U16 [R2+0x8b00], R25 ;  /* 0x008b001902007388 */ /* 0x0041e80000000400 */
[----:B0-----:R-:W2:Y:S04]  /*456b0*/  LDL.LU R25, [R1+0x4048] ;  /* 0x0040480001197983 */ /* 0x001ea80000300800 */
[----:B--2---:R-:W-:Y:S01]  /*456c0*/  STS.U16 [R2+0x8b80], R25 ;  /* 0x008b801902007388 */ /* 0x004fe20000000400 */
[----:B---3--:R-:W-:Y:S02]  /*456d0*/  STS.U16 [R2+0xa800], R12 ;  /* 0x00a8000c02007388 */ /* 0x008fe40000000400 */
        /* <DEDUP_REMOVED lines=22> */
[----:B------:R0:W-:Y:S01]  /*45840*/  STS.U16 [R2+0xeb80], R26 ;  /* 0x00eb801a02007388 */ /* 0x0001e20000000400 */
[----:B------:R1:W-:Y:S03]  /*45850*/  STS.U16 [R2+0x10800], R27 ;  /* 0x0108001b02007388 */ /* 0x0003e60000000400 */
[----:B0-----:R-:W2:Y:S01]  /*45860*/  LDL.LU R26, [R1+0xfa8] ;  /* 0x000fa800011a7983 */ /* 0x001ea20000300800 */
[----:B-1----:R-:W3:Y:S02]  /*45870*/  LDL.LU R27, [R1+0xfa4] ;  /* 0x000fa400011b7983 */ /* 0x002ee40000300800 */
[----:B------:R-:W2:Y:S02]  /*45880*/  LDL.LU R25, [R1+0xf9c] ;  /* 0x000f9c0001197983 */ /* 0x000ea40000300800 */
[----:B----4-:R-:W-:Y:S01]  /*45890*/  STS.U16 [R2+0x10880], R29 ;  /* 0x0108801d02007388 */ /* 0x010fe20000000400 */
[----:B------:R-:W-:Y:S04]  /*458a0*/  STS.U16 [R2+0x10900], R3 ;  /* 0x0109000302007388 */ /* 0x000fe80000000400 */
[----:B--2---:R0:W-:Y:S04]  /*458b0*/  STL [R1+0x4044], R25 ;  /* 0x0040441901007387 */ /* 0x0041e80000100800 */
[----:B0-----:R-:W2:Y:S01]  /*458c0*/  LDL.LU R25, [R1+0xfa0] ;  /* 0x000fa00001197983 */ /* 0x001ea20000300800 */
        /* <DEDUP_REMOVED lines=23> */
[----:B------:R-:W4:Y:S04]  /*45a40*/  LDL.LU R3, [R1+0x43c] ;  /* 0x00043c0001037983 */ /* 0x000f280000300800 */
[----:B------:R0:W-:Y:S01]  /*45a50*/  STS.U16 [R2+0x10980], R26 ;  /* 0x0109801a02007388 */ /* 0x0001e20000000400 */
[----:B------:R-:W4:Y:S02]  /*45a60*/  LDL.LU R24, [R1+0x438] ;  /* 0x0004380001187983 */ /* 0x000f240000300800 */
[----:B---3--:R1:W-:Y:S01]  /*45a70*/  STS.U16 [R2+0x10a00], R27 ;  /* 0x010a001b02007388 */ /* 0x0083e20000000400 */
[----:B0-----:R-:W3:Y:S01]  /*45a80*/  LDL.LU R26, [R1+0x334] ;  /* 0x00033400011a7983 */ /* 0x001ee20000300800 */
[----:B-1----:R-:W3:Y:S03]  /*45a90*/  LDL.LU R27, [R1+0x330] ;  /* 0x00033000011b7983 */ /* 0x002ee60000300800 */
[----:B--2---:R0:W-:Y:S04]  /*45aa0*/  STS.U16 [R2+0x10a80], R25 ;  /* 0x010a801902007388 */ /* 0x0041e80000000400 */
[----:B0-----:R-:W2:Y:S04]  /*45ab0*/  LDL.LU R25, [R1+0x4044] ;  /* 0x0040440001197983 */ /* 0x001ea80000300800 */
[----:B--2---:R-:W-:Y:S01]  /*45ac0*/  STS.U16 [R2+0x10b00], R25 ;  /* 0x010b001902007388 */ /* 0x004fe20000000400 */
        /* <DEDUP_REMOVED lines=22> */
[----:B------:R0:W-:Y:S01]  /*45c30*/  STS.U16 [R2+0x16a80], R29 ;  /* 0x016a801d02007388 */ /* 0x0001e20000000400 */
[----:B------:R1:W-:Y:S04]  /*45c40*/  STS.U16 [R2+0x16b00], R3 ;  /* 0x016b000302007388 */ /* 0x0003e80000000400 */
[----:B0-----:R-:W2:Y:S01]  /*45c50*/  LDL.LU R29, [R1+0x32c] ;  /* 0x00032c00011d7983 */ /* 0x001ea20000300800 */
[----:B-1----:R-:W4:Y:S02]  /*45c60*/  LDL.LU R3, [R1+0x328] ;  /* 0x0003280001037983 */ /* 0x002f240000300800 */
[----:B------:R-:W2:Y:S02]  /*45c70*/  LDL.LU R25, [R1+0x320] ;  /* 0x0003200001197983 */ /* 0x000ea40000300800 */
[----:B------:R-:W-:Y:S01]  /*45c80*/  STS.U16 [R2+0x16b80], R24 ;  /* 0x016b801802007388 */ /* 0x000fe20000000400 */
[----:B---3--:R-:W-:Y:S04]  /*45c90*/  STS.U16 [R2+0x18800], R26 ;  /* 0x0188001a02007388 */ /* 0x008fe80000000400 */
[----:B--2---:R0:W-:Y:S04]  /*45ca0*/  STL [R1+0x4040], R25 ;  /* 0x0040401901007387 */ /* 0x0041e80000100800 */
        /* <DEDUP_REMOVED lines=24> */
[----:B------:R0:W-:Y:S04]  /*45e30*/  STS.U16 [R2+0x18880], R27 ;  /* 0x0188801b02007388 */ /* 0x0001e80000000400 */
[----:B------:R-:W3:Y:S01]  /*45e40*/  LDL.LU R26, [R1+0x30] ;  /* 0x00003000011a7983 */ /* 0x000ee20000300800 */
[----:B------:R1:W-:Y:S02]  /*45e50*/  STS.U16 [R2+0x18900], R29 ;  /* 0x0189001d02007388 */ /* 0x0003e40000000400 */
[----:B----4-:R4:W-:Y:S01]  /*45e60*/  STS.U16 [R2+0x18980], R3 ;  /* 0x0189800302007388 */ /* 0x0109e20000000400 */
[----:B0-----:R-:W3:Y:S01]  /*45e70*/  LDL.LU R27, [R1+0x2c] ;  /* 0x00002c00011b7983 */ /* 0x001ee20000300800 */
[----:B-1----:R-:W3:Y:S02]  /*45e80*/  LDL.LU R29, [R1+0x28] ;  /* 0x00002800011d7983 */ /* 0x002ee40000300800 */
[----:B----4-:R-:W4:Y:S01]  /*45e90*/  LDL.LU R3, [R1+0x1794] ;  /* 0x0017940001037983 */ /* 0x010f220000300800 */
[----:B--2---:R0:W-:Y:S04]  /*45ea0*/  STS.U16 [R2+0x18a00], R25 ;  /* 0x018a001902007388 */ /* 0x0041e80000000400 */
[----:B0-----:R-:W2:Y:S04]  /*45eb0*/  LDL.LU R25, [R1+0x4040] ;  /* 0x0040400001197983 */ /* 0x001ea80000300800 */
[----:B--2---:R0:W-:Y:S01]  /*45ec0*/  STS.U16 [R2+0x18a80], R25 ;  /* 0x018a801902007388 */ /* 0x0041e20000000400 */
        /* <DEDUP_REMOVED lines=25> */
[----:B0-----:R-:W2:Y:S01]  /*46060*/  LDL.LU R25, [R1+0x403c] ;  /* 0x00403c0001197983 */ /* 0x001ea20000300800 */
[----:B------:R0:W-:Y:S03]  /*46070*/  STS.U16 [R2+0x1eb80], R29 ;  /* 0x01eb801d02007388 */ /* 0x0001e60000000400 */
[----:B0-----:R-:W3:Y:S04]  /*46080*/  LDL.LU R2, [R1+0x1784] ;  /* 0x0017840001027983 */ /* 0x001ee80000300800 */
[----:B---3--:R0:W-:Y:S04]  /*46090*/  STL [R1+0x4030], R2 ;  /* 0x0040300201007387 */ /* 0x0081e80000100800 */
[----:B0-----:R-:W3:Y:S04]  /*460a0*/  LDL.LU R2, [R1+0x1788] ;  /* 0x0017880001027983 */ /* 0x001ee80000300800 */
[----:B---3--:R0:W-:Y:S04]  /*460b0*/  STL [R1+0x4034], R2 ;  /* 0x0040340201007387 */ /* 0x0081e80000100800 */
[----:B0-----:R-:W3:Y:S01]  /*460c0*/  LDL.LU R2, [R1+0x178c] ;  /* 0x00178c0001027983 */ /* 0x001ee20000300800 */
[----:B--2---:R-:W-:-:S03]  /*460d0*/  IMAD.SHL.U32 R0, R25, 0x2, RZ ;  /* 0x0000000219007824 */ /* 0x004fc600078e00ff */
        /* <DEDUP_REMOVED lines=22> */
[----:B------:R-:W-:Y:S01]  /*46240*/  LOP3.LUT R0, R0, 0x30, RZ, 0x3c, !PT ;  /* 0x0000003000007812 */ /* 0x000fe200078e3cff */
[----:B------:R-:W3:Y:S02]  /*46250*/  LDL.LU R23, [R1+0x1490] ;  /* 0x0014900001177983 */ /* 0x000ee40000300800 */
[----:B------:R-:W3:Y:S01]  /*46260*/  LDL.LU R24, [R1+0x148c] ;  /* 0x00148c0001187983 */ /* 0x000ee20000300800 */
[----:B------:R-:W3:Y:S01]  /*46270*/  LDL.LU R25, [R1+0x1488] ;  /* 0x0014880001197983 */ /* 0x000ee20000300800 */
[----:B------:R-:W3:Y:S02]  /*46280*/  LDL.LU R26, [R1+0x1484] ;  /* 0x00148400011a7983 */ /* 0x000ee40000300800 */
[----:B------:R-:W3:Y:S01]  /*46290*/  LDL.LU R27, [R1+0x1480] ;  /* 0x00148000011b7983 */ /* 0x000ee20000300800 */
[----:B----4-:R0:W-:Y:S01]  /*462a0*/  STS.U16 [R0+0xc00], R3 ;  /* 0x000c000300007388 */ /* 0x0101e20000000400 */
[----:B------:R-:W4:Y:S03]  /*462b0*/  LDL.LU R29, [R1+0x147c] ;  /* 0x00147c00011d7983 */ /* 0x000f260000300800 */
[----:B0-----:R-:W3:Y:S04]  /*462c0*/  LDL.LU R3, [R1+0x1478] ;  /* 0x0014780001037983 */ /* 0x001ee80000300800 */
[----:B--2---:R0:W-:Y:S04]  /*462d0*/  STS.U16 [R0+0xc80], R2 ;  /* 0x000c800200007388 */ /* 0x0041e80000000400 */
[----:B0-----:R-:W2:Y:S04]  /*462e0*/  LDL.LU R2, [R1+0x4038] ;  /* 0x0040380001027983 */ /* 0x001ea80000300800 */
[----:B--2---:R0:W-:Y:S04]  /*462f0*/  STS.U16 [R0+0xd00], R2 ;  /* 0x000d000200007388 */ /* 0x0041e80000000400 */
[----:B0-----:R-:W2:Y:S04]  /*46300*/  LDL.LU R2, [R1+0x4034] ;  /* 0x0040340001027983 */ /* 0x001ea80000300800 */
        /* <DEDUP_REMOVED lines=28> */
[----:B----4-:R0:W-:Y:S02]  /*464d0*/  STS.U16 [R0+0x6f00], R29 ;  /* 0x006f001d00007388 */ /* 0x0101e40000000400 */
[----:B0-----:R-:W2:Y:S01]  /*464e0*/  LDL.LU R29, [R1+0x1394] ;  /* 0x00139400011d7983 */ /* 0x001ea20000300800 */
[----:B------:R-:W3:Y:S03]  /*464f0*/  LDL.LU R2, [R1+0x1388] ;  /* 0x0013880001027983 */ /* 0x000ee60000300800 */
[----:B---3--:R0:W-:Y:S04]  /*46500*/  STL [R1+0x4028], R2 ;  /* 0x0040280201007387 */ /* 0x0081e80000100800 */
[----:B0-----:R-:W3:Y:S01]  /*46510*/  LDL.LU R2, [R1+0x138c] ;  /* 0x00138c0001027983 */ /* 0x001ee20000300800 */
[----:B------:R-:W-:Y:S03]  /*46520*/  STS.U16 [R0+0x6f80], R3 ;  /* 0x006f800300007388 */ /* 0x000fe60000000400 */
[----:B---3--:R0:W-:Y:S04]  /*46530*/  STL [R1+0x402c], R2 ;  /* 0x00402c0201007387 */ /* 0x0081e80000100800 */
[----:B0-----:R-:W3:Y:S01]  /*46540*/  LDL.LU R2, [R1+0x1390] ;  /* 0x0013900001027983 */ /* 0x001ee20000300800 */
        /* <DEDUP_REMOVED lines=25> */
[----:B--2---:R0:W-:Y:S01]  /*466e0*/  STS.U16 [R0+0x8c00], R29 ;  /* 0x008c001d00007388 */ /* 0x0041e20000000400 */
[----:B------:R-:W2:Y:S03]  /*466f0*/  LDL.LU R27, [R1+0x1080] ;  /* 0x00108000011b7983 */ /* 0x000ea60000300800 */
[----:B0-----:R-:W2:Y:S04]  /*46700*/  LDL.LU R29, [R1+0x107c] ;  /* 0x00107c00011d7983 */ /* 0x001ea80000300800 */
[----:B---3--:R0:W-:Y:S04]  /*46710*/  STS.U16 [R0+0x8c80], R2 ;  /* 0x008c800200007388 */ /* 0x0081e80000000400 */
[----:B0-----:R-:W3:Y:S04]  /*46720*/  LDL.LU R2, [R1+0x402c] ;  /* 0x00402c0001027983 */ /* 0x001ee80000300800 */
[----:B---3--:R0:W-:Y:S04]  /*46730*/  STS.U16 [R0+0x8d00], R2 ;  /* 0x008d000200007388 */ /* 0x0081e80000000400 */
[----:B0-----:R-:W3:Y:S04]  /*46740*/  LDL.LU R2, [R1+0x4028] ;  /* 0x0040280001027983 */ /* 0x001ee80000300800 */
        /* <DEDUP_REMOVED lines=25> */
[----:B------:R0:W-:Y:S03]  /*468e0*/  STS.U16 [R0+0xee00], R3 ;  /* 0x00ee000300007388 */ /* 0x0001e60000000400 */
[----:B0-----:R-:W3:Y:S01]  /*468f0*/  LDL.LU R3, [R1+0x1078] ;  /* 0x0010780001037983 */ /* 0x001ee20000300800 */
[----:B------:R-:W4:Y:S03]  /*46900*/  LDL.LU R2, [R1+0xf8c] ;  /* 0x000f8c0001027983 */ /* 0x000f260000300800 */
[----:B----4-:R0:W-:Y:S04]  /*46910*/  STL [R1+0x4020], R2 ;  /* 0x0040200201007387 */ /* 0x0101e80000100800 */
[----:B0-----:R-:W4:Y:S01]  /*46920*/  LDL.LU R2, [R1+0xf90] ;  /* 0x000f900001027983 */ /* 0x001f220000300800 */
[----:B--2---:R-:W-:Y:S02]  /*46930*/  STS.U16 [R0+0xee80], R27 ;  /* 0x00ee801b00007388 */ /* 0x004fe40000000400 */
[----:B------:R-:W-:Y:S01]  /*46940*/  STS.U16 [R0+0xef00], R29 ;  /* 0x00ef001d00007388 */ /* 0x000fe20000000400 */
[----:B----4-:R0:W-:Y:S04]  /*46950*/  STL [R1+0x4024], R2 ;  /* 0x0040240201007387 */ /* 0x0101e80000100800 */
        /* <DEDUP_REMOVED lines=26> */
[----:B---3--:R0:W-:Y:S01]  /*46b00*/  STS.U16 [R0+0xef80], R3 ;  /* 0x00ef800300007388 */ /* 0x0081e20000000400 */
[----:B------:R-:W3:Y:S03]  /*46b10*/  LDL.LU R27, [R1+0x424] ;  /* 0x00042400011b7983 */ /* 0x000ee60000300800 */
[----:B0-----:R-:W3:Y:S04]  /*46b20*/  LDL.LU R3, [R1+0x420] ;  /* 0x0004200001037983 */ /* 0x001ee80000300800 */
[----:B--2---:R0:W-:Y:S04]  /*46b30*/  STS.U16 [R0+0x10c00], R2 ;  /* 0x010c000200007388 */ /* 0x0041e80000000400 */
[----:B0-----:R-:W2:Y:S04]  /*46b40*/  LDL.LU R2, [R1+0x4024] ;  /* 0x0040240001027983 */ /* 0x001ea80000300800 */
        /* <DEDUP_REMOVED lines=25> */
[----:B------:R0:W-:Y:S02]  /*46ce0*/  STS.U16 [R0+0x16c80], R29 ;  /* 0x016c801d00007388 */ /* 0x0001e40000000400 */
[----:B0-----:R-:W2:Y:S01]  /*46cf0*/  LDL.LU R29, [R1+0x41c] ;  /* 0x00041c00011d7983 */ /* 0x001ea20000300800 */
[----:B------:R-:W4:Y:S03]  /*46d00*/  LDL.LU R2, [R1+0x310] ;  /* 0x0003100001027983 */ /* 0x000f260000300800 */
[----:B----4-:R0:W-:Y:S04]  /*46d10*/  STL [R1+0x4018], R2 ;  /* 0x0040180201007387 */ /* 0x0101e80000100800 */
[----:B0-----:R-:W4:Y:S04]  /*46d20*/  LDL.LU R2, [R1+0x314] ;  /* 0x0003140001027983 */ /* 0x001f280000300800 */
[----:B------:R-:W-:Y:S01]  /*46d30*/  STS.U16 [R0+0x16d00], R25 ;  /* 0x016d001900007388 */ /* 0x000fe20000000400 */
[----:B------:R-:W-:Y:S02]  /*46d40*/  STS.U16 [R0+0x16d80], R26 ;  /* 0x016d801a00007388 */ /* 0x000fe40000000400 */
[----:B---3--:R-:W-:Y:S02]  /*46d50*/  STS.U16 [R0+0x16e00], R27 ;  /* 0x016e001b00007388 */ /* 0x008fe40000000400 */
[----:B------:R-:W-:Y:S01]  /*46d60*/  STS.U16 [R0+0x16e80], R3 ;  /* 0x016e800300007388 */ /* 0x000fe20000000400 */
[----:B----4-:R0:W-:Y:S04]  /*46d70*/  STL [R1+0x401c], R2 ;  /* 0x00401c0201007387 */ /* 0x0101e80000100800 */
        /* <DEDUP_REMOVED lines=33> */
[----:B---3--:R0:W-:Y:S04]  /*46f90*/  STS.U16 [R0+0x18c80], R2 ;  /* 0x018c800200007388 */ /* 0x0081e80000000400 */
[----:B0-----:R-:W3:Y:S04]  /*46fa0*/  LDL.LU R2, [R1+0x1774] ;  /* 0x0017740001027983 */ /* 0x001ee80000300800 */
[----:B---3--:R0:W-:Y:S04]  /*46fb0*/  STL [R1+0x4008], R2 ;  /* 0x0040080201007387 */ /* 0x0081e80000100800 */
[----:B0-----:R-:W3:Y:S04]  /*46fc0*/  LDL.LU R2, [R1+0x8] ;  /* 0x0000080001027983 */ /* 0x001ee80000300800 */
[----:B---3--:R0:W-:Y:S04]  /*46fd0*/  STL [R1+0x4010], R2 ;  /* 0x0040100201007387 */ /* 0x0081e80000100800 */
[----:B0-----:R-:W3:Y:S01]  /*46fe0*/  LDL.LU R2, [R1+0xc] ;  /* 0x00000c0001027983 */ /* 0x001ee20000300800 */
        /* <DEDUP_REMOVED lines=16> */
[----:B---3--:R0:W-:Y:S04]  /*470f0*/  STL [R1+0x4014], R2 ;  /* 0x0040140201007387 */ /* 0x0081e80000100800 */
[----:B0-----:R-:W3:Y:S01]  /*47100*/  LDL.LU R2, [R1+0x10] ;  /* 0x0000100001027983 */ /* 0x001ee20000300800 */
[----:B------:R-:W4:Y:S02]  /*47110*/  LDL.LU R12, [R1+0x1770] ;  /* 0x00177000010c7983 */ /* 0x000f240000300800 */
[----:B------:R-:W-:Y:S02]  /*47120*/  STS.U16 [R0+0x1cd00], R19 ;  /* 0x01cd001300007388 */ /* 0x000fe40000000400 */
[----:B------:R-:W-:Y:S01]  /*47130*/  STS.U16 [R0+0x1cd80], R20 ;  /* 0x01cd801400007388 */ /* 0x000fe20000000400 */
[----:B------:R-:W-:Y:S01]  /*47140*/  STS.U16 [R0+0x1ce00], R21 ;  /* 0x01ce001500007388 */ /* 0x000fe20000000400 */
[----:B------:R-:W-:Y:S02]  /*47150*/  STS.U16 [R0+0x1ce80], R22 ;  /* 0x01ce801600007388 */ /* 0x000fe40000000400 */
[----:B------:R0:W-:Y:S02]  /*47160*/  STS.U16 [R0+0x1cf00], R3 ;  /* 0x01cf000300007388 */ /* 0x0001e40000000400 */
[----:B0-----:R-:W0:Y:S01]  /*47170*/  S2R R3, SR_TID.X ;  /* 0x0000000000037919 */ /* 0x001e220000002100 */
[----:B------:R-:W-:Y:S02]  /*47180*/  STS.U16 [R0+0x1cf80], R23 ;  /* 0x01cf801700007388 */ /* 0x000fe40000000400 */
[----:B------:R-:W-:Y:S02]  /*47190*/  STS.U16 [R0+0x1ec00], R24 ;  /* 0x01ec001800007388 */ /* 0x000fe40000000400 */
[----:B------:R-:W-:Y:S01]  /*471a0*/  STS.U16 [R0+0x1ec80], R25 ;  /* 0x01ec801900007388 */ /* 0x000fe20000000400 */
[----:B------:R-:W-:Y:S01]  /*471b0*/  STS.U16 [R0+0x1ed00], R26 ;  /* 0x01ed001a00007388 */ /* 0x000fe20000000400 */
[----:B--2---:R-:W-:Y:S02]  /*471c0*/  STS.U16 [R0+0x1ed80], R27 ;  /* 0x01ed801b00007388 */ /* 0x004fe40000000400 */
[----:B------:R1:W-:Y:S01]  /*471d0*/  STS.U16 [R0+0x1ee00], R29 ;  /* 0x01ee001d00007388 */ /* 0x0003e20000000400 */
[----:B0-----:R-:W-:-:S05]  /*471e0*/  LOP3.LUT R3, R3, 0x3f, RZ, 0xc0, !PT ;  /* 0x0000003f03037812 */ /* 0x001fca00078ec0ff */
[C---:B-1----:R-:W-:Y:S01]  /*471f0*/  IMAD.SHL.U32 R0, R3.reuse, 0x2, RZ ;  /* 0x0000000203007824 */ /* 0x042fe200078e00ff */
[----:B----4-:R0:W-:Y:S01]  /*47200*/  STL [R1+0x400c], R12 ;  /* 0x00400c0c01007387 */ /* 0x0101e20000100800 */
[----:B------:R-:W2:Y:S02]  /*47210*/  LDL.LU R15, [R1+0x176c] ;  /* 0x00176c00010f7983 */ /* 0x000ea40000300800 */
[----:B------:R-:W4:Y:S02]  /*47220*/  LDL.LU R14, [R1+0x1768] ;  /* 0x00176800010e7983 */ /* 0x000f240000300800 */
        /* <DEDUP_REMOVED lines=14> */
[----:B0-----:R-:W-:-:S02]  /*47310*/  IMAD.SHL.U32 R12, R3, 0x2, RZ ;  /* 0x00000002030c7824 */ /* 0x001fc400078e00ff */
[----:B------:R-:W2:Y:S02]  /*47320*/  LDL.LU R20, [R1+0x156c] ;  /* 0x00156c0001147983 */ /* 0x000ea40000300800 */
[----:B------:R-:W2:Y:S01]  /*47330*/  LDL.LU R21, [R1+0x1568] ;  /* 0x0015680001157983 */ /* 0x000ea20000300800 */
[----:B------:R-:W2:Y:S01]  /*47340*/  LDL.LU R22, [R1+0x1564] ;  /* 0x0015640001167983 */ /* 0x000ea20000300800 */
[----:B------:R-:W2:Y:S02]  /*47350*/  LDL.LU R23, [R1+0x1560] ;  /* 0x0015600001177983 */ /* 0x000ea40000300800 */
[----:B------:R-:W2:Y:S01]  /*47360*/  LDL.LU R24, [R1+0x155c] ;  /* 0x00155c0001187983 */ /* 0x000ea20000300800 */
[----:B------:R-:W-:Y:S01]  /*47370*/  LOP3.LUT R12, R12, 0x30, RZ, 0x3c, !PT ;  /* 0x000000300c0c7812 */ /* 0x000fe200078e3cff */
[----:B------:R-:W2:Y:S01]  /*47380*/  LDL.LU R25, [R1+0x1558] ;  /* 0x0015580001197983 */ /* 0x000ea20000300800 */
[----:B------:R-:W2:Y:S02]  /*47390*/  LDL.LU R26, [R1+0x1474] ;  /* 0x00147400011a7983 */ /* 0x000ea40000300800 */
[----:B------:R-:W2:Y:S02]  /*473a0*/  LDL.LU R27, [R1+0x1470] ;  /* 0x00147000011b7983 */ /* 0x000ea40000300800 */
[----:B------:R-:W2:Y:S01]  /*473b0*/  LDL.LU R29, [R1+0x146c] ;  /* 0x00146c00011d7983 */ /* 0x000ea20000300800 */
[----:B------:R-:W2:Y:S04]  /*473c0*/  LDL.LU R3, [R1+0x1468] ;  /* 0x0014680001037983 */ /* 0x000ea80000300800 */
[----:B---3--:R0:W-:Y:S04]  /*473d0*/  STS.U16 [R12+0x1ee80], R2 ;  /* 0x01ee80020c007388 */ /* 0x0081e80000000400 */
[----:B0-----:R-:W3:Y:S04]  /*473e0*/  LDL.LU R2, [R1+0x4014] ;  /* 0x0040140001027983 */ /* 0x001ee80000300800 */
[----:B---3--:R0:W-:Y:S04]  /*473f0*/  STS.U16 [R12+0x1ef00], R2 ;  /* 0x01ef00020c007388 */ /* 0x0081e80000000400 */
[----:B0-----:R-:W3:Y:S01]  /*47400*/  LDL.LU R2, [R1+0x4010] ;  /* 0x0040100001027983 */ /* 0x001ee20000300800 */
[----:B------:R-:W-:-:S03]  /*47410*/  LOP3.LUT R0, R0, 0x40, RZ, 0x3c, !PT ;  /* 0x0000004000007812 */ /* 0x000fc600078e3cff */
[----:B---3--:R0:W-:Y:S04]  /*47420*/  STS.U16 [R12+0x1ef80], R2 ;  /* 0x01ef80020c007388 */ /* 0x0081e80000000400 */
[----:B0-----:R-:W3:Y:S01]  /*47430*/  LDL.LU R12, [R1+0x400c] ;  /* 0x00400c00010c7983 */ /* 0x001ee20000300800 */
[----:B------:R-:W2:Y:S03]  /*47440*/  LDL.LU R2, [R1+0x4008] ;  /* 0x0040080001027983 */ /* 0x000ea60000300800 */
[----:B--2---:R0:W-:Y:S04]  /*47450*/  STS.U16 [R0+0x1000], R2 ;  /* 0x0010000200007388 */ /* 0x0041e80000000400 */
[----:B0-----:R-:W2:Y:S04]  /*47460*/  LDL.LU R2, [R1+0x1458] ;  /* 0x0014580001027983 */ /* 0x001ea80000300800 */
[----:B--2---:R0:W-:Y:S04]  /*47470*/  STL [R1+0x3ffc], R2 ;  /* 0x003ffc0201007387 */ /* 0x0041e80000100800 */
[----:B0-----:R-:W2:Y:S04]  /*47480*/  LDL.LU R2, [R1+0x145c] ;  /* 0x00145c0001027983 */ /* 0x001ea80000300800 */
[----:B--2---:R0:W-:Y:S04]  /*47490*/  STL [R1+0x4000], R2 ;  /* 0x0040000201007387 */ /* 0x0041e80000100800 */
[----:B0-----:R-:W2:Y:S01]  /*474a0*/  LDL.LU R2, [R1+0x1460] ;  /* 0x0014600001027983 */ /* 0x001ea20000300800 */
[----:B---3--:R-:W-:Y:S02]  /*474b0*/  STS.U16 [R0+0x1080], R12 ;  /* 0x0010800c00007388 */ /* 0x008fe40000000400 */
[----:B------:R-:W-:Y:S02]  /*474c0*/  STS.U16 [R0+0x1100], R15 ;  /* 0x0011000f00007388 */ /* 0x000fe40000000400 */
[----:B----4-:R-:W-:Y:S01]  /*474d0*/  STS.U16 [R0+0x1180], R14 ;  /* 0x0011800e00007388 */ /* 0x010fe20000000400 */
        /* <DEDUP_REMOVED lines=10> */
[----:B--2---:R0:W-:Y:S04]  /*47580*/  STL [R1+0x4004], R2 ;  /* 0x0040040201007387 */ /* 0x0041e80000100800 */
[----:B0-----:R-:W2:Y:S01]  /*47590*/  LDL.LU R2, [R1+0x1464] ;  /* 0x0014640001027983 */ /* 0x001ea20000300800 */
[----:B------:R-:W3:Y:S02]  /*475a0*/  LDL.LU R12, [R1+0x1374] ;  /* 0x00137400010c7983 */ /* 0x000ee40000300800 */
[----:B------:R-:W4:Y:S02]  /*475b0*/  LDL.LU R15, [R1+0x1370] ;  /* 0x00137000010f7983 */ /* 0x000f240000300800 */
        /* <DEDUP_REMOVED lines=9> */
[----:B------:R-:W3:Y:S04]  /*47650*/  LDL.LU R11, [R1+0x1268] ;  /* 0x00126800010b7983 */ /* 0x000ee80000300800 */
[----:B------:R0:W-:Y:S01]  /*47660*/  STS.U16 [R0+0x3300], R16 ;  /* 0x0033001000007388 */ /* 0x0001e20000000400 */
[----:B------:R-:W3:Y:S02]  /*47670*/  LDL.LU R13, [R1+0x1264] ;  /* 0x00126400010d7983 */ /* 0x000ee40000300800 */
[----:B------:R1:W-:Y:S02]  /*47680*/  STS.U16 [R0+0x3380], R17 ;  /* 0x0033801100007388 */ /* 0x0003e40000000400 */
[----:B------:R1:W-:Y:S01]  /*47690*/  STS.U16 [R0+0x5000], R18 ;  /* 0x0050001200007388 */ /* 0x0003e20000000400 */
[----:B------:R1:W-:Y:S01]  /*476a0*/  STS.U16 [R0+0x5080], R19 ;  /* 0x0050801300007388 */ /* 0x0003e20000000400 */
[----:B------:R1:W-:Y:S02]  /*476b0*/  STS.U16 [R0+0x5100], R20 ;  /* 0x0051001400007388 */ /* 0x0003e40000000400 */
[----:B------:R1:W-:Y:S01]  /*476c0*/  STS.U16 [R0+0x5180], R21 ;  /* 0x0051801500007388 */ /* 0x0003e20000000400 */
[----:B0-----:R-:W3:Y:S01]  /*476d0*/  LDL.LU R16, [R1+0x1260] ;  /* 0x0012600001107983 */ /* 0x001ee20000300800 */
[----:B-1----:R-:W3:Y:S03]  /*476e0*/  LDL.LU R17, [R1+0x125c] ;  /* 0x00125c0001117983 */ /* 0x002ee60000300800 */
[----:B------:R-:W3:Y:S04]  /*476f0*/  LDL.LU R18, [R1+0x1258] ;  /* 0x0012580001127983 */ /* 0x000ee80000300800 */
[----:B------:R-:W3:Y:S01]  /*47700*/  LDL.LU R19, [R1+0x1174] ;  /* 0x0011740001137983 */ /* 0x000ee20000300800 */
[----:B------:R-:W3:Y:S02]  /*47710*/  LDL.LU R20, [R1+0x1170] ;  /* 0x0011700001147983 */ /* 0x000ee40000300800 */
[----:B------:R0:W-:Y:S02]  /*47720*/  STS.U16 [R0+0x5200], R22 ;  /* 0x0052001600007388 */ /* 0x0001e40000000400 */
[----:B------:R-:W3:Y:S01]  /*47730*/  LDL.LU R21, [R1+0x116c] ;  /* 0x00116c0001157983 */ /* 0x000ee20000300800 */
[----:B------:R1:W-:Y:S01]  /*47740*/  STS.U16 [R0+0x5280], R23 ;  /* 0x0052801700007388 */ /* 0x0003e20000000400 */
[----:B------:R1:W-:Y:S02]  /*47750*/  STS.U16 [R0+0x5300], R24 ;  /* 0x0053001800007388 */ /* 0x0003e40000000400 */
[----:B------:R1:W-:Y:S02]  /*47760*/  STS.U16 [R0+0x5380], R25 ;  /* 0x0053801900007388 */ /* 0x0003e40000000400 */
[----:B------:R1:W-:Y:S01]  /*47770*/  STS.U16 [R0+0x7000], R26 ;  /* 0x0070001a00007388 */ /* 0x0003e20000000400 */
[----:B------:R1:W-:Y:S04]  /*47780*/  STS.U16 [R0+0x7080], R27 ;  /* 0x0070801b00007388 */ /* 0x0003e80000000400 */
[----:B0-----:R-:W3:Y:S01]  /*47790*/  LDL.LU R22, [R1+0x1168] ;  /* 0x0011680001167983 */ /* 0x001ee20000300800 */
[----:B-1----:R-:W3:Y:S03]  /*477a0*/  LDL.LU R23, [R1+0x1164] ;  /* 0x0011640001177983 */ /* 0x002ee60000300800 */
[----:B------:R-:W3:Y:S04]  /*477b0*/  LDL.LU R24, [R1+0x1160] ;  /* 0x0011600001187983 */ /* 0x000ee80000300800 */
[----:B------:R-:W3:Y:S01]  /*477c0*/  LDL.LU R25, [R1+0x115c] ;  /* 0x00115c0001197983 */ /* 0x000ee20000300800 */
[----:B------:R-:W3:Y:S02]  /*477d0*/  LDL.LU R26, [R1+0x1158] ;  /* 0x00115800011a7983 */ /* 0x000ee40000300800 */
[----:B------:R0:W-:Y:S02]  /*477e0*/  STS.U16 [R0+0x7100], R29 ;  /* 0x0071001d00007388 */ /* 0x0001e40000000400 */
[----:B------:R-:W3:Y:S01]  /*477f0*/  LDL.LU R27, [R1+0x1074] ;  /* 0x00107400011b7983 */ /* 0x000ee20000300800 */
[----:B------:R1:W-:Y:S04]  /*47800*/  STS.U16 [R0+0x7180], R3 ;  /* 0x0071800300007388 */ /* 0x0003e80000000400 */
[----:B0-----:R-:W3:Y:S01]  /*47810*/  LDL.LU R29, [R1+0x1070] ;  /* 0x00107000011d7983 */ /* 0x001ee20000300800 */
[----:B-1----:R-:W3:Y:S03]  /*47820*/  LDL.LU R3, [R1+0x106c] ;  /* 0x00106c0001037983 */ /* 0x002ee60000300800 */
[----:B--2---:R0:W-:Y:S04]  /*47830*/  STS.U16 [R0+0x7200], R2 ;  /* 0x0072000200007388 */ /* 0x0041e80000000400 */
[----:B0-----:R-:W2:Y:S04]  /*47840*/  LDL.LU R2, [R1+0x4004] ;  /* 0x0040040001027983 */ /* 0x001ea80000300800 */
[----:B--2---:R0:W-:Y:S04]  /*47850*/  STS.U16 [R0+0x7280], R2 ;  /* 0x0072800200007388 */ /* 0x0041e80000000400 */
[----:B0-----:R-:W2:Y:S04]  /*47860*/  LDL.LU R2, [R1+0x4000] ;  /* 0x0040000001027983 */ /* 0x001ea80000300800 */
[----:B--2---:R0:W-:Y:S04]  /*47870*/  STS.U16 [R0+0x7300], R2 ;  /* 0x0073000200007388 */ /* 0x0041e80000000400 */
[----:B0-----:R-:W2:Y:S04]  /*47880*/  LDL.LU R2, [R1+0x3ffc] ;  /* 0x003ffc0001027983 */ /* 0x001ea80000300800 */
[----:B--2---:R0:W-:Y:S04]  /*47890*/  STS.U16 [R0+0x7380], R2 ;  /* 0x0073800200007388 */ /* 0x0041e80000000400 */
[----:B0-----:R-:W2:Y:S04]  /*478a0*/  LDL.LU R2, [R1+0x105c] ;  /* 0x00105c0001027983 */ /* 0x001ea80000300800 */
[----:B--2---:R0:W-:Y:S04]  /*478b0*/  STL [R1+0x3ff0], R2 ;  /* 0x003ff00201007387 */ /* 0x0041e80000100800 */
[----:B0-----:R-:W2:Y:S04]  /*478c0*/  LDL.LU R2, [R1+0x1060] ;  /* 0x0010600001027983 */ /* 0x001ea80000300800 */
[----:B--2---:R0:W-:Y:S04]  /*478d0*/  STL [R1+0x3ff4], R2 ;  /* 0x003ff40201007387 */ /* 0x0041e80000100800 */
[----:B0-----:R-:W2:Y:S01]  /*478e0*/  LDL.LU R2, [R1+0x1064] ;  /* 0x0010640001027983 */ /* 0x001ea20000300800 */
[----:B---3--:R-:W-:Y:S02]  /*478f0*/  STS.U16 [R0+0x9000], R12 ;  /* 0x0090000c00007388 */ /* 0x008fe40000000400 */
[----:B----4-:R-:W-:Y:S02]  /*47900*/  STS.U16 [R0+0x9080], R15 ;  /* 0x0090800f00007388 */ /* 0x010fe40000000400 */
        /* <DEDUP_REMOVED lines=62> */
[----:B----4-:R-:W-:Y:S02]  /*47cf0*/  STS.U16 [R0+0x11000], R15 ;  /* 0x0110000f00007388 */ /* 0x010fe40000000400 */
[----:B------:R-:W-:Y:S01]  /*47d00*/  STS.U16 [R0+0x11080], R14 ;  /* 0x0110800e00007388 */ /* 0x000fe20000000400 */
[----:B------:R0:W-:Y:S04]  /*47d10*/  STS.U16 [R0+0x11100], R28 ;  /* 0x0111001c00007388 */ /* 0x0001e80000000400 */
[----:B0-----:R-:W2:Y:S04]  /*47d20*/  LDL.LU R28, [R1+0x400] ;  /* 0x00040000011c7983 */ /* 0x001ea80000300800 */
[----:B--2---:R0:W-:Y:S04]  /*47d30*/  STL [R1+0x3fe4], R28 ;  /* 0x003fe41c01007387 */ /* 0x0041e80000100800 */
[----:B0-----:R-:W2:Y:S04]  /*47d40*/  LDL.LU R28, [R1+0x404] ;  /* 0x00040400011c7983 */ /* 0x001ea80000300800 */
[----:B--2---:R0:W-:Y:S04]  /*47d50*/  STL [R1+0x3fe8], R28 ;  /* 0x003fe81c01007387 */ /* 0x0041e80000100800 */
[----:B0-----:R-:W2:Y:S01]  /*47d60*/  LDL.LU R28, [R1+0x408] ;  /* 0x00040800011c7983 */ /* 0x001ea20000300800 */
        /* <DEDUP_REMOVED lines=26> */
[----:B------:R-:W3:Y:S04]  /*47f10*/  LDL.LU R26, [R1+0x2f0] ;  /* 0x0002f000011a7983 */ /* 0x000ee80000300800 */
[----:B------:R0:W-:Y:S01]  /*47f20*/  STS.U16 [R0+0x17000], R29 ;  /* 0x0170001d00007388 */ /* 0x0001e20000000400 */
[----:B------:R-:W3:Y:S02]  /*47f30*/  LDL.LU R27, [R1+0x2ec] ;  /* 0x0002ec00011b7983 */ /* 0x000ee40000300800 */
[----:B------:R1:W-:Y:S01]  /*47f40*/  STS.U16 [R0+0x17080], R3 ;  /* 0x0170800300007388 */ /* 0x0003e20000000400 */
[----:B0-----:R-:W3:Y:S01]  /*47f50*/  LDL.LU R29, [R1+0x2e8] ;  /* 0x0002e800011d7983 */ /* 0x001ee20000300800 */
[----:B-1----:R-:W3:Y:S02]  /*47f60*/  LDL.LU R3, [R1+0x2e4] ;  /* 0x0002e40001037983 */ /* 0x002ee40000300800 */
        /* <DEDUP_REMOVED lines=20> */
[----:B--2---:R0:W-:Y:S04]  /*480b0*/  STS.U16 [R0+0x17100], R28 ;  /* 0x0171001c00007388 */ /* 0x0041e80000000400 */
[----:B0-----:R-:W2:Y:S04]  /*480c0*/  LDL.LU R28, [R1+0x3fec] ;  /* 0x003fec00011c7983 */ /* 0x001ea80000300800 */
[----:B--2---:R0:W-:Y:S04]  /*480d0*/  STS.U16 [R0+0x17180], R28 ;  /* 0x0171801c00007388 */ /* 0x0041e80000000400 */
[----:B0-----:R-:W2:Y:S04]  /*480e0*/  LDL.LU R28, [R1+0x3fe8] ;  /* 0x003fe800011c7983 */ /* 0x001ea80000300800 */
[----:B--2---:R0:W-:Y:S04]  /*480f0*/  STS.U16 [R0+0x17200], R28 ;  /* 0x0172001c00007388 */ /* 0x0041e80000000400 */
[----:B0-----:R-:W2:Y:S04]  /*48100*/  LDL.LU R28, [R1+0x3fe4] ;  /* 0x003fe400011c7983 */ /* 0x001ea80000300800 */
[----:B--2---:R0:W-:Y:S01]  /*48110*/  STS.U16 [R0+0x17280], R28 ;  /* 0x0172801c00007388 */ /* 0x0041e20000000400 */
[----:B---3--:R1:W-:Y:S02]  /*48120*/  STS.U16 [R0+0x17300], R23 ;  /* 0x0173001700007388 */ /* 0x0083e40000000400 */
[----:B----4-:R2:W-:Y:S02]  /*48130*/  STS.U16 [R0+0x17380], R24 ;  /* 0x0173801800007388 */ /* 0x0105e40000000400 */
[----:B------:R3:W-:Y:S01]  /*48140*/  STS.U16 [R0+0x19000], R25 ;  /* 0x0190001900007388 */ /* 0x0007e20000000400 */
[----:B------:R3:W-:Y:S01]  /*48150*/  STS.U16 [R0+0x19080], R26 ;  /* 0x0190801a00007388 */ /* 0x0007e20000000400 */
[----:B------:R3:W-:Y:S03]  /*48160*/  STS.U16 [R0+0x19100], R27 ;  /* 0x0191001b00007388 */ /* 0x0007e60000000400 */
[----:B0-----:R-:W4:Y:S01]  /*48170*/  LDL.LU R28, [R1+0x3fe0] ;  /* 0x003fe000011c7983 */ /* 0x001f220000300800 */
[----:B-1----:R-:W4:Y:S02]  /*48180*/  LDL.LU R23, [R1+0x3fdc] ;  /* 0x003fdc0001177983 */ /* 0x002f240000300800 */
[----:B--2---:R-:W2:Y:S02]  /*48190*/  LDL.LU R24, [R1+0x3fd8] ;  /* 0x003fd80001187983 */ /* 0x004ea40000300800 */
[----:B---3--:R-:W3:Y:S01]  /*481a0*/  LDL.LU R25, [R1+0x3fd4] ;  /* 0x003fd40001197983 */ /* 0x008ee20000300800 */
[----:B------:R-:W2:Y:S01]  /*481b0*/  LDL.LU R26, [R1+0x3fd0] ;  /* 0x003fd000011a7983 */ /* 0x000ea20000300800 */
[----:B------:R-:W2:Y:S03]  /*481c0*/  LDL.LU R27, [R1+0x3fcc] ;  /* 0x003fcc00011b7983 */ /* 0x000ea60000300800 */
[----:B------:R0:W-:Y:S01]  /*481d0*/  STS.U16 [R0+0x19180], R29 ;  /* 0x0191801d00007388 */ /* 0x0001e20000000400 */
[----:B------:R1:W-:Y:S03]  /*481e0*/  STS.U16 [R0+0x19200], R3 ;  /* 0x0192000300007388 */ /* 0x0003e60000000400 */
[----:B0-----:R-:W2:Y:S01]  /*481f0*/  LDL.LU R29, [R1+0x3fc8] ;  /* 0x003fc800011d7983 */ /* 0x001ea20000300800 */
[----:B-1----:R-:W3:Y:S02]  /*48200*/  LDL.LU R3, [R1+0x3fc4] ;  /* 0x003fc40001037983 */ /* 0x002ee40000300800 */
        /* <DEDUP_REMOVED lines=20> */
[----:B--2---:R-:W-:Y:S04]  /*48350*/  STL [R1+0x3ed8], R29 ;  /* 0x003ed81d01007387 */ /* 0x004fe80000100800 */
[----:B---3--:R-:W-:Y:S01]  /*48360*/  STS.U16 [R0+0x1f080], R3 ;  /* 0x01f0800300007388 */ /* 0x008fe20000000400 */
[----:B------:R-:W-:Y:S02]  /*48370*/  STS.U16 [R0+0x1f100], R29 ;  /* 0x01f1001d00007388 */ /* 0x000fe40000000400 */
[----:B------:R-:W-:Y:S02]  /*48380*/  STS.U16 [R0+0x1f180], R27 ;  /* 0x01f1801b00007388 */ /* 0x000fe40000000400 */
[----:B------:R-:W-:Y:S01]  /*48390*/  STL [R1+0x3edc], R27 ;  /* 0x003edc1b01007387 */ /* 0x000fe20000100800 */
[----:B------:R-:W-:Y:S04]  /*483a0*/  STS.U16 [R0+0x1f200], R26 ;  /* 0x01f2001a00007388 */ /* 0x000fe80000000400 */
[----:B------:R-:W-:Y:S01]  /*483b0*/  STL [R1+0x3ee0], R26 ;  /* 0x003ee01a01007387 */ /* 0x000fe20000100800 */
[----:B------:R-:W-:Y:S02]  /*483c0*/  STS.U16 [R0+0x1f280], R25 ;  /* 0x01f2801900007388 */ /* 0x000fe40000000400 */
[----:B------:R0:W-:Y:S02]  /*483d0*/  STL [R1+0x3ee4], R25 ;  /* 0x003ee41901007387 */ /* 0x0001e40000100800 */
[----:B0-----:R-:W2:Y:S04]  /*483e0*/  LDL.LU R25, [R1+0x1750] ;  /* 0x0017500001197983 */ /* 0x001ea80000300800 */
[----:B------:R-:W0:Y:S01]  /*483f0*/  S2R R3, SR_TID.X ;  /* 0x0000000000037919 */ /* 0x000e220000002100 */
[----:B------:R1:W-:Y:S01]  /*48400*/  STS.U16 [R0+0x1f300], R24 ;  /* 0x01f3001800007388 */ /* 0x0003e20000000400 */
[----:B0-----:R-:W-:-:S05]  /*48410*/  LOP3.LUT R3, R3, 0x3f, RZ, 0xc0, !PT ;  /* 0x0000003f03037812 */ /* 0x001fca00078ec0ff */
[----:B------:R-:W-:Y:S01]  /*48420*/  IMAD.SHL.U32 R15, R3, 0x2, RZ ;  /* 0x00000002030f7824 */ /* 0x000fe200078e00ff */
[----:B--2---:R4:W-:Y:S01]  /*48430*/  STL [R1+0x3fc0], R25 ;  /* 0x003fc01901007387 */ /* 0x0049e20000100800 */
[----:B------:R-:W2:Y:S02]  /*48440*/  LDL.LU R26, [R1+0x174c] ;  /* 0x00174c00011a7983 */ /* 0x000ea40000300800 */
[----:B------:R-:W3:Y:S02]  /*48450*/  LDL.LU R27, [R1+0x1748] ;  /* 0x00174800011b7983 */ /* 0x000ee40000300800 */
[----:B------:R-:W2:Y:S01]  /*48460*/  LDL.LU R29, [R1+0x1744] ;  /* 0x00174400011d7983 */ /* 0x000ea20000300800 */
[----:B------:R-:W2:Y:S01]  /*48470*/  LDL.LU R2, [R1+0x1740] ;  /* 0x0017400001027983 */ /* 0x000ea20000300800 */
[----:B------:R-:W2:Y:S02]  /*48480*/  LDL.LU R12, [R1+0x173c] ;  /* 0x00173c00010c7983 */ /* 0x000ea40000300800 */
[----:B-1----:R-:W2:Y:S02]  /*48490*/  LDL.LU R0, [R1+0x1738] ;  /* 0x0017380001007983 */ /* 0x002ea40000300800 */
[----:B------:R-:W2:Y:S01]  /*484a0*/  LDL.LU R14, [R1+0x1654] ;  /* 0x00165400010e7983 */ /* 0x000ea20000300800 */
[----:B------:R-:W2:Y:S01]  /*484b0*/  LDL.LU R4, [R1+0x1650] ;  /* 0x0016500001047983 */ /* 0x000ea20000300800 */
[----:B------:R-:W2:Y:S02]  /*484c0*/  LDL.LU R5, [R1+0x164c] ;  /* 0x00164c0001057983 */ /* 0x000ea40000300800 */
[----:B------:R-:W2:Y:S02]  /*484d0*/  LDL.LU R6, [R1+0x1648] ;  /* 0x0016480001067983 */ /* 0x000ea40000300800 */
[----:B------:R-:W2:Y:S01]  /*484e0*/  LDL.LU R7, [R1+0x1644] ;  /* 0x0016440001077983 */ /* 0x000ea20000300800 */
[----:B------:R-:W2:Y:S01]  /*484f0*/  LDL.LU R8, [R1+0x1640] ;  /* 0x0016400001087983 */ /* 0x000ea20000300800 */
[----:B----4-:R-:W-:Y:S01]  /*48500*/  LOP3.LUT R25, R28, 0x3f, RZ, 0xc0, !PT ;  /* 0x0000003f1c197812 */ /* 0x010fe200078ec0ff */
[----:B------:R-:W4:Y:S02]  /*48510*/  LDL.LU R9, [R1+0x163c] ;  /* 0x00163c0001097983 */ /* 0x000f240000300800 */
[----:B------:R-:W2:Y:S01]  /*48520*/  LDL.LU R10, [R1+0x1638] ;  /* 0x00163800010a7983 */ /* 0x000ea20000300800 */
[----:B------:R-:W2:Y:S01]  /*48530*/  LDL.LU R11, [R1+0x1554] ;  /* 0x00155400010b7983 */ /* 0x000ea20000300800 */
[----:B------:R-:W2:Y:S02]  /*48540*/  LDL.LU R13, [R1+0x1550] ;  /* 0x00155000010d7983 */ /* 0x000ea40000300800 */
[----:B------:R-:W2:Y:S02]  /*48550*/  LDL.LU R16, [R1+0x154c] ;  /* 0x00154c0001107983 */ /* 0x000ea40000300800 */
[----:B------:R-:W-:Y:S01]  /*48560*/  IMAD.SHL.U32 R25, R25, 0x2, RZ ;  /* 0x0000000219197824 */ /* 0x000fe200078e00ff */
[----:B------:R-:W2:Y:S01]  /*48570*/  LDL.LU R17, [R1+0x1548] ;  /* 0x0015480001117983 */ /* 0x000ea20000300800 */
[----:B------:R-:W2:Y:S02]  /*48580*/  LDL.LU R18, [R1+0x1544] ;  /* 0x0015440001127983 */ /* 0x000ea40000300800 */
[----:B------:R-:W2:Y:S02]  /*48590*/  LDL.LU R19, [R1+0x1540] ;  /* 0x0015400001137983 */ /* 0x000ea40000300800 */
[----:B------:R-:W2:Y:S01]  /*485a0*/  LDL.LU R20, [R1+0x153c] ;  /* 0x00153c0001147983 */ /* 0x000ea20000300800 */
[----:B------:R-:W2:Y:S01]  /*485b0*/  LDL.LU R21, [R1+0x1538] ;  /* 0x0015380001157983 */ /* 0x000ea20000300800 */
[----:B------:R-:W-:Y:S01]  /*485c0*/  LOP3.LUT R25, R25, 0x40, RZ, 0x3c, !PT ;  /* 0x0000004019197812 */ /* 0x000fe200078e3cff */
[----:B------:R-:W2:Y:S02]  /*485d0*/  LDL.LU R22, [R1+0x1454] ;  /* 0x0014540001167983 */ /* 0x000ea40000300800 */
[----:B------:R-:W2:Y:S01]  /*485e0*/  LDL.LU R3, [R1+0x1450] ;  /* 0x0014500001037983 */ /* 0x000ea20000300800 */
[----:B------:R-:W2:Y:S01]  /*485f0*/  LDL.LU R28, [R1+0x144c] ;  /* 0x00144c00011c7983 */ /* 0x000ea20000300800 */
[----:B------:R0:W-:Y:S03]  /*48600*/  STL [R1+0x3ee8], R24 ;  /* 0x003ee81801007387 */ /* 0x0001e60000100800 */
[----:B------:R1:W-:Y:S04]  /*48610*/  STS.U16 [R25+0x1f380], R23 ;  /* 0x01f3801719007388 */ /* 0x0003e80000000400 */
[----:B0-----:R-:W2:Y:S01]  /*48620*/  LDL.LU R24, [R1+0x1754] ;  /* 0x0017540001187983 */ /* 0x001ea20000300800 */
[----:B-1----:R-:W2:Y:S02]  /*48630*/  LDL.LU R25, [R1+0x3fc0] ;  /* 0x003fc00001197983 */ /* 0x002ea40000300800 */
[----:B------:R0:W-:Y:S02]  /*48640*/  STL [R1+0x3eec], R23 ;  /* 0x003eec1701007387 */ /* 0x0001e40000100800 */
[----:B0-----:R-:W2:Y:S04]  /*48650*/  LDL.LU R23, [R1+0x143c] ;  /* 0x00143c0001177983 */ /* 0x001ea80000300800 */
[----:B--2---:R0:W-:Y:S04]  /*48660*/  STL [R1+0x3fb4], R23 ;  /* 0x003fb41701007387 */ /* 0x0041e80000100800 */
[----:B0-----:R-:W2:Y:S04]  /*48670*/  LDL.LU R23, [R1+0x1440] ;  /* 0x0014400001177983 */ /* 0x001ea80000300800 */
[----:B--2---:R0:W-:Y:S04]  /*48680*/  STL [R1+0x3fb8], R23 ;  /* 0x003fb81701007387 */ /* 0x0041e80000100800 */
[----:B0-----:R-:W2:Y:S01]  /*48690*/  LDL.LU R23, [R1+0x1444] ;  /* 0x0014440001177983 */ /* 0x001ea20000300800 */
[----:B------:R-:W-:-:S05]  /*486a0*/  LOP3.LUT R15, R15, 0x50, RZ, 0x3c, !PT ;  /* 0x000000500f0f7812 */ /* 0x000fca00078e3cff */
[----:B------:R-:W-:Y:S01]  /*486b0*/  STS.U16 [R15+0x1400], R24 ;  /* 0x001400180f007388 */ /* 0x000fe20000000400 */
[----:B------:R-:W-:Y:S02]  /*486c0*/  STS.U16 [R15+0x1480], R25 ;  /* 0x001480190f007388 */ /* 0x000fe40000000400 */
[----:B------:R-:W-:Y:S02]  /*486d0*/  STS.U16 [R15+0x1500], R26 ;  /* 0x0015001a0f007388 */ /* 0x000fe40000000400 */
[----:B---3--:R-:W-:Y:S01]  /*486e0*/  STS.U16 [R15+0x1580], R27 ;  /* 0x0015801b0f007388 */ /* 0x008fe20000000400 */
[----:B------:R-:W-:Y:S01]  /*486f0*/  STS.U16 [R15+0x1600], R29 ;  /* 0x0016001d0f007388 */ /* 0x000fe20000000400 */
[----:B------:R-:W-:Y:S02]  /*48700*/  STS.U16 [R15+0x1680], R2 ;  /* 0x001680020f007388 */ /* 0x000fe40000000400 */
[----:B------:R-:W-:Y:S02]  /*48710*/  STS.U16 [R15+0x1700], R12 ;  /* 0x0017000c0f007388 */ /* 0x000fe40000000400 */
[----:B------:R-:W-:Y:S01]  /*48720*/  STS.U16 [R15+0x1780], R0 ;  /* 0x001780000f007388 */ /* 0x000fe20000000400 */
[----:B------:R-:W-:Y:S01]  /*48730*/  STS.U16 [R15+0x3400], R14 ;  /* 0x0034000e0f007388 */ /* 0x000fe20000000400 */
[----:B------:R-:W-:Y:S02]  /*48740*/  STS.U16 [R15+0x3480], R4 ;  /* 0x003480040f007388 */ /* 0x000fe40000000400 */
[----:B------:R-:W-:Y:S01]  /*48750*/  STS.U16 [R15+0x3500], R5 ;  /* 0x003500050f007388 */ /* 0x000fe20000000400 */
        /* <DEDUP_REMOVED lines=13> */
[----:B------:R-:W3:Y:S02]  /*48830*/  LDL.LU R5, [R1+0x1250] ;  /* 0x0012500001057983 */ /* 0x000ee40000300800 */
[----:B------:R1:W-:Y:S02]  /*48840*/  STS.U16 [R15+0x3600], R7 ;  /* 0x003600070f007388 */ /* 0x0003e40000000400 */
[----:B------:R1:W-:Y:S01]  /*48850*/  STS.U16 [R15+0x3680], R8 ;  /* 0x003680080f007388 */ /* 0x0003e20000000400 */
[----:B----4-:R4:W-:Y:S01]  /*48860*/  STS.U16 [R15+0x3700], R9 ;  /* 0x003700090f007388 */ /* 0x0109e20000000400 */
[----:B------:R4:W-:Y:S02]  /*48870*/  STS.U16 [R15+0x3780], R10 ;  /* 0x0037800a0f007388 */ /* 0x0009e40000000400 */
[----:B------:R4:W-:Y:S01]  /*48880*/  STS.U16 [R15+0x5400], R11 ;  /* 0x0054000b0f007388 */ /* 0x0009e20000000400 */
[----:B0-----:R-:W3:Y:S01]  /*48890*/  LDL.LU R6, [R1+0x124c] ;  /* 0x00124c0001067983 */ /* 0x001ee20000300800 */
[----:B-1----:R-:W3:Y:S02]  /*488a0*/  LDL.LU R7, [R1+0x1248] ;  /* 0x0012480001077983 */ /* 0x002ee40000300800 */
[----:B------:R-:W3:Y:S01]  /*488b0*/  LDL.LU R8, [R1+0x1244] ;  /* 0x0012440001087983 */ /* 0x000ee20000300800 */
[----:B----4-:R-:W4:Y:S01]  /*488c0*/  LDL.LU R9, [R1+0x1240] ;  /* 0x0012400001097983 */ /* 0x010f220000300800 */
        /* <DEDUP_REMOVED lines=17> */
[----:B------:R1:W-:Y:S01]  /*489e0*/  STS.U16 [R15+0x7500], R28 ;  /* 0x0075001c0f007388 */ /* 0x0003e20000000400 */
[----:B0-----:R-:W3:Y:S01]  /*489f0*/  LDL.LU R21, [R1+0x113c] ;  /* 0x00113c0001157983 */ /* 0x001ee20000300800 */
[----:B-1----:R-:W3:Y:S02]  /*48a00*/  LDL.LU R22, [R1+0x1138] ;  /* 0x0011380001167983 */ /* 0x002ee40000300800 */
[----:B------:R-:W3:Y:S01]  /*48a10*/  LDL.LU R3, [R1+0x1054] ;  /* 0x0010540001037983 */ /* 0x000ee20000300800 */
[----:B------:R-:W3:Y:S04]  /*48a20*/  LDL.LU R28, [R1+0x1050] ;  /* 0x00105000011c7983 */ /* 0x000ee80000300800 */
        /* <DEDUP_REMOVED lines=41> */
[----:B----4-:R1:W-:Y:S02]  /*48cc0*/  STS.U16 [R15+0xb680], R9 ;  /* 0x00b680090f007388 */ /* 0x0103e40000000400 */
[----:B------:R4:W-:Y:S01]  /*48cd0*/  STS.U16 [R15+0xb700], R10 ;  /* 0x00b7000a0f007388 */ /* 0x0009e20000000400 */
[----:B------:R4:W-:Y:S01]  /*48ce0*/  STS.U16 [R15+0xb780], R11 ;  /* 0x00b7800b0f007388 */ /* 0x0009e20000000400 */
[----:B------:R4:W-:Y:S02]  /*48cf0*/  STS.U16 [R15+0xd400], R13 ;  /* 0x00d4000d0f007388 */ /* 0x0009e40000000400 */
[----:B------:R4:W-:Y:S01]  /*48d00*/  STS.U16 [R15+0xd480], R16 ;  /* 0x00d480100f007388 */ /* 0x0009e20000000400 */
[----:B0-----:R-:W3:Y:S01]  /*48d10*/  LDL.LU R8, [R1+0xe44] ;  /* 0x000e440001087983 */ /* 0x001ee20000300800 */
[----:B-1----:R-:W3:Y:S02]  /*48d20*/  LDL.LU R9, [R1+0xe40] ;  /* 0x000e400001097983 */ /* 0x002ee40000300800 */
[----:B----4-:R-:W4:Y:S01]  /*48d30*/  LDL.LU R10, [R1+0xe3c] ;  /* 0x000e3c00010a7983 */ /* 0x010f220000300800 */
        /* <DEDUP_REMOVED lines=46> */
[----:B----4-:R-:W-:Y:S01]  /*49020*/  STS.U16 [R15+0x13680], R10 ;  /* 0x0136800a0f007388 */ /* 0x010fe20000000400 */
        /* <DEDUP_REMOVED lines=37> */
[----:B------:R1:W-:Y:S01]  /*49280*/  STS.U16 [R15+0x17400], R28 ;  /* 0x0174001c0f007388 */ /* 0x0003e20000000400 */
        /* <DEDUP_REMOVED lines=21> */
[----:B------:R1:W-:Y:S02]  /*493e0*/  STS.U16 [R15+0x19580], R21 ;  /* 0x019580150f007388 */ /* 0x0003e40000000400 */
[----:B------:R1:W-:Y:S01]  /*493f0*/  STS.U16 [R15+0x19600], R22 ;  /* 0x019600160f007388 */ /* 0x0003e20000000400 */
[----:B0-----:R-:W2:Y:S01]  /*49400*/  LDL.LU R20, [R1+0x3f80] ;  /* 0x003f800001147983 */ /* 0x001ea20000300800 */
[----:B-1----:R-:W2:Y:S02]  /*49410*/  LDL.LU R21, [R1+0x3f7c] ;  /* 0x003f7c0001157983 */ /* 0x002ea40000300800 */
[----:B------:R-:W2:Y:S02]  /*49420*/  LDL.LU R22, [R1+0x3f78] ;  /* 0x003f780001167983 */ /* 0x000ea40000300800 */
[----:B------:R0:W-:Y:S01]  /*49430*/  STS.U16 [R15+0x19680], R23 ;  /* 0x019680170f007388 */ /* 0x0001e20000000400 */
[----:B------:R1:W-:Y:S01]  /*49440*/  STS.U16 [R15+0x19700], R24 ;  /* 0x019700180f007388 */ /* 0x0003e20000000400 */
[----:B------:R1:W-:Y:S02]  /*49450*/  STS.U16 [R15+0x19780], R25 ;  /* 0x019780190f007388 */ /* 0x0003e40000000400 */
[----:B------:R1:W-:Y:S02]  /*49460*/  STS.U16 [R15+0x1b400], R26 ;  /* 0x01b4001a0f007388 */ /* 0x0003e40000000400 */
[----:B------:R1:W-:Y:S01]  /*49470*/  STS.U16 [R15+0x1b480], R27 ;  /* 0x01b4801b0f007388 */ /* 0x0003e20000000400 */
[----:B------:R1:W-:Y:S04]  /*49480*/  STS.U16 [R15+0x1b500], R29 ;  /* 0x01b5001d0f007388 */ /* 0x0003e80000000400 */
[----:B0-----:R-:W3:Y:S01]  /*49490*/  LDL.LU R23, [R1+0x171c] ;  /* 0x00171c0001177983 */ /* 0x001ee20000300800 */
[----:B-1----:R-:W3:Y:S03]  /*494a0*/  LDL.LU R24, [R1+0x1718] ;  /* 0x0017180001187983 */ /* 0x002ee60000300800 */
[----:B------:R-:W3:Y:S01]  /*494b0*/  LDL.LU R25, [R1+0x1634] ;  /* 0x0016340001197983 */ /* 0x000ee20000300800 */
[----:B------:R-:W3:Y:S03]  /*494c0*/  LDL.LU R26, [R1+0x1630] ;  /* 0x00163000011a7983 */ /* 0x000ee60000300800 */
[----:B------:R-:W4:Y:S04]  /*494d0*/  LDL.LU R27, [R1+0x162c] ;  /* 0x00162c00011b7983 */ /* 0x000f280000300800 */
[----:B------:R0:W-:Y:S01]  /*494e0*/  STS.U16 [R15+0x1b580], R2 ;  /* 0x01b580020f007388 */ /* 0x0001e20000000400 */
[----:B------:R-:W4:Y:S02]  /*494f0*/  LDL.LU R29, [R1+0x1628] ;  /* 0x00162800011d7983 */ /* 0x000f240000300800 */
[----:B------:R1:W-:Y:S02]  /*49500*/  STS.U16 [R15+0x1b600], R12 ;  /* 0x01b6000c0f007388 */ /* 0x0003e40000000400 */
[----:B------:R1:W-:Y:S01]  /*49510*/  STS.U16 [R15+0x1b680], R14 ;  /* 0x01b6800e0f007388 */ /* 0x0003e20000000400 */
[----:B------:R1:W-:Y:S01]  /*49520*/  STS.U16 [R15+0x1b700], R4 ;  /* 0x01b700040f007388 */ /* 0x0003e20000000400 */
[----:B------:R1:W-:Y:S02]  /*49530*/  STS.U16 [R15+0x1b780], R5 ;  /* 0x01b780050f007388 */ /* 0x0003e40000000400 */
[----:B------:R1:W-:Y:S01]  /*49540*/  STS.U16 [R15+0x1d400], R6 ;  /* 0x01d400060f007388 */ /* 0x0003e20000000400 */
[----:B0-----:R-:W4:Y:S01]  /*49550*/  LDL.LU R2, [R1+0x1624] ;  /* 0x0016240001027983 */ /* 0x001f220000300800 */
[----:B-1----:R-:W4:Y:S03]  /*49560*/  LDL.LU R12, [R1+0x1620] ;  /* 0x00162000010c7983 */ /* 0x002f260000300800 */
[----:B------:R-:W4:Y:S04]  /*49570*/  LDL.LU R14, [R1+0x161c] ;  /* 0x00161c00010e7983 */ /* 0x000f280000300800 */
[----:B------:R-:W4:Y:S01]  /*49580*/  LDL.LU R4, [R1+0x1618] ;  /* 0x0016180001047983 */ /* 0x000f220000300800 */
[----:B------:R-:W4:Y:S02]  /*49590*/  LDL.LU R5, [R1+0x1534] ;  /* 0x0015340001057983 */ /* 0x000f240000300800 */
[----:B------:R0:W-:Y:S02]  /*495a0*/  STS.U16 [R15+0x1d480], R7 ;  /* 0x01d480070f007388 */ /* 0x0001e40000000400 */
[----:B------:R-:W4:Y:S01]  /*495b0*/  LDL.LU R6, [R1+0x1530] ;  /* 0x0015300001067983 */ /* 0x000f220000300800 */
[----:B------:R1:W-:Y:S01]  /*495c0*/  STS.U16 [R15+0x1d500], R8 ;  /* 0x01d500080f007388 */ /* 0x0003e20000000400 */
[----:B------:R1:W-:Y:S02]  /*495d0*/  STS.U16 [R15+0x1d580], R9 ;  /* 0x01d580090f007388 */ /* 0x0003e40000000400 */
[----:B------:R1:W-:Y:S02]  /*495e0*/  STS.U16 [R15+0x1d600], R10 ;  /* 0x01d6000a0f007388 */ /* 0x0003e40000000400 */
[----:B------:R1:W-:Y:S01]  /*495f0*/  STS.U16 [R15+0x1d680], R11 ;  /* 0x01d6800b0f007388 */ /* 0x0003e20000000400 */
[----:B------:R1:W-:Y:S04]  /*49600*/  STS.U16 [R15+0x1d700], R3 ;  /* 0x01d700030f007388 */ /* 0x0003e80000000400 */
[----:B0-----:R-:W4:Y:S01]  /*49610*/  LDL.LU R7, [R1+0x152c] ;  /* 0x00152c0001077983 */ /* 0x001f220000300800 */
[----:B-1----:R-:W4:Y:S03]  /*49620*/  LDL.LU R8, [R1+0x1528] ;  /* 0x0015280001087983 */ /* 0x002f260000300800 */
[----:B------:R-:W4:Y:S04]  /*49630*/  LDL.LU R9, [R1+0x1524] ;  /* 0x0015240001097983 */ /* 0x000f280000300800 */
[----:B------:R-:W4:Y:S01]  /*49640*/  LDL.LU R10, [R1+0x1520] ;  /* 0x00152000010a7983 */ /* 0x000f220000300800 */
[----:B------:R-:W4:Y:S02]  /*49650*/  LDL.LU R11, [R1+0x151c] ;  /* 0x00151c00010b7983 */ /* 0x000f240000300800 */
[----:B------:R0:W-:Y:S02]  /*49660*/  STS.U16 [R15+0x1d780], R28 ;  /* 0x01d7801c0f007388 */ /* 0x0001e40000000400 */
[----:B------:R-:W4:Y:S01]  /*49670*/  LDL.LU R3, [R1+0x1518] ;  /* 0x0015180001037983 */ /* 0x000f220000300800 */
[----:B0-----:R-:W4:Y:S04]  /*49680*/  LDL.LU R28, [R1+0x1434] ;  /* 0x00143400011c7983 */ /* 0x001f280000300800 */
[----:B--2---:R-:W-:Y:S04]  /*49690*/  STS.U16 [R15+0x1f400], R22 ;  /* 0x01f400160f007388 */ /* 0x004fe80000000400 */
[----:B------:R0:W-:Y:S01]  /*496a0*/  STL [R1+0x3ef0], R22 ;  /* 0x003ef01601007387 */ /* 0x0001e20000100800 */
[----:B------:R-:W-:Y:S02]  /*496b0*/  STS.U16 [R15+0x1f480], R21 ;  /* 0x01f480150f007388 */ /* 0x000fe40000000400 */
[----:B------:R-:W-:Y:S02]  /*496c0*/  STS.U16 [R15+0x1f500], R20 ;  /* 0x01f500140f007388 */ /* 0x000fe40000000400 */
[----:B------:R-:W-:Y:S01]  /*496d0*/  STS.U16 [R15+0x1f580], R19 ;  /* 0x01f580130f007388 */ /* 0x000fe20000000400 */
[----:B0-----:R-:W2:Y:S01]  /*496e0*/  LDL.LU R22, [R1+0x1720] ;  /* 0x0017200001167983 */ /* 0x001ea20000300800 */
[----:B------:R0:W-:Y:S03]  /*496f0*/  STL [R1+0x3ef4], R21 ;  /* 0x003ef41501007387 */ /* 0x0001e60000100800 */
[----:B------:R-:W-:Y:S01]  /*49700*/  STS.U16 [R15+0x1f600], R18 ;  /* 0x01f600120f007388 */ /* 0x000fe20000000400 */
[----:B---3--:R-:W-:Y:S03]  /*49710*/  STS.U16 [R15+0x1f680], R17 ;  /* 0x01f680110f007388 */ /* 0x008fe60000000400 */
[----:B0-----:R-:W3:Y:S01]  /*49720*/  LDL.LU R21, [R1+0x1724] ;  /* 0x0017240001157983 */ /* 0x001ee20000300800 */
[----:B------:R0:W-:Y:S02]  /*49730*/  STL [R1+0x3ef8], R20 ;  /* 0x003ef81401007387 */ /* 0x0001e40000100800 */
[----:B------:R4:W-:Y:S01]  /*49740*/  STS.U16 [R15+0x1f700], R16 ;  /* 0x01f700100f007388 */ /* 0x0009e20000000400 */
[----:B0-----:R-:W2:Y:S01]  /*49750*/  LDL.LU R20, [R1+0x1728] ;  /* 0x0017280001147983 */ /* 0x001ea20000300800 */
[----:B------:R0:W-:Y:S02]  /*49760*/  STL [R1+0x3efc], R19 ;  /* 0x003efc1301007387 */ /* 0x0001e40000100800 */
[----:B----4-:R-:W-:Y:S01]  /*49770*/  IMAD.SHL.U32 R15, R0, 0x2, RZ ;  /* 0x00000002000f7824 */ /* 0x010fe200078e00ff */
[----:B0-----:R-:W4:Y:S01]  /*49780*/  LDL.LU R19, [R1+0x172c] ;  /* 0x00172c0001137983 */ /* 0x001f220000300800 */
[----:B------:R0:W-:Y:S03]  /*49790*/  STL [R1+0x3f00], R18 ;  /* 0x003f001201007387 */ /* 0x0001e60000100800 */
[----:B0-----:R-:W2:Y:S01]  /*497a0*/  LDL.LU R18, [R1+0x1730] ;  /* 0x0017300001127983 */ /* 0x001ea20000300800 */
[----:B------:R0:W-:Y:S03]  /*497b0*/  STL [R1+0x3f04], R17 ;  /* 0x003f041101007387 */ /* 0x0001e60000100800 */
[----:B0-----:R-:W2:Y:S01]  /*497c0*/  LDL.LU R17, [R1+0x1734] ;  /* 0x0017340001117983 */ /* 0x001ea20000300800 */
[----:B------:R0:W-:Y:S03]  /*497d0*/  STL [R1+0x3f50], R0 ;  /* 0x003f500001007387 */ /* 0x0001e60000100800 */
[----:B0-----:R-:W0:Y:S01]  /*497e0*/  S2R R0, SR_TID.X ;  /* 0x0000000000007919 */ /* 0x001e220000002100 */
[----:B------:R-:W-:Y:S02]  /*497f0*/  STL [R1+0x3f08], R16 ;  /* 0x003f081001007387 */ /* 0x000fe40000100800 */
[----:B------:R-:W-:Y:S01]  /*49800*/  STL [R1+0x3f0c], R13 ;  /* 0x003f0c0d01007387 */ /* 0x000fe20000100800 */
[----:B0-----:R-:W-:-:S05]  /*49810*/  LOP3.LUT R0, R0, 0x3f, RZ, 0xc0, !PT ;  /* 0x0000003f00007812 */ /* 0x001fca00078ec0ff */
[----:B------:R-:W-:-:S05]  /*49820*/  IMAD.SHL.U32 R0, R0, 0x2, RZ ;  /* 0x0000000200007824 */ /* 0x000fca00078e00ff */
[----:B------:R-:W-:-:S05]  /*49830*/  LOP3.LUT R0, R0, 0x50, RZ, 0x3c, !PT ;  /* 0x0000005000007812 */ /* 0x000fca00078e3cff */
[----:B------:R0:W-:Y:S04]  /*49840*/  STS.U16 [R0+0x1f780], R13 ;  /* 0x01f7800d00007388 */ /* 0x0001e80000000400 */
        /* <DEDUP_REMOVED lines=8> */
[----:B----4-:R-:W-:Y:S02]  /*498d0*/  STS.U16 [R15+0x1900], R19 ;  /* 0x001900130f007388 */ /* 0x010fe40000000400 */
[----:B------:R-:W-:Y:S01]  /*498e0*/  STS.U16 [R15+0x1980], R20 ;  /* 0x001980140f007388 */ /* 0x000fe20000000400 */
[----:B---3--:R-:W-:Y:S01]  /*498f0*/  STS.U16 [R15+0x1a00], R21 ;  /* 0x001a00150f007388 */ /* 0x008fe20000000400 */
        /* <DEDUP_REMOVED lines=21> */
[----:B------:R1:W-:Y:S02]  /*49a50*/  STS.U16 [R15+0x3a00], R2 ;  /* 0x003a00020f007388 */ /* 0x0003e40000000400 */
[----:B------:R1:W-:Y:S01]  /*49a60*/  STS.U16 [R15+0x3a80], R12 ;  /* 0x003a800c0f007388 */ /* 0x0003e20000000400 */
[----:B------:R1:W-:Y:S01]  /*49a70*/  STS.U16 [R15+0x3b00], R14 ;  /* 0x003b000e0f007388 */ /* 0x0003e20000000400 */
[----:B------:R1:W-:Y:S03]  /*49a80*/  STS.U16 [R15+0x3b80], R4 ;  /* 0x003b80040f007388 */ /* 0x0003e60000000400 */
        /* <DEDUP_REMOVED lines=20> */
[----:B------:R1:W-:Y:S03]  /*49bd0*/  STS.U16 [R15+0x7800], R28 ;  /* 0x0078001c0f007388 */ /* 0x0003e60000000400 */
[----:B0-----:R-:W3:Y:S01]  /*49be0*/  LDL.LU R11, [R1+0x1120] ;  /* 0x00112000010b7983 */ /* 0x001ee20000300800 */
[----:B-1----:R-:W3:Y:S02]  /*49bf0*/  LDL.LU R3, [R1+0x111c] ;  /* 0x00111c0001037983 */ /* 0x002ee40000300800 */
[----:B------:R-:W3:Y:S01]  /*49c00*/  LDL.LU R28, [R1+0x1118] ;  /* 0x00111800011c7983 */ /* 0x000ee20000300800 */
        /* <DEDUP_REMOVED lines=76> */
[----:B----4-:R0:W-:Y:S02]  /*4a0d0*/  STS.U16 [R15+0xfa80], R0 ;  /* 0x00fa80000f007388 */ /* 0x0101e40000000400 */
        /* <DEDUP_REMOVED lines=32> */
[----:B------:R-:W3:Y:S03]  /*4a2e0*/  LDL.LU R8, [R1+0x3b8] ;  /* 0x0003b80001087983 */ /* 0x000ee60000300800 */
[----:B------:R0:W-:Y:S01]  /*4a2f0*/  STS.U16 [R15+0x15980], R10 ;  /* 0x0159800a0f007388 */ /* 0x0001e20000000400 */
[----:B------:R-:W3:Y:S02]  /*4a300*/  LDL.LU R9, [R1+0x2b4] ;  /* 0x0002b40001097983 */ /* 0x000ee40000300800 */
        /* <DEDUP_REMOVED lines=44> */
[----:B------:R1:W-:Y:S02]  /*4a5d0*/  STS.U16 [R15+0x19900], R11 ;  /* 0x0199000b0f007388 */ /* 0x0003e40000000400 */
[----:B------:R1:W-:Y:S01]  /*4a5e0*/  STS.U16 [R15+0x19980], R3 ;  /* 0x019980030f007388 */ /* 0x0003e20000000400 */
[----:B------:R1:W-:Y:S04]  /*4a5f0*/  STS.U16 [R15+0x19a00], R28 ;  /* 0x019a001c0f007388 */ /* 0x0003e80000000400 */
[----:B0-----:R-:W2:Y:S01]  /*4a600*/  LDL.LU R9, [R1+0x3f38] ;  /* 0x003f380001097983 */ /* 0x001ea20000300800 */
[----:B-1----:R-:W2:Y:S03]  /*4a610*/  LDL.LU R10, [R1+0x3f34] ;  /* 0x003f3400010a7983 */ /* 0x002ea60000300800 */
[----:B------:R-:W2:Y:S01]  /*4a620*/  LDL.LU R11, [R1+0x3f30] ;  /* 0x003f3000010b7983 */ /* 0x000ea20000300800 */
[----:B------:R-:W2:Y:S03]  /*4a630*/  LDL.LU R3, [R1+0x3f2c] ;  /* 0x003f2c0001037983 */ /* 0x000ea60000300800 */
[----:B------:R-:W2:Y:S04]  /*4a640*/  LDL.LU R28, [R1+0x3f28] ;  /* 0x003f2800011c7983 */ /* 0x000ea80000300800 */
        /* <DEDUP_REMOVED lines=16> */
[----:B------:R0:W-:Y:S04]  /*4a750*/  STS.U16 [R15+0x1da80], R14 ;  /* 0x01da800e0f007388 */ /* 0x0001e80000000400 */
        /* <DEDUP_REMOVED lines=11> */
[----:B--2---:R0:W-:Y:S04]  /*4a810*/  STS.U16 [R15+0x1db00], R28 ;  /* 0x01db001c0f007388 */ /* 0x0041e80000000400 */
[----:B0-----:R-:W2:Y:S01]  /*4a820*/  LDL.LU R28, [R1+0x1608] ;  /* 0x00160800011c7983 */ /* 0x001ea20000300800 */
[----:B------:R0:W-:Y:S02]  /*4a830*/  STS.U16 [R15+0x1db80], R3 ;  /* 0x01db80030f007388 */ /* 0x0001e40000000400 */
[----:B------:R-:W-:Y:S02]  /*4a840*/  STS.U16 [R15+0x1f800], R11 ;  /* 0x01f8000b0f007388 */ /* 0x000fe40000000400 */
[----:B------:R-:W-:Y:S01]  /*4a850*/  STS.U16 [R15+0x1f880], R10 ;  /* 0x01f8800a0f007388 */ /* 0x000fe20000000400 */
[----:B------:R-:W-:Y:S01]  /*4a860*/  STS.U16 [R15+0x1f900], R9 ;  /* 0x01f900090f007388 */ /* 0x000fe20000000400 */
[----:B----4-:R-:W-:-:S02]  /*4a870*/  IMAD.SHL.U32 R0, R0, 0x2, RZ ;  /* 0x0000000200007824 */ /* 0x010fc400078e00ff */
[----:B------:R-:W-:Y:S01]  /*4a880*/  STS.U16 [R15+0x1f980], R8 ;  /* 0x01f980080f007388 */ /* 0x000fe20000000400 */
[----:B0-----:R-:W4:Y:S01]  /*4a890*/  LDL.LU R3, [R1+0x1604] ;  /* 0x0016040001037983 */ /* 0x001f220000300800 */
[----:B------:R-:W-:Y:S02]  /*4a8a0*/  STL [R1+0x3f10], R11 ;  /* 0x003f100b01007387 */ /* 0x000fe40000100800 */
[----:B------:R-:W-:Y:S02]  /*4a8b0*/  STL [R1+0x3f14], R10 ;  /* 0x003f140a01007387 */ /* 0x000fe40000100800 */
[----:B------:R-:W-:Y:S01]  /*4a8c0*/  STL [R1+0x3f18], R9 ;  /* 0x003f180901007387 */ /* 0x000fe20000100800 */
[----:B------:R-:W-:Y:S04]  /*4a8d0*/  STS.U16 [R15+0x1fa00], R7 ;  /* 0x01fa00070f007388 */ /* 0x000fe80000000400 */
[----:B------:R-:W-:Y:S01]  /*4a8e0*/  STL [R1+0x3f1c], R8 ;  /* 0x003f1c0801007387 */ /* 0x000fe20000100800 */
[----:B---3--:R-:W-:Y:S03]  /*4a8f0*/  STS.U16 [R15+0x1fa80], R6 ;  /* 0x01fa80060f007388 */ /* 0x008fe60000000400 */
[----:B------:R-:W-:Y:S01]  /*4a900*/  STS.U16 [R15+0x1fb00], R5 ;  /* 0x01fb00050f007388 */ /* 0x000fe20000000400 */
[----:B------:R-:W-:Y:S01]  /*4a910*/  STL [R1+0x3f20], R5 ;  /* 0x003f200501007387 */ /* 0x000fe20000100800 */
[----:B------:R-:W-:-:S02]  /*4a920*/  LOP3.LUT R0, R0, 0x70, RZ, 0x3c, !PT ;  /* 0x0000007000007812 */ /* 0x000fc400078e3cff */
[----:B------:R0:W-:Y:S04]  /*4a930*/  STS.U16 [R15+0x1fb80], R4 ;  /* 0x01fb80040f007388 */ /* 0x0001e80000000400 */
[----:B------:R-:W-:Y:S04]  /*4a940*/  STL [R1+0x3f24], R4 ;  /* 0x003f240401007387 */ /* 0x000fe80000100800 */
[----:B------:R1:W-:Y:S01]  /*4a950*/  STS.U16 [R0+0x1c00], R14 ;  /* 0x001c000e00007388 */ /* 0x0003e20000000400 */
[----:B------:R-:W-:Y:S02]  /*4a960*/  STS.U16 [R0+0x1c80], R21 ;  /* 0x001c801500007388 */ /* 0x000fe40000000400 */
[----:B------:R-:W-:Y:S01]  /*4a970*/  STS.U16 [R0+0x1d00], R22 ;  /* 0x001d001600007388 */ /* 0x000fe20000000400 */
[----:B0-----:R-:W3:Y:S01]  /*4a980*/  LDL.LU R15, [R1+0x1600] ;  /* 0x00160000010f7983 */ /* 0x001ee20000300800 */
[----:B------:R-:W-:Y:S02]  /*4a990*/  STS.U16 [R0+0x1d80], R23 ;  /* 0x001d801700007388 */ /* 0x000fe40000000400 */
[----:B------:R-:W-:Y:S02]  /*4a9a0*/  STS.U16 [R0+0x1e00], R24 ;  /* 0x001e001800007388 */ /* 0x000fe40000000400 */
[----:B------:R-:W-:Y:S01]  /*4a9b0*/  STS.U16 [R0+0x1e80], R25 ;  /* 0x001e801900007388 */ /* 0x000fe20000000400 */
[----:B------:R-:W-:Y:S01]  /*4a9c0*/  STS.U16 [R0+0x1f00], R26 ;  /* 0x001f001a00007388 */ /* 0x000fe20000000400 */
[----:B------:R-:W-:Y:S02]  /*4a9d0*/  STS.U16 [R0+0x1f80], R27 ;  /* 0x001f801b00007388 */ /* 0x000fe40000000400 */
[----:B------:R-:W-:Y:S02]  /*4a9e0*/  STS.U16 [R0+0x3c00], R29 ;  /* 0x003c001d00007388 */ /* 0x000fe40000000400 */
[----:B------:R-:W-:Y:S01]  /*4a9f0*/  STS.U16 [R0+0x3c80], R2 ;  /* 0x003c800200007388 */ /* 0x000fe20000000400 */
[----:B-1----:R-:W3:Y:S04]  /*4aa00*/  LDL.LU R14, [R1+0x15fc] ;  /* 0x0015fc00010e7983 */ /* 0x002ee80000300800 */
[----:B------:R-:W-:Y:S01]  /*4aa10*/  STS.U16 [R0+0x3d00], R12 ;  /* 0x003d000c00007388 */ /* 0x000fe20000000400 */
[----:B------:R-:W3:Y:S03]  /*4aa20*/  LDL.LU R4, [R1+0x15f8] ;  /* 0x0015f80001047983 */ /* 0x000ee60000300800 */
[----:B--2---:R0:W-:Y:S04]  /*4aa30*/  STS.U16 [R0+0x3d80], R28 ;  /* 0x003d801c00007388 */ /* 0x0041e80000000400 */
        /* <DEDUP_REMOVED lines=13> */
[----:B------:R-:W2:Y:S03]  /*4ab10*/  LDL.LU R20, [R1+0x1400] ;  /* 0x0014000001147983 */ /* 0x000ea60000300800 */
[----:B----4-:R0:W-:Y:S01]  /*4ab20*/  STS.U16 [R0+0x3e00], R3 ;  /* 0x003e000300007388 */ /* 0x0101e20000000400 */
[----:B------:R-:W4:Y:S03]  /*4ab30*/  LDL.LU R12, [R1+0x13fc] ;  /* 0x0013fc00010c7983 */ /* 0x000f260000300800 */
        /* <DEDUP_REMOVED lines=9> */
[----:B---3--:R0:W-:Y:S01]  /*4abd0*/  STS.U16 [R0+0x3e80], R15 ;  /* 0x003e800f00007388 */ /* 0x0081e20000000400 */
[----:B------:R-:W3:Y:S03]  /*4abe0*/  LDL.LU R2, [R1+0x1214] ;  /* 0x0012140001027983 */ /* 0x000ee60000300800 */
[----:B0-----:R-:W3:Y:S01]  /*4abf0*/  LDL.LU R15, [R1+0x1210] ;  /* 0x00121000010f7983 */ /* 0x001ee20000300800 */
[----:B------:R0:W-:Y:S02]  /*4ac00*/  STS.U16 [R0+0x3f00], R14 ;  /* 0x003f000e00007388 */ /* 0x0001e40000000400 */
[----:B------:R-:W-:Y:S01]  /*4ac10*/  STS.U16 [R0+0x3f80], R4 ;  /* 0x003f800400007388 */ /* 0x000fe20000000400 */
[----:B0-----:R-:W3:Y:S04]  /*4ac20*/  LDL.LU R14, [R1+0x120c] ;  /* 0x00120c00010e7983 */ /* 0x001ee80000300800 */
[----:B--2---:R0:W-:Y:S04]  /*4ac30*/  STS.U16 [R0+0x5c00], R28 ;  /* 0x005c001c00007388 */ /* 0x0041e80000000400 */
        /* <DEDUP_REMOVED lines=15> */
[----:B------:R1:W-:Y:S01]  /*4ad30*/  STS.U16 [R0+0x7f80], R3 ;  /* 0x007f800300007388 */ /* 0x0003e20000000400 */
[----:B------:R-:W-:Y:S01]  /*4ad40*/  STS.U16 [R0+0x9c00], R21 ;  /* 0x009c001500007388 */ /* 0x000fe20000000400 */
[----:B------:R-:W-:Y:S02]  /*4ad50*/  STS.U16 [R0+0x9c80], R22 ;  /* 0x009c801600007388 */ /* 0x000fe40000000400 */
[----:B------:R-:W-:Y:S02]  /*4ad60*/  STS.U16 [R0+0x9d00], R23 ;  /* 0x009d001700007388 */ /* 0x000fe40000000400 */
[----:B------:R-:W-:Y:S01]  /*4ad70*/  STS.U16 [R0+0x9d80], R24 ;  /* 0x009d801800007388 */ /* 0x000fe20000000400 */
[----:B0-----:R-:W4:Y:S01]  /*4ad80*/  LDL.LU R12, [R1+0x1204] ;  /* 0x00120400010c7983 */ /* 0x001f220000300800 */
[----:B-1----:R-:W4:Y:S03]  /*4ad90*/  LDL.LU R3, [R1+0x1200] ;  /* 0x0012000001037983 */ /* 0x002f260000300800 */
[----:B------:R-:W-:Y:S01]  /*4ada0*/  STS.U16 [R0+0x9e00], R25 ;  /* 0x009e001900007388 */ /* 0x000fe20000000400 */
[----:B------:R-:W-:Y:S02]  /*4adb0*/  STS.U16 [R0+0x9e80], R26 ;  /* 0x009e801a00007388 */ /* 0x000fe40000000400 */
[----:B------:R-:W-:Y:S02]  /*4adc0*/  STS.U16 [R0+0x9f00], R27 ;  /* 0x009f001b00007388 */ /* 0x000fe40000000400 */
[----:B------:R-:W-:Y:S01]  /*4add0*/  STS.U16 [R0+0x9f80], R29 ;  /* 0x009f801d00007388 */ /* 0x000fe20000000400 */
[----:B---3--:R-:W-:Y:S01]  /*4ade0*/  STS.U16 [R0+0xbc00], R2 ;  /* 0x00bc000200007388 */ /* 0x008fe20000000400 */
[----:B------:R0:W-:Y:S03]  /*4adf0*/  STS.U16 [R0+0xbc80], R15 ;  /* 0x00bc800f00007388 */ /* 0x0001e60000000400 */
[----:B------:R-:W3:Y:S04]  /*4ae00*/  LDL.LU R4, [R1+0x11fc] ;  /* 0x0011fc0001047983 */ /* 0x000ee80000300800 */
        /* <DEDUP_REMOVED lines=14> */
[----:B------:R-:W3:Y:S03]  /*4aef0*/  LDL.LU R20, [R1+0x1004] ;  /* 0x0010040001147983 */ /* 0x000ee60000300800 */
[----:B0-----:R-:W3:Y:S04]  /*4af00*/  LDL.LU R14, [R1+0x1000] ;  /* 0x00100000010e7983 */ /* 0x001ee80000300800 */
        /* <DEDUP_REMOVED lines=12> */
[----:B------:R1:W-:Y:S03]  /*4afd0*/  STS.U16 [R0+0xbe80], R3 ;  /* 0x00be800300007388 */ /* 0x0003e60000000400 */
[----:B0-----:R-:W4:Y:S01]  /*4afe0*/  LDL.LU R12, [R1+0xe10] ;  /* 0x000e1000010c7983 */ /* 0x001f220000300800 */
[----:B-1----:R-:W4:Y:S03]  /*4aff0*/  LDL.LU R3, [R1+0xe0c] ;  /* 0x000e0c0001037983 */ /* 0x002f260000300800 */
[----:B---3--:R-:W-:Y:S04]  /*4b000*/  STS.U16 [R0+0xbf00], R4 ;  /* 0x00bf000400007388 */ /* 0x008fe80000000400 */
        /* <DEDUP_REMOVED lines=15> */
[----:B------:R0:W-:Y:S04]  /*4b100*/  STS.U16 [R0+0xfe80], R14 ;  /* 0x00fe800e00007388 */ /* 0x0001e80000000400 */
        /* <DEDUP_REMOVED lines=12> */
[----:B------:R-:W2:Y:S04]  /*4b1d0*/  LDL.LU R4, [R1+0xdfc] ;  /* 0x000dfc0001047983 */ /* 0x000ea80000300800 */
[----:B----4-:R-:W-:Y:S01]  /*4b1e0*/  STS.U16 [R0+0x13c00], R12 ;  /* 0x013c000c00007388 */ /* 0x010fe20000000400 */
[----:B------:R0:W-:Y:S03]  /*4b1f0*/  STS.U16 [R0+0x13c80], R3 ;  /* 0x013c800300007388 */ /* 0x0001e60000000400 */
        /* <DEDUP_REMOVED lines=22> */
[----:B---3--:R-:W-:Y:S01]  /*4b360*/  STS.U16 [R0+0x13d00], R15 ;  /* 0x013d000f00007388 */ /* 0x008fe20000000400 */
[----:B------:R-:W3:Y:S02]  /*4b370*/  LDL.LU R2, [R1+0x26c] ;  /* 0x00026c0001027983 */ /* 0x000ee40000300800 */
[----:B------:R-:W3:Y:S01]  /*4b380*/  LDL.LU R12, [R1+0x264] ;  /* 0x00026400010c7983 */ /* 0x000ee20000300800 */
[----:B------:R0:W-:Y:S04]  /*4b390*/  STS.U16 [R0+0x13d80], R14 ;  /* 0x013d800e00007388 */ /* 0x0001e80000000400 */
[----:B0-----:R-:W3:Y:S01]  /*4b3a0*/  LDL.LU R14, [R1+0x260] ;  /* 0x00026000010e7983 */ /* 0x001ee20000300800 */
[----:B------:R-:W3:Y:S03]  /*4b3b0*/  LDL.LU R15, [R1+0x258] ;  /* 0x00025800010f7983 */ /* 0x000ee60000300800 */
[----:B--2---:R0:W-:Y:S04]  /*4b3c0*/  STS.U16 [R0+0x13e00], R28 ;  /* 0x013e001c00007388 */ /* 0x0041e80000000400 */
[----:B0-----:R-:W2:Y:S04]  /*4b3d0*/  LDL.LU R28, [R1+0x16c] ;  /* 0x00016c00011c7983 */ /* 0x001ea80000300800 */
[----:B------:R0:W-:Y:S04]  /*4b3e0*/  STS.U16 [R0+0x13e80], R4 ;  /* 0x013e800400007388 */ /* 0x0001e80000000400 */
[----:B0-----:R-:W2:Y:S04]  /*4b3f0*/  LDL.LU R4, [R1+0x3f24] ;  /* 0x003f240001047983 */ /* 0x001ea80000300800 */
[----:B----4-:R0:W-:Y:S01]  /*4b400*/  STS.U16 [R0+0x13f00], R3 ;  /* 0x013f000300007388 */ /* 0x0101e20000000400 */
[----:B------:R1:W-:Y:S02]  /*4b410*/  STS.U16 [R0+0x13f80], R5 ;  /* 0x013f800500007388 */ /* 0x0003e40000000400 */
[----:B------:R4:W-:Y:S02]  /*4b420*/  STS.U16 [R0+0x15c00], R8 ;  /* 0x015c000800007388 */ /* 0x0009e40000000400 */
[----:B------:R4:W-:Y:S01]  /*4b430*/  STS.U16 [R0+0x15c80], R9 ;  /* 0x015c800900007388 */ /* 0x0009e20000000400 */
[----:B------:R4:W-:Y:S01]  /*4b440*/  STS.U16 [R0+0x15d00], R10 ;  /* 0x015d000a00007388 */ /* 0x0009e20000000400 */
[----:B------:R4:W-:Y:S02]  /*4b450*/  STS.U16 [R0+0x15d80], R11 ;  /* 0x015d800b00007388 */ /* 0x0009e40000000400 */
[----:B------:R4:W-:Y:S01]  /*4b460*/  STS.U16 [R0+0x15e00], R13 ;  /* 0x015e000d00007388 */ /* 0x0009e20000000400 */
[----:B0-----:R-:W2:Y:S01]  /*4b470*/  LDL.LU R3, [R1+0x184] ;  /* 0x0001840001037983 */ /* 0x001ea20000300800 */
[----:B-1----:R-:W2:Y:S02]  /*4b480*/  LDL.LU R5, [R1+0x3f20] ;  /* 0x003f200001057983 */ /* 0x002ea40000300800 */
[----:B----4-:R-:W4:Y:S01]  /*4b490*/  LDL.LU R8, [R1+0x3f1c] ;  /* 0x003f1c0001087983 */ /* 0x010f220000300800 */
[----:B------:R-:W4:Y:S04]  /*4b4a0*/  LDL.LU R9, [R1+0x3f18] ;  /* 0x003f180001097983 */ /* 0x000f280000300800 */
[----:B------:R-:W4:Y:S01]  /*4b4b0*/  LDL.LU R10, [R1+0x3f14] ;  /* 0x003f1400010a7983 */ /* 0x000f220000300800 */
[----:B------:R-:W4:Y:S03]  /*4b4c0*/  LDL.LU R11, [R1+0x3f10] ;  /* 0x003f1000010b7983 */ /* 0x000f260000300800 */
        /* <DEDUP_REMOVED lines=9> */
[----:B------:R-:W4:Y:S01]  /*4b560*/  LDL.LU R18, [R1+0x3f00] ;  /* 0x003f000001127983 */ /* 0x000f220000300800 */
[----:B------:R0:W-:Y:S03]  /*4b570*/  STS.U16 [R0+0x17d80], R22 ;  /* 0x017d801600007388 */ /* 0x0001e60000000400 */
[----:B------:R-:W4:Y:S01]  /*4b580*/  LDL.LU R19, [R1+0x3efc] ;  /* 0x003efc0001137983 */ /* 0x000f220000300800 */
[----:B------:R-:W4:Y:S02]  /*4b590*/  LDL.LU R20, [R1+0x3ef8] ;  /* 0x003ef80001147983 */ /* 0x000f240000300800 */
[----:B------:R-:W4:Y:S01]  /*4b5a0*/  LDL.LU R21, [R1+0x3ef4] ;  /* 0x003ef40001157983 */ /* 0x000f220000300800 */
[----:B------:R1:W-:Y:S01]  /*4b5b0*/  STS.U16 [R0+0x17e00], R6 ;  /* 0x017e000600007388 */ /* 0x0003e20000000400 */
[----:B------:R1:W-:Y:S02]  /*4b5c0*/  STS.U16 [R0+0x17e80], R7 ;  /* 0x017e800700007388 */ /* 0x0003e40000000400 */
[----:B------:R1:W-:Y:S02]  /*4b5d0*/  STS.U16 [R0+0x17f00], R23 ;  /* 0x017f001700007388 */ /* 0x0003e40000000400 */
[----:B------:R3:W-:Y:S01]  /*4b5e0*/  STS.U16 [R0+0x17f80], R24 ;  /* 0x017f801800007388 */ /* 0x0007e20000000400 */
[----:B0-----:R-:W4:Y:S04]  /*4b5f0*/  LDL.LU R22, [R1+0x3ef0] ;  /* 0x003ef00001167983 */ /* 0x001f280000300800 */
[----:B------:R0:W-:Y:S04]  /*4b600*/  STS.U16 [R0+0x19c00], R25 ;  /* 0x019c001900007388 */ /* 0x0001e80000000400 */
[----:B-1----:R-:W4:Y:S04]  /*4b610*/  LDL R6, [R1+0x3808] ;  /* 0x0038080001067983 */ /* 0x002f280000100800 */
[----:B------:R-:W4:Y:S01]  /*4b620*/  LDL R7, [R1+0x3804] ;  /* 0x0038040001077983 */ /* 0x000f220000100800 */
[----:B------:R-:W4:Y:S02]  /*4b630*/  LDL.LU R23, [R1+0x3eec] ;  /* 0x003eec0001177983 */ /* 0x000f240000300800 */
[----:B------:R1:W-:Y:S01]  /*4b640*/  STS.U16 [R0+0x19c80], R26 ;  /* 0x019c801a00007388 */ /* 0x0003e20000000400 */
[----:B---3--:R-:W3:Y:S01]  /*4b650*/  LDL.LU R24, [R1+0x3ee8] ;  /* 0x003ee80001187983 */ /* 0x008ee20000300800 */
[----:B------:R1:W-:Y:S02]  /*4b660*/  STS.U16 [R0+0x19d00], R27 ;  /* 0x019d001b00007388 */ /* 0x0003e40000000400 */
[----:B------:R1:W-:Y:S01]  /*4b670*/  STS.U16 [R0+0x19d80], R29 ;  /* 0x019d801d00007388 */ /* 0x0003e20000000400 */
[----:B0-----:R-:W3:Y:S01]  /*4b680*/  LDL.LU R25, [R1+0x3ee4] ;  /* 0x003ee40001197983 */ /* 0x001ee20000300800 */
[----:B------:R0:W-:Y:S03]  /*4b690*/  STS.U16 [R0+0x19e00], R2 ;  /* 0x019e000200007388 */ /* 0x0001e60000000400 */
[----:B-1----:R-:W3:Y:S01]  /*4b6a0*/  LDL.LU R26, [R1+0x3ee0] ;  /* 0x003ee000011a7983 */ /* 0x002ee20000300800 */
[----:B------:R-:W3:Y:S02]  /*4b6b0*/  LDL.LU R27, [R1+0x3edc] ;  /* 0x003edc00011b7983 */ /* 0x000ee40000300800 */
[----:B------:R1:W-:Y:S01]  /*4b6c0*/  STS.U16 [R0+0x19e80], R12 ;  /* 0x019e800c00007388 */ /* 0x0003e20000000400 */
[----:B------:R-:W3:Y:S01]  /*4b6d0*/  LDL.LU R29, [R1+0x3ed8] ;  /* 0x003ed800011d7983 */ /* 0x000ee20000300800 */
[----:B0-----:R-:W3:Y:S02]  /*4b6e0*/  LDL.LU R2, [R1+0x3ed4] ;  /* 0x003ed40001027983 */ /* 0x001ee40000300800 */
[----:B------:R0:W-:Y:S02]  /*4b6f0*/  STS.U16 [R0+0x19f00], R14 ;  /* 0x019f000e00007388 */ /* 0x0001e40000000400 */
[----:B------:R0:W-:Y:S01]  /*4b700*/  STS.U16 [R0+0x19f80], R15 ;  /* 0x019f800f00007388 */ /* 0x0001e20000000400 */
[----:B-1----:R-:W3:Y:S04]  /*4b710*/  LDL.LU R12, [R1+0x3ed0] ;  /* 0x003ed000010c7983 */ /* 0x002ee80000300800 */
[----:B0-----:R-:W3:Y:S01]  /*4b720*/  LDL.LU R14, [R1+0x3ecc] ;  /* 0x003ecc00010e7983 */ /* 0x001ee20000300800 */
[----:B------:R-:W3:Y:S03]  /*4b730*/  LDL.LU R15, [R1+0x3ec8] ;  /* 0x003ec800010f7983 */ /* 0x000ee60000300800 */
[----:B--2---:R0:W-:Y:S04]  /*4b740*/  STS.U16 [R0+0x1bc00], R28 ;  /* 0x01bc001c00007388 */ /* 0x0041e80000000400 */
[----:B0-----:R-:W2:Y:S04]  /*4b750*/  LDL.LU R28, [R1+0x3ec4] ;  /* 0x003ec400011c7983 */ /* 0x001ea80000300800 */
[----:B--2---:R0:W-:Y:S04]  /*4b760*/  STS.U16 [R0+0x1bc80], R28 ;  /* 0x01bc801c00007388 */ /* 0x0041e80000000400 */
[----:B0-----:R-:W2:Y:S01]  /*4b770*/  LDL.LU R28, [R1+0x3ec0] ;  /* 0x003ec000011c7983 */ /* 0x001ea20000300800 */
[----:B------:R0:W-:Y:S03]  /*4b780*/  STS.U16 [R0+0x1bd00], R3 ;  /* 0x01bd000300007388 */ /* 0x0001e60000000400 */
[----:B0-----:R-:W3:Y:S01]  /*4b790*/  LDL.LU R3, [R1+0x3ebc] ;  /* 0x003ebc0001037983 */ /* 0x001ee20000300800 */
[----:B--2---:R-:W-:-:S06]  /*4b7a0*/  PRMT R28, RZ, 0x7610, R28 ;  /* 0x00007610ff1c7816 */ /* 0x004fcc000000001c */
[----:B----4-:R-:W2:Y:S04]  /*4b7b0*/  @!P2 LDG.E.U16 R28, [R6.64] ;  /* 0x00000004061ca981 */ /* 0x010ea8000c1e1500 */
[----:B---3--:R0:W-:Y:S04]  /*4b7c0*/  STS.U16 [R0+0x1bd80], R3 ;  /* 0x01bd800300007388 */ /* 0x0081e80000000400 */
[----:B0-----:R-:W3:Y:S01]  /*4b7d0*/  LDL.LU R0, [R1+0x3eb8] ;  /* 0x003eb80001007983 */ /* 0x001ee20000300800 */
[----:B------:R-:W4:Y:S03]  /*4b7e0*/  LDL.LU R3, [R1+0x3eb4] ;  /* 0x003eb40001037983 */ /* 0x000f260000300800 */
[----:B--2---:R0:W-:Y:S04]  /*4b7f0*/  STL [R1+0x19c], R28 ;  /* 0x00019c1c01007387 */ /* 0x0041e80000100800 */
[----:B0-----:R-:W2:Y:S01]  /*4b800*/  LDL.LU R28, [R1+0x3eb0] ;  /* 0x003eb000011c7983 */ /* 0x001ea20000300800 */
[----:B------:R-:W2:Y:S02]  /*4b810*/  LDL R6, [R1+0x3be8] ;  /* 0x003be80001067983 */ /* 0x000ea40000100800 */
[----:B------:R-:W2:Y:S01]  /*4b820*/  LDL R7, [R1+0x3bf4] ;  /* 0x003bf40001077983 */ /* 0x000ea20000100800 */
[----:B------:R-:W-:-:S02]  /*4b830*/  PRMT R4, RZ, 0x7610, R4 ;  /* 0x00007610ff047816 */ /* 0x000fc40000000004 */
[----:B--2---:R-:W-:-:S04]  /*4b840*/  @!P0 LOP3.LUT R7, R7, R6, RZ, 0x3c, !PT ;  /* 0x0000000607078212 */ /* 0x004fc800078e3cff */
[----:B------:R-:W-:-:S04]  /*4b850*/  @!P0 LOP3.LUT R6, R7, R6, RZ, 0x3c, !PT ;  /* 0x0000000607068212 */ /* 0x000fc800078e3cff */
[----:B------:R-:W-:-:S05]  /*4b860*/  @!P0 LOP3.LUT R7, R7, R6, RZ, 0x3c, !PT ;  /* 0x0000000607078212 */ /* 0x000fca00078e3cff */
[----:B------:R0:W2:Y:S04]  /*4b870*/  @!P0 LDG.E.U16 R4, [R6.64] ;  /* 0x0000000406048981 */ /* 0x0000a8000c1e1500 */
[----:B0-----:R-:W2:Y:S04]  /*4b880*/  LDL R6, [R1+0x37f8] ;  /* 0x0037f80001067983 */ /* 0x001ea80000100800 */
[----:B------:R-:W2:Y:S01]  /*4b890*/  LDL R7, [R1+0x380c] ;  /* 0x00380c0001077983 */ /* 0x000ea20000100800 */
[----:B------:R-:W-:Y:S02]  /*4b8a0*/  PRMT R28, RZ, 0x7610, R28 ;  /* 0x00007610ff1c7816 */ /* 0x000fe4000000001c */
[----:B--2---:R-:W-:-:S04]  /*4b8b0*/  @!P0 LOP3.LUT R7, R7, R6, RZ, 0x3c, !PT ;  /* 0x0000000607078212 */ /* 0x004fc800078e3cff */
[----:B------:R-:W-:-:S04]  /*4b8c0*/  @!P0 LOP3.LUT R6, R7, R6, RZ, 0x3c, !PT ;  /* 0x0000000607068212 */ /* 0x000fc800078e3cff */
[----:B------:R-:W-:-:S05]  /*4b8d0*/  @!P0 LOP3.LUT R7, R7, R6, RZ, 0x3c, !PT ;  /* 0x0000000607078212 */ /* 0x000fca00078e3cff */
[----:B------:R-:W2:Y:S04]  /*4b8e0*/  @!P0 LDG.E.U16 R28, [R6.64] ;  /* 0x00000004061c8981 */ /* 0x000ea8000c1e1500 */
[----:B------:R-:W-:Y:S04]  /*4b8f0*/  STL [R1+0x3d0c], R4 ;  /* 0x003d0c0401007387 */ /* 0x000fe80000100800 */
[----:B--2---:R0:W-:Y:S04]  /*4b900*/  STL [R1+0x1a0], R28 ;  /* 0x0001a01c01007387 */ /* 0x0041e80000100800 */
[----:B0-----:R-:W2:Y:S01]  /*4b910*/  LDL.LU R28, [R1+0x3eac] ;  /* 0x003eac00011c7983 */ /* 0x001ea20000300800 */
[----:B------:R-:W2:Y:S02]  /*4b920*/  LDL R6, [R1+0x3870] ;  /* 0x0038700001067983 */ /* 0x000ea40000100800 */
[----:B------:R-:W2:Y:S01]  /*4b930*/  LDL R7, [R1+0x388c] ;  /* 0x00388c0001077983 */ /* 0x000ea20000100800 */
[----:B----4-:R-:W-:-:S02]  /*4b940*/  PRMT R3, RZ, 0x7610, R3 ;  /* 0x00007610ff037816 */ /* 0x010fc40000000003 */
[----:B--2---:R-:W-:-:S04]  /*4b950*/  @!P0 LOP3.LUT R7, R7, R6, RZ, 0x3c, !PT ;  /* 0x0000000607078212 */ /* 0x004fc800078e3cff */
[----:B------:R-:W-:-:S04]  /*4b960*/  @!P0 LOP3.LUT R6, R7, R6, RZ, 0x3c, !PT ;  /* 0x0000000607068212 */ /* 0x000fc800078e3cff */
[----:B------:R-:W-:-:S05]  /*4b970*/  @!P0 LOP3.LUT R7, R7, R6, RZ, 0x3c, !PT ;  /* 0x0000000607078212 */ /* 0x000fca00078e3cff */
[----:B------:R-:W2:Y:S04]  /*4b980*/  @!P0 LDG.E.U16 R3, [R6.64] ;  /* 0x0000000406038981 */ /* 0x000ea8000c1e1500 */
[----:B--2---:R0:W-:Y:S04]  /*4b990*/  STL [R1+0x198], R3 ;  /* 0x0001980301007387 */ /* 0x0041e80000100800 */
[----:B0-----:R-:W2:Y:S01]  /*4b9a0*/  LDL.LU R3, [R1+0x3ea8] ;  /* 0x003ea80001037983 */ /* 0x001ea20000300800 */
[----:B------:R-:W4:Y:S02]  /*4b9b0*/  LDL R6, [R1+0x3884] ;  /* 0x0038840001067983 */ /* 0x000f240000100800 */
[----:B------:R-:W4:Y:S01]  /*4b9c0*/  LDL R7, [R1+0x3888] ;  /* 0x0038880001077983 */ /* 0x000f220000100800 */
[----:B------:R-:W-:-:S02]  /*4b9d0*/  PRMT R28, RZ, 0x7610, R28 ;  /* 0x00007610ff1c7816 */ /* 0x000fc4000000001c */
[----:B----4-:R-:W-:-:S04]  /*4b9e0*/  @!P1 LOP3.LUT R7, R7, R6, RZ, 0x3c, !PT ;  /* 0x0000000607079212 */ /* 0x010fc800078e3cff */
[----:B------:R-:W-:-:S04]  /*4b9f0*/  @!P1 LOP3.LUT R6, R7, R6, RZ, 0x3c, !PT ;  /* 0x0000000607069212 */ /* 0x000fc800078e3cff */
[----:B------:R-:W-:-:S05]  /*4ba00*/  @!P1 LOP3.LUT R7, R7, R6, RZ, 0x3c, !PT ;  /* 0x0000000607079212 */ /* 0x000fca00078e3cff */
[----:B------:R-:W4:Y:S04]  /*4ba10*/  @!P1 LDG.E.U16 R28, [R6.64] ;  /* 0x00000004061c9981 */ /* 0x000f28000c1e1500 */
[----:B----4-:R0:W-:Y:S04]  /*4ba20*/  STL [R1+0x194], R28 ;  /* 0x0001941c01007387 */ /* 0x0101e80000100800 */
[----:B0-----:R-:W4:Y:S01]  /*4ba30*/  LDL.LU R28, [R1+0x3ea4] ;  /* 0x003ea400011c7983 */ /* 0x001f220000300800 */
[----:B------:R-:W3:Y:S02]  /*4ba40*/  LDL R6, [R1+0x38f8] ;  /* 0x0038f80001067983 */ /* 0x000ee40000100800 */
[----:B------:R-:W3:Y:S01]  /*4ba50*/  LDL R7, [R1+0x3904] ;  /* 0x0039040001077983 */ /* 0x000ee20000100800 */
[----:B--2---:R-:W-:-:S02]  /*4ba60*/  PRMT R3, RZ, 0x7610, R3 ;  /* 0x00007610ff037816 */ /* 0x004fc40000000003 */
[----:B---3--:R-:W-:-:S04]  /*4ba70*/  @!P0 LOP3.LUT R7, R7, R6, RZ, 0x3c, !PT ;  /* 0x0000000607078212 */ /* 0x008fc800078e3cff */
[----:B------:R-:W-:-:S04]  /*4ba80*/  @!P0 LOP3.LUT R6, R7, R6, RZ, 0x3c, !PT ;  /* 0x0000000607068212 */ /* 0x000fc800078e3cff */
[----:B------:R-:W-:-:S05]  /*4ba90*/  @!P0 LOP3.LUT R7, R7, R6, RZ, 0x3c, !PT ;  /* 0x0000000607078212 */ /* 0x000fca00078e3cff */
[----:B------:R-:W2:Y:S04]  /*4baa0*/  @!P0 LDG.E.U16 R3, [R6.64] ;  /* 0x0000000406038981 */ /* 0x000ea8000c1e1500 */
[----:B--2---:R0:W-:Y:S04]  /*4bab0*/  STL [R1+0x190], R3 ;  /* 0x0001900301007387 */ /* 0x0041e80000100800 */
[----:B0-----:R-:W2:Y:S01]  /*4bac0*/  LDL.LU R3, [R1+0x3ea0] ;  /* 0x003ea00001037983 */ /* 0x001ea20000300800 */
[----:B------:R-:W3:Y:S02]  /*4bad0*/  LDL R6, [R1+0x3900] ;  /* 0x0039000001067983 */ /* 0x000ee40000100800 */
[----:B------:R-:W3:Y:S01]  /*4bae0*/  LDL R7, [R1+0x390c] ;  /* 0x00390c0001077983 */ /* 0x000ee20000100800 */
[----:B----4-:R-:W-:-:S02]  /*4baf0*/  PRMT R28, RZ, 0x7610, R28 ;  /* 0x00007610ff1c7816 */ /* 0x010fc4000000001c */
[----:B---3--:R-:W-:-:S04]  /*4bb00*/  @!P1 LOP3.LUT R7, R7, R6, RZ, 0x3c, !PT ;  /* 0x0000000607079212 */ /* 0x008fc800078e3cff */
[----:B------:R-:W-:-:S04]  /*4bb10*/  @!P1 LOP3.LUT R6, R7, R6, RZ, 0x3c, !PT ;  /* 0x0000000607069212 */ /* 0x000fc800078e3cff */
[----:B------:R-:W-:-:S05]  /*4bb20*/  @!P1 LOP3.LUT R7, R7, R6, RZ, 0x3c, !PT ;  /* 0x0000000607079212 */ /* 0x000fca00078e3cff */
[----:B------:R-:W3:Y:S04]  /*4bb30*/  @!P1 LDG.E.U16 R28, [R6.64] ;  /* 0x00000004061c9981 */ /* 0x000ee8000c1e1500 */
[----:B---3--:R0:W-:Y:S04]  /*4bb40*/  STL [R1+0x18c], R28 ;  /* 0x00018c1c01007387 */ /* 0x0081e80000100800 */
[----:B0-----:R-:W3:Y:S01]  /*4bb50*/  LDL.LU R28, [R1+0x3e9c] ;  /* 0x003e9c00011c7983 */ /* 0x001ee20000300800 */
[----:B------:R-:W4:Y:S02]  /*4bb60*/  LDL R6, [R1+0x3978] ;  /* 0x0039780001067983 */ /* 0x000f240000100800 */
[----:B------:R-:W4:Y:S01]  /*4bb70*/  LDL R7, [R1+0x3984] ;  /* 0x0039840001077983 */ /* 0x000f220000100800 */
[----:B--2---:R-:W-:-:S02]  /*4bb80*/  PRMT R3, RZ, 0x7610, R3 ;  /* 0x00007610ff037816 */ /* 0x004fc40000000003 */
[----:B----4-:R-:W-:-:S04]  /*4bb90*/  @!P0 LOP3.LUT R7, R7, R6, RZ, 0x3c, !PT ;  /* 0x0000000607078212 */ /* 0x010fc800078e3cff */
[----:B------:R-:W-:-:S04]  /*4bba0*/  @!P0 LOP3.LUT R6, R7, R6, RZ, 0x3c, !PT ;  /* 0x0000000607068212 */ /* 0x000fc800078e3cff */
[----:B------:R-:W-:-:S05]  /*4bbb0*/  @!P0 LOP3.LUT R7, R7, R6, RZ, 0x3c, !PT ;  /* 0x0000000607078212 */ /* 0x000fca00078e3cff */
[----:B------:R-:W2:Y:S04]  /*4bbc0*/  @!P0 LDG.E.U16 R3, [R6.64] ;  /* 0x0000000406038981 */ /* 0x000ea8000c1e1500 */
[----:B--2---:R0:W-:Y:S04]  /*4bbd0*/  STL [R1+0x188], R3 ;  /* 0x0001880301007387 */ /* 0x0041e80000100800 */
[----:B0-----:R-:W2:Y:S01]  /*4bbe0*/  LDL.LU R3, [R1+0x3e98] ;  /* 0x003e980001037983 */ /* 0x001ea20000300800 */
[----:B------:R-:W4:Y:S02]  /*4bbf0*/  LDL R6, [R1+0x3980] ;  /* 0x0039800001067983 */ /* 0x000f240000100800 */
[----:B------:R-:W4:Y:S01]  /*4bc00*/  LDL R7, [R1+0x398c] ;  /* 0x00398c0001077983 */ /* 0x000f220000100800 */
[----:B---3--:R-:W-:-:S02]  /*4bc10*/  PRMT R28, RZ, 0x7610, R28 ;  /* 0x00007610ff1c7816 */ /* 0x008fc4000000001c */
[----:B----4-:R-:W-:-:S04]  /*4bc20*/  @!P1 LOP3.LUT R7, R7, R6, RZ, 0x3c, !PT ;  /* 0x0000000607079212 */ /* 0x010fc800078e3cff */
        /* <DEDUP_REMOVED lines=205> */
[----:B------:R-:W-:-:S02]  /*4c900*/  PRMT R27, RZ, 0x7610, R27 ;  /* 0x00007610ff1b7816 */ /* 0x000fc4000000001b */
[----:B----4-:R-:W-:-:S04]  /*4c910*/  @!P0 LOP3.LUT R7, R7, R6, RZ, 0x3c, !PT ;  /* 0x0000000607078212 */ /* 0x010fc800078e3cff */
[----:B------:R-:W-:-:S04]  /*4c920*/  @!P0 LOP3.LUT R6, R7, R6, RZ, 0x3c, !PT ;  /* 0x0000000607068212 */ /* 0x000fc800078e3cff */
[----:B------:R-:W-:-:S05]  /*4c930*/  @!P0 LOP3.LUT R7, R7, R6, RZ, 0x3c, !PT ;  /* 0x0000000607078212 */ /* 0x000fca00078e3cff */
[----:B------:R0:W4:Y:S04]  /*4c940*/  @!P0 LDG.E.U16 R27, [R6.64] ;  /* 0x00000004061b8981 */ /* 0x000128000c1e1500 */
[----:B0-----:R-:W2:Y:S04]  /*4c950*/  LDL R6, [R1+0x3b90] ;  /* 0x003b900001067983 */ /* 0x001ea80000100800 */
[----:B------:R-:W2:Y:S01]  /*4c960*/  LDL R7, [R1+0x3b9c] ;  /* 0x003b9c0001077983 */ /* 0x000ea20000100800 */
[----:B------:R-:W-:Y:S02]  /*4c970*/  PRMT R26, RZ, 0x7610, R26 ;  /* 0x00007610ff1a7816 */ /* 0x000fe4000000001a */
[----:B--2---:R-:W-:-:S04]  /*4c980*/  @!P1 LOP3.LUT R7, R7, R6, RZ, 0x3c, !PT ;  /* 0x0000000607079212 */ /* 0x004fc800078e3cff */
[----:B------:R-:W-:-:S04]  /*4c990*/  @!P1 LOP3.LUT R6, R7, R6, RZ, 0x3c, !PT ;  /* 0x0000000607069212 */ /* 0x000fc800078e3cff */
[----:B------:R-:W-:Y:S01]  /*4c9a0*/  @!P1 LOP3.LUT R7, R7, R6, RZ, 0x3c, !PT ;  /* 0x0000000607079212 */ /* 0x000fe200078e3cff */
[----:B----4-:R-:W-:Y:S04]  /*4c9b0*/  STL [R1+0x3d60], R27 ;  /* 0x003d601b01007387 */ /* 0x010fe80000100800 */
[----:B------:R0:W2:Y:S04]  /*4c9c0*/  @!P1 LDG.E.U16 R26, [R6.64] ;  /* 0x00000004061a9981 */ /* 0x0000a8000c1e1500 */
[----:B0-----:R-:W4:Y:S04]  /*4c9d0*/  LDL R6, [R1+0x3810] ;  /* 0x0038100001067983 */ /* 0x001f280000100800 */
[----:B------:R-:W4:Y:S01]  /*4c9e0*/  LDL R7, [R1+0x382c] ;  /* 0x00382c0001077983 */ /* 0x000f220000100800 */
[----:B------:R-:W-:-:S02]  /*4c9f0*/  PRMT R3, RZ, 0x7610, R3 ;  /* 0x00007610ff037816 */ /* 0x000fc40000000003 */
[----:B----4-:R-:W-:-:S04]  /*4ca00*/  @!P0 LOP3.LUT R7, R7, R6, RZ, 0x3c, !PT ;  /* 0x0000000607078212 */ /* 0x010fc800078e3cff */
[----:B------:R-:W-:-:S04]  /*4ca10*/  @!P0 LOP3.LUT R6, R7, R6, RZ, 0x3c, !PT ;  /* 0x0000000607068212 */ /* 0x000fc800078e3cff */
[----:B------:R-:W-:-:S05]  /*4ca20*/  @!P0 LOP3.LUT R7, R7, R6, RZ, 0x3c, !PT ;  /* 0x0000000607078212 */ /* 0x000fca00078e3cff */
[----:B------:R-:W4:Y:S04]  /*4ca30*/  @!P0 LDG.E.U16 R3, [R6.64] ;  /* 0x0000000406038981 */ /* 0x000f28000c1e1500 */
[----:B--2---:R-:W-:Y:S04]  /*4ca40*/  STL [R1+0x3d64], R26 ;  /* 0x003d641a01007387 */ /* 0x004fe80000100800 */
[----:B----4-:R0:W-:Y:S04]  /*4ca50*/  STL [R1+0x138], R3 ;  /* 0x0001380301007387 */ /* 0x0101e80000100800 */
        /* <DEDUP_REMOVED lines=161> */
[----:B---3--:R-:W-:Y:S02]  /*4d470*/  PRMT R28, RZ, 0x7610, R28 ;  /* 0x00007610ff1c7816 */ /* 0x008fe4000000001c */
[----:B--2---:R-:W-:-:S04]  /*4d480*/  @!P1 LOP3.LUT R7, R7, R6, RZ, 0x3c, !PT ;  /* 0x0000000607079212 */ /* 0x004fc800078e3cff */
[----:B------:R-:W-:-:S04]  /*4d490*/  @!P1 LOP3.LUT R6, R7, R6, RZ, 0x3c, !PT ;  /* 0x0000000607069212 */ /* 0x000fc800078e3cff */
[----:B------:R-:W-:-:S05]  /*4d4a0*/  @!P1 LOP3.LUT R7, R7, R6, RZ, 0x3c, !PT ;  /* 0x0000000607079212 */ /* 0x000fca00078e3cff */
[----:B------:R-:W2:Y:S04]  /*4d4b0*/  @!P1 LDG.E.U16 R28, [R6.64] ;  /* 0x00000004061c9981 */ /* 0x000ea8000c1e1500 */
[----:B----4-:R0:W-:Y:S04]  /*4d4c0*/  STL [R1+0xf0], R9 ;  /* 0x0000f00901007387 */ /* 0x0101e80000100800 */
[----:B0-----:R-:W3:Y:S04]  /*4d4d0*/  LDL R9, [R1+0x3a34] ;  /* 0x003a340001097983 */ /* 0x001ee80000100800 */
        /* <DEDUP_REMOVED lines=35> */
[----:B------:R-:W2:Y:S01]  /*4d710*/  @!P1 LDG.E.U16 R28, [R6.64] ;  /* 0x00000004061c9981 */ /* 0x000ea2000c1e1500 */
[----:B------:R-:W-:-:S03]  /*4d720*/  PRMT R8, RZ, 0x7610, R8 ;  /* 0x00007610ff087816 */ /* 0x000fc60000000008 */
[----:B--2---:R0:W-:Y:S04]  /*4d730*/  STL [R1+0xdc], R28 ;  /* 0x0000dc1c01007387 */ /* 0x0041e80000100800 */
[----:B0-----:R-:W2:Y:S01]  /*4d740*/  LDL.LU R28, [R1+0x3de8] ;  /* 0x003de800011c7983 */ /* 0x001ea20000300800 */
[----:B------:R-:W4:Y:S02]  /*4d750*/  LDL R7, [R1+0x3a28] ;  /* 0x003a280001077983 */ /* 0x000f240000100800 */
[----:B------:R-:W-:Y:S02]  /*4d760*/  @!P0 IMAD.MOV.U32 R6, RZ, RZ, R9 ;  /* 0x000000ffff068224 */ /* 0x000fe400078e0009 */
[----:B------:R-:W2:Y:S04]  /*4d770*/  LDL R9, [R1+0x3ba8] ;  /* 0x003ba80001097983 */ /* 0x000ea80000100800 */
[----:B----4-:R0:W4:Y:S04]  /*4d780*/  @!P0 LDG.E.U16 R8, [R6.64] ;  /* 0x0000000406088981 */ /* 0x010128000c1e1500 */
[----:B0-----:R-:W3:Y:S04]  /*4d790*/  LDL R6, [R1+0x3a30] ;  /* 0x003a300001067983 */ /* 0x001ee80000100800 */
[----:B------:R-:W3:Y:S01]  /*4d7a0*/  LDL R7, [R1+0x3a3c] ;  /* 0x003a3c0001077983 */ /* 0x000ee20000100800 */
[----:B--2---:R-:W-:-:S02]  /*4d7b0*/  PRMT R28, RZ, 0x7610, R28 ;  /* 0x00007610ff1c7816 */ /* 0x004fc4000000001c */
[----:B---3--:R-:W-:-:S04]  /*4d7c0*/  @!P1 LOP3.LUT R7, R7, R6, RZ, 0x3c, !PT ;  /* 0x0000000607079212 */ /* 0x008fc800078e3cff */
        /* <DEDUP_REMOVED lines=41> */
[----:B------:R-:W-:-:S06]  /*4da60*/  PRMT R5, RZ, 0x7610, R5 ;  /* 0x00007610ff057816 */ /* 0x000fcc0000000005 */
[----:B------:R0:W4:Y:S04]  /*4da70*/  @!P0 LDG.E.U16 R5, [R8.64] ;  /* 0x0000000408058981 */ /* 0x000128000c1e1500 */
[----:B--2---:R1:W-:Y:S04]  /*4da80*/  STL [R1+0xc4], R28 ;  /* 0x0000c41c01007387 */ /* 0x0043e80000100800 */
[----:B-1----:R-:W2:Y:S01]  /*4da90*/  LDL.LU R28, [R1+0x3dd4] ;  /* 0x003dd400011c7983 */ /* 0x002ea20000300800 */
[----:B0-----:R-:W2:Y:S02]  /*4daa0*/  LDL R8, [R1+0x3bb0] ;  /* 0x003bb00001087983 */ /* 0x001ea40000100800 */
[----:B------:R-:W2:Y:S01]  /*4dab0*/  LDL R9, [R1+0x3bbc] ;  /* 0x003bbc0001097983 */ /* 0x000ea20000100800 */
[----:B------:R-:W-:Y:S01]  /*4dac0*/  PRMT R6, RZ, 0x7610, R6 ;  /* 0x00007610ff067816 */ /* 0x000fe20000000006 */
[----:B----4-:R-:W-:Y:S01]  /*4dad0*/  STL [R1+0x3d4c], R5 ;  /* 0x003d4c0501007387 */ /* 0x010fe20000100800 */
[----:B--2---:R-:W-:-:S04]  /*4dae0*/  @!P1 LOP3.LUT R9, R9, R8, RZ, 0x3c, !PT ;  /* 0x0000000809099212 */ /* 0x004fc800078e3cff */
[----:B------:R-:W-:-:S04]  /*4daf0*/  @!P1 LOP3.LUT R8, R9, R8, RZ, 0x3c, !PT ;  /* 0x0000000809089212 */ /* 0x000fc800078e3cff */
[----:B------:R-:W-:-:S05]  /*4db00*/  @!P1 LOP3.LUT R9, R9, R8, RZ, 0x3c, !PT ;  /* 0x0000000809099212 */ /* 0x000fca00078e3cff */
[----:B------:R0:W2:Y:S04]  /*4db10*/  @!P1 LDG.E.U16 R6, [R8.64] ;  /* 0x0000000408069981 */ /* 0x0000a8000c1e1500 */
[----:B0-----:R-:W4:Y:S04]  /*4db20*/  LDL R8, [R1+0x3830] ;  /* 0x0038300001087983 */ /* 0x001f280000100800 */
[----:B------:R-:W4:Y:S01]  /*4db30*/  LDL R9, [R1+0x384c] ;  /* 0x00384c0001097983 */ /* 0x000f220000100800 */
[----:B------:R-:W-:Y:S02]  /*4db40*/  PRMT R28, RZ, 0x7610, R28 ;  /* 0x00007610ff1c7816 */ /* 0x000fe4000000001c */
        /* <DEDUP_REMOVED lines=157> */
[----:B------:R0:W4:Y:S04]  /*4e520*/  @!P1 LDG.E.U16 R26, [R8.64] ;  /* 0x00000004081a9981 */ /* 0x000128000c1e1500 */
[----:B0-----:R-:W3:Y:S04]  /*4e530*/  LDL R8, [R1+0x3948] ;  /* 0x0039480001087983 */ /* 0x001ee80000100800 */
[----:B------:R-:W3:Y:S01]  /*4e540*/  LDL R9, [R1+0x3954] ;  /* 0x0039540001097983 */ /* 0x000ee20000100800 */
[----:B--2---:R-:W-:Y:S02]  /*4e550*/  PRMT R28, RZ, 0x7610, R28 ;  /* 0x00007610ff1c7816 */ /* 0x004fe4000000001c */
        /* <DEDUP_REMOVED lines=28> */
[----:B------:R-:W-:-:S02]  /*4e720*/  PRMT R27, RZ, 0x7610, R27 ;  /* 0x00007610ff1b7816 */ /* 0x000fc4000000001b */
[----:B---3--:R-:W-:-:S04]  /*4e730*/  @!P1 LOP3.LUT R9, R9, R8, RZ, 0x3c, !PT ;  /* 0x0000000809099212 */ /* 0x008fc800078e3cff */
[----:B------:R-:W-:-:S04]  /*4e740*/  @!P1 LOP3.LUT R8, R9, R8, RZ, 0x3c, !PT ;  /* 0x0000000809089212 */ /* 0x000fc800078e3cff */
[----:B------:R-:W-:-:S05]  /*4e750*/  @!P1 LOP3.LUT R9, R9, R8, RZ, 0x3c, !PT ;  /* 0x0000000809099212 */ /* 0x000fca00078e3cff */
[----:B------:R0:W3:Y:S04]  /*4e760*/  @!P1 LDG.E.U16 R27, [R8.64] ;  /* 0x00000004081b9981 */ /* 0x0000e8000c1e1500 */
[----:B0-----:R-:W3:Y:S04]  /*4e770*/  LDL R8, [R1+0x3968] ;  /* 0x0039680001087983 */ /* 0x001ee80000100800 */
[----:B------:R-:W3:Y:S01]  /*4e780*/  LDL R9, [R1+0x3974] ;  /* 0x0039740001097983 */ /* 0x000ee20000100800 */
[----:B--2---:R-:W-:Y:S02]  /*4e790*/  PRMT R28, RZ, 0x7610, R28 ;  /* 0x00007610ff1c7816 */ /* 0x004fe4000000001c */
[----:B---3--:R-:W-:-:S04]  /*4e7a0*/  @!P0 LOP3.LUT R9, R9, R8, RZ, 0x3c, !PT ;  /* 0x0000000809098212 */ /* 0x008fc800078e3cff */
[----:B------:R-:W-:-:S04]  /*4e7b0*/  @!P0 LOP3.LUT R8, R9, R8, RZ, 0x3c, !PT ;  /* 0x0000000809088212 */ /* 0x000fc800078e3cff */
[----:B------:R-:W-:-:S05]  /*4e7c0*/  @!P0 LOP3.LUT R9, R9, R8, RZ, 0x3c, !PT ;  /* 0x0000000809098212 */ /* 0x000fca00078e3cff */
[----:B------:R-:W2:Y:S04]  /*4e7d0*/  @!P0 LDG.E.U16 R28, [R8.64] ;  /* 0x00000004081c8981 */ /* 0x000ea8000c1e1500 */
[----:B------:R0:W-:Y:S04]  /*4e7e0*/  STL [R1+0x64], R27 ;  /* 0x0000641b01007387 */ /* 0x0001e80000100800 */
[----:B0-----:R-:W3:Y:S04]  /*4e7f0*/  LDL R27, [R1+0x39d4] ;  /* 0x0039d400011b7983 */ /* 0x001ee80000100800 */
[----:B--2---:R0:W-:Y:S04]  /*4e800*/  STL [R1+0x60], R28 ;  /* 0x0000601c01007387 */ /* 0x0041e80000100800 */
[----:B0-----:R-:W2:Y:S01]  /*4e810*/  LDL.LU R28, [R1+0x3d80] ;  /* 0x003d8000011c7983 */ /* 0x001ea20000300800 */
[----:B------:R-:W2:Y:S01]  /*4e820*/  LDL R9, [R1+0x3970] ;  /* 0x0039700001097983 */ /* 0x000ea20000100800 */
[----:B------:R-:W-:Y:S01]  /*4e830*/  PRMT R4, RZ, 0x7610, R4 ;  /* 0x00007610ff047816 */ /* 0x000fe20000000004 */
[----:B------:R-:W-:-:S02]  /*4e840*/  @!P1 IMAD.MOV.U32 R8, RZ, RZ, R26 ;  /* 0x000000ffff089224 */ /* 0x000fc400078e001a */
[----:B------:R-:W3:Y:S04]  /*4e850*/  LDL R26, [R1+0x39e4] ;  /* 0x0039e400011a7983 */ /* 0x000ee80000100800 */
[----:B--2---:R0:W2:Y:S04]  /*4e860*/  @!P1 LDG.E.U16 R4, [R8.64] ;  /* 0x0000000408049981 */ /* 0x0040a8000c1e1500 */
[----:B0-----:R-:W2:Y:S04]  /*4e870*/  LDL R8, [R1+0x39b8] ;  /* 0x0039b80001087983 */ /* 0x001ea80000100800 */
[----:B------:R-:W2:Y:S01]  /*4e880*/  LDL R9, [R1+0x39c4] ;  /* 0x0039c40001097983 */ /* 0x000ea20000100800 */
[----:B------:R-:W-:-:S02]  /*4e890*/  PRMT R28, RZ, 0x7610, R28 ;  /* 0x00007610ff1c7816 */ /* 0x000fc4000000001c */
        /* <DEDUP_REMOVED lines=14> */
[----:B0-----:R-:W4:Y:S01]  /*4e980*/  LDL R9, [R1+0x39c8] ;  /* 0x0039c80001097983 */ /* 0x001f220000100800 */
[----:B------:R-:W-:Y:S01]  /*4e990*/  PRMT R15, RZ, 0x7610, R15 ;  /* 0x00007610ff0f7816 */ /* 0x000fe2000000000f */
[----:B---3--:R-:W-:Y:S02]  /*4e9a0*/  @!P0 IMAD.MOV.U32 R8, RZ, RZ, R27 ;  /* 0x000000ffff088224 */ /* 0x008fe400078e001b */
[----:B--2---:R0:W-:Y:S01]  /*4e9b0*/  STL [R1+0x54], R14 ;  /* 0x0000540e01007387 */ /* 0x0041e20000100800 */
[----:B------:R-:W-:Y:S01]  /*4e9c0*/  PRMT R28, RZ, 0x7610, R28 ;  /* 0x00007610ff1c7816 */ /* 0x000fe2000000001c */
[----:B------:R-:W2:Y:S02]  /*4e9d0*/  LDL R27, [R1+0x39f0] ;  /* 0x0039f000011b7983 */ /* 0x000ea40000100800 */
[----:B----4-:R1:W3:Y:S04]  /*4e9e0*/  @!P0 LDG.E.U16 R15, [R8.64] ;  /* 0x00000004080f8981 */ /* 0x0102e8000c1e1500 */
[----:B0-----:R-:W4:Y:S04]  /*4e9f0*/  LDL R14, [R1+0x39f4] ;  /* 0x0039f400010e7983 */ /* 0x001f280000100800 */
[----:B-1----:R-:W2:Y:S04]  /*4ea00*/  LDL R8, [R1+0x39d0] ;  /* 0x0039d00001087983 */ /* 0x002ea80000100800 */
[----:B------:R-:W2:Y:S02]  /*4ea10*/  LDL R9, [R1+0x39dc] ;  /* 0x0039dc0001097983 */ /* 0x000ea40000100800 */
[----:B--2---:R-:W-:-:S04]  /*4ea20*/  @!P1 LOP3.LUT R9, R9, R8, RZ, 0x3c, !PT ;  /* 0x0000000809099212 */ /* 0x004fc800078e3cff */
[----:B------:R-:W-:-:S04]  /*4ea30*/  @!P1 LOP3.LUT R8, R9, R8, RZ, 0x3c, !PT ;  /* 0x0000000809089212 */ /* 0x000fc800078e3cff */
[----:B------:R-:W-:-:S05]  /*4ea40*/  @!P1 LOP3.LUT R9, R9, R8, RZ, 0x3c, !PT ;  /* 0x0000000809099212 */ /* 0x000fca00078e3cff */
[----:B------:R-:W2:Y:S04]  /*4ea50*/  @!P1 LDG.E.U16 R28, [R8.64] ;  /* 0x00000004081c9981 */ /* 0x000ea8000c1e1500 */
[----:B---3--:R0:W-:Y:S04]  /*4ea60*/  STL [R1+0x50], R15 ;  /* 0x0000500f01007387 */ /* 0x0081e80000100800 */
[----:B0-----:R-:W3:Y:S04]  /*4ea70*/  LDL R15, [R1+0x39fc] ;  /* 0x0039fc00010f7983 */ /* 0x001ee80000100800 */
[----:B--2---:R0:W-:Y:S04]  /*4ea80*/  STL [R1+0x4c], R28 ;  /* 0x00004c1c01007387 */ /* 0x0041e80000100800 */
[----:B0-----:R-:W2:Y:S01]  /*4ea90*/  LDL.LU R28, [R1+0x3d78] ;  /* 0x003d7800011c7983 */ /* 0x001ea20000300800 */
[----:B------:R-:W2:Y:S01]  /*4eaa0*/  LDL R9, [R1+0x39d8] ;  /* 0x0039d80001097983 */ /* 0x000ea20000100800 */
[----:B------:R-:W-:Y:S01]  /*4eab0*/  PRMT R3, RZ, 0x7610, R3 ;  /* 0x00007610ff037816 */ /* 0x000fe20000000003 */
[----:B------:R-:W-:-:S02]  /*4eac0*/  @!P0 IMAD.MOV.U32 R8, RZ, RZ, R26 ;  /* 0x000000ffff088224 */ /* 0x000fc400078e001a */
[----:B------:R-:W3:Y:S04]  /*4ead0*/  LDL R26, [R1+0x3a44] ;  /* 0x003a4400011a7983 */ /* 0x000ee80000100800 */
[----:B--2---:R-:W2:Y:S04]  /*4eae0*/  @!P0 LDG.E.U16 R3, [R8.64] ;  /* 0x0000000408038981 */ /* 0x004ea8000c1e1500 */
        /* <DEDUP_REMOVED lines=8> */
[----:B------:R-:W2:Y:S01]  /*4eb70*/  @!P1 LDG.E.U16 R28, [R8.64] ;  /* 0x00000004081c9981 */ /* 0x000ea2000c1e1500 */
[----:B------:R-:W-:-:S03]  /*4eb80*/  PRMT R3, RZ, 0x7610, R3 ;  /* 0x00007610ff037816 */ /* 0x000fc60000000003 */
[----:B--2---:R0:W-:Y:S04]  /*4eb90*/  STL [R1+0x44], R28 ;  /* 0x0000441c01007387 */ /* 0x0041e80000100800 */
[----:B0-----:R-:W2:Y:S01]  /*4eba0*/  LDL.LU R28, [R1+0x3d70] ;  /* 0x003d7000011c7983 */ /* 0x001ea20000300800 */
[----:B------:R-:W2:Y:S02]  /*4ebb0*/  LDL R9, [R1+0x39e8] ;  /* 0x0039e80001097983 */ /* 0x000ea40000100800 */
[----:B----4-:R-:W-:Y:S01]  /*4ebc0*/  @!P0 IMAD.MOV.U32 R8, RZ, RZ, R14 ;  /* 0x000000ffff088224 */ /* 0x010fe200078e000e */
[----:B------:R-:W-:Y:S01]  /*4ebd0*/  PRMT R0, RZ, 0x7610, R0 ;  /* 0x00007610ff007816 */ /* 0x000fe20000000000 */
[----:B------:R-:W4:Y:S04]  /*4ebe0*/  LDL R14, [R1+0x3a54] ;  /* 0x003a5400010e7983 */ /* 0x000f280000100800 */
[----:B--2---:R3:W2:Y:S02]  /*4ebf0*/  @!P0 LDG.E.U16 R3, [R8.64] ;  /* 0x0000000408038981 */ /* 0x0046a4000c1e1500 */
[----:B---3--:R-:W-:-:S02]  /*4ec00*/  @!P1 IMAD.MOV.U32 R8, RZ, RZ, R15 ;  /* 0x000000ffff089224 */ /* 0x008fc400078e000f */
[----:B------:R-:W-:-:S05]  /*4ec10*/  @!P1 IMAD.MOV.U32 R9, RZ, RZ, R27 ;  /* 0x000000ffff099224 */ /* 0x000fca00078e001b */
[----:B------:R0:W3:Y:S04]  /*4ec20*/  @!P1 LDG.E.U16 R0, [R8.64] ;  /* 0x0000000408009981 */ /* 0x0000e8000c1e1500 */
[----:B--2---:R-:W-:Y:S01]  /*4ec30*/  STL [R1+0x3d14], R3 ;  /* 0x003d140301007387 */ /* 0x004fe20000100800 */
[----:B0-----:R-:W2:Y:S01]  /*4ec40*/  LDL R9, [R1+0x3a38] ;  /* 0x003a380001097983 */ /* 0x001ea20000100800 */
[----:B------:R-:W-:Y:S01]  /*4ec50*/  PRMT R10, RZ, 0x7610, R10 ;  /* 0x00007610ff0a7816 */ /* 0x000fe2000000000a */
[----:B------:R-:W-:Y:S01]  /*4ec60*/  @!P0 IMAD.MOV.U32 R8, RZ, RZ, R26 ;  /* 0x000000ffff088224 */ /* 0x000fe200078e001a */
[----:B------:R-:W4:Y:S04]  /*4ec70*/  LDL R27, [R1+0x3a58] ;  /* 0x003a5800011b7983 */ /* 0x000f280000100800 */
[----:B------:R-:W4:Y:S04]  /*4ec80*/  LDL R15, [R1+0x3a64] ;  /* 0x003a6400010f7983 */ /* 0x000f280000100800 */
[----:B---3--:R-:W-:Y:S01]  /*4ec90*/  STL [R1+0x3d18], R0 ;  /* 0x003d180001007387 */ /* 0x008fe20000100800 */
[----:B------:R-:W-:Y:S01]  /*4eca0*/  PRMT R28, RZ, 0x7610, R28 ;  /* 0x00007610ff1c7816 */ /* 0x000fe2000000001c */
[----:B------:R-:W3:Y:S02]  /*4ecb0*/  LDL R26, [R1+0x3a60] ;  /* 0x003a6000011a7983 */ /* 0x000ee40000100800 */
[----:B--2---:R0:W2:Y:S04]  /*4ecc0*/  @!P0 LDG.E.U16 R10, [R8.64] ;  /* 0x00000004080a8981 */ /* 0x0040a8000c1e1500 */
[----:B0-----:R-:W2:Y:S04]  /*4ecd0*/  LDL R8, [R1+0x3a40] ;  /* 0x003a400001087983 */ /* 0x001ea80000100800 */
[----:B------:R-:W2:Y:S02]  /*4ece0*/  LDL R9, [R1+0x3a4c] ;  /* 0x003a4c0001097983 */ /* 0x000ea40000100800 */
[----:B--2---:R-:W-:-:S04]  /*4ecf0*/  @!P1 LOP3.LUT R9, R9, R8, RZ, 0x3c, !PT ;  /* 0x0000000809099212 */ /* 0x004fc800078e3cff */
        /* <DEDUP_REMOVED lines=9> */
[----:B----4-:R-:W-:Y:S01]  /*4ed90*/  @!P0 IMAD.MOV.U32 R8, RZ, RZ, R14 ;  /* 0x000000ffff088224 */ /* 0x010fe200078e000e */
[----:B------:R-:W-:-:S02]  /*4eda0*/  PRMT R2, RZ, 0x7610, R2 ;  /* 0x00007610ff027816 */ /* 0x000fc40000000002 */
[----:B------:R-:W-:Y:S01]  /*4edb0*/  PRMT R0, RZ, 0x7610, R0 ;  /* 0x00007610ff007816 */ /* 0x000fe20000000000 */
[----:B------:R-:W4:Y:S04]  /*4edc0*/  LDL R14, [R1+0x3a68] ;  /* 0x003a6800010e7983 */ /* 0x000f280000100800 */
[----:B--2---:R0:W2:Y:S04]  /*4edd0*/  @!P0 LDG.E.U16 R13, [R8.64] ;  /* 0x00000004080d8981 */ /* 0x0040a8000c1e1500 */
[----:B0-----:R-:W2:Y:S04]  /*4ede0*/  LDL R8, [R1+0x3a50] ;  /* 0x003a500001087983 */ /* 0x001ea80000100800 */
[----:B------:R-:W2:Y:S01]  /*4edf0*/  LDL R9, [R1+0x3a5c] ;  /* 0x003a5c0001097983 */ /* 0x000ea20000100800 */
[----:B------:R-:W-:-:S02]  /*4ee00*/  PRMT R3, RZ, 0x7610, R3 ;  /* 0x00007610ff037816 */ /* 0x000fc40000000003 */
[----:B--2---:R-:W-:-:S04]  /*4ee10*/  @!P1 LOP3.LUT R9, R9, R8, RZ, 0x3c, !PT ;  /* 0x0000000809099212 */ /* 0x004fc800078e3cff */
[----:B------:R-:W-:-:S04]  /*4ee20*/  @!P1 LOP3.LUT R8, R9, R8, RZ, 0x3c, !PT ;  /* 0x0000000809089212 */ /* 0x000fc800078e3cff */
[----:B------:R-:W-:-:S05]  /*4ee30*/  @!P1 LOP3.LUT R9, R9, R8, RZ, 0x3c, !PT ;  /* 0x0000000809099212 */ /* 0x000fca00078e3cff */
[----:B------:R0:W2:Y:S04]  /*4ee40*/  @!P1 LDG.E.U16 R2, [R8.64] ;  /* 0x0000000408029981 */ /* 0x0000a8000c1e1500 */
[----:B------:R1:W-:Y:S01]  /*4ee50*/  STL [R1+0x30], R13 ;  /* 0x0000300d01007387 */ /* 0x0003e20000100800 */
[----:B0-----:R-:W-:Y:S02]  /*4ee60*/  @!P0 IMAD.MOV.U32 R8, RZ, RZ, R15 ;  /* 0x000000ffff088224 */ /* 0x001fe400078e000f */
[----:B------:R-:W-:Y:S01]  /*4ee70*/  @!P0 IMAD.MOV.U32 R9, RZ, RZ, R27 ;  /* 0x000000ffff098224 */ /* 0x000fe200078e001b */
[----:B-1----:R-:W2:Y:S04]  /*4ee80*/  LDL R13, [R1+0x3a74] ;  /* 0x003a7400010d7983 */ /* 0x002ea80000100800 */
[----:B------:R3:W2:Y:S02]  /*4ee90*/  @!P0 LDG.E.U16 R0, [R8.64] ;  /* 0x0000000408008981 */ /* 0x0006a4000c1e1500 */
[----:B---3--:R-:W-:-:S02]  /*4eea0*/  @!P1 IMAD.MOV.U32 R8, RZ, RZ, R10 ;  /* 0x000000ffff089224 */ /* 0x008fc400078e000a */
[----:B------:R-:W-:-:S05]  /*4eeb0*/  @!P1 IMAD.MOV.U32 R9, RZ, RZ, R26 ;  /* 0x000000ffff099224 */ /* 0x000fca00078e001a */
[----:B------:R4:W3:Y:S01]  /*4eec0*/  @!P1 LDG.E.U16 R3, [R8.64] ;  /* 0x0000000408039981 */ /* 0x0008e2000c1e1500 */
[----:B------:R-:W-:Y:S01]  /*4eed0*/  PRMT R28, RZ, 0x7610, R28 ;  /* 0x00007610ff1c7816 */ /* 0x000fe2000000001c */
[----:B----4-:R-:W-:Y:S02]  /*4eee0*/  @!P0 IMAD.MOV.U32 R9, RZ, RZ, R14 ;  /* 0x000000ffff098224 */ /* 0x010fe400078e000e */
[----:B--2---:R-:W-:Y:S01]  /*4eef0*/  STL [R1+0x2c], R2 ;  /* 0x00002c0201007387 */ /* 0x004fe20000100800 */
[----:B------:R-:W2:Y:S02]  /*4ef00*/  LDL R15, [R1+0x3ac4] ;  /* 0x003ac400010f7983 */ /* 0x000ea40000100800 */
[----:B------:R-:W-:Y:S01]  /*4ef10*/  @!P0 IMAD.MOV.U32 R8, RZ, RZ, R13 ;  /* 0x000000ffff088224 */ /* 0x000fe200078e000d */
[----:B------:R-:W-:Y:S01]  /*4ef20*/  STL [R1+0x3d1c], R0 ;  /* 0x003d1c0001007387 */ /* 0x000fe20000100800 */
[----:B------:R-:W4:Y:S02]  /*4ef30*/  LDL R10, [R1+0x3acc] ;  /* 0x003acc00010a7983 */ /* 0x000f240000100800 */
[----:B------:R-:W4:Y:S02]  /*4ef40*/  LDL R27, [R1+0x3ac8] ;  /* 0x003ac800011b7983 */ /* 0x000f240000100800 */
[----:B------:R-:W4:Y:S01]  /*4ef50*/  LDL R26, [R1+0x3ad4] ;  /* 0x003ad400011a7983 */ /* 0x000f220000100800 */
[----:B------:R0:W4:Y:S04]  /*4ef60*/  @!P0 LDG.E.U16 R28, [R8.64] ;  /* 0x00000004081c8981 */ /* 0x000128000c1e1500 */
[----:B---3--:R-:W-:Y:S01]  /*4ef70*/  STL [R1+0x3d20], R3 ;  /* 0x003d200301007387 */ /* 0x008fe20000100800 */
[----:B0-----:R-:W3:Y:S01]  /*4ef80*/  LDL R9, [R1+0x3ab8] ;  /* 0x003ab80001097983 */ /* 0x001ee20000100800 */
[----:B------:R-:W-:Y:S01]  /*4ef90*/  PRMT R11, RZ, 0x7610, R11 ;  /* 0x00007610ff0b7816 */ /* 0x000fe2000000000b */
[----:B------:R-:W3:Y:S01]  /*4efa0*/  LDL R14, [R1+0x3b38] ;  /* 0x003b3800010e7983 */ /* 0x000ee20000100800 */
[----:B------:R-:W3:Y:S01]  /*4efb0*/  LDL R13, [R1+0x3b44] ;  /* 0x003b4400010d7983 */ /* 0x000ee20000100800 */
[----:B--2---:R-:W-:-:S03]  /*4efc0*/  @!P0 IMAD.MOV.U32 R8, RZ, RZ, R15 ;  /* 0x000000ffff088224 */ /* 0x004fc600078e000f */
[----:B----4-:R-:W-:Y:S01]  /*4efd0*/  STL [R1+0x3d24], R28 ;  /* 0x003d241c01007387 */ /* 0x010fe20000100800 */
[----:B------:R-:W-:Y:S02]  /*4efe0*/  PRMT R6, RZ, 0x7610, R6 ;  /* 0x00007610ff067816 */ /* 0x000fe40000000006 */
[----:B------:R-:W-:Y:S01]  /*4eff0*/  PRMT R5, RZ, 0x7610, R5 ;  /* 0x00007610ff057816 */ /* 0x000fe20000000005 */
[----:B------:R-:W2:Y:S01]  /*4f000*/  LDL R15, [R1+0x3b40] ;  /* 0x003b4000010f7983 */ /* 0x000ea20000100800 */
[----:B---3--:R0:W3:Y:S04]  /*4f010*/  @!P0 LDG.E.U16 R11, [R8.64] ;  /* 0x00000004080b8981 */ /* 0x0080e8000c1e1500 */
[----:B0-----:R-:W4:Y:S01]  /*4f020*/  LDL R9, [R1+0x3ac0] ;  /* 0x003ac00001097983 */ /* 0x001f220000100800 */
[----:B------:R-:W-:-:S05]  /*4f030*/  @!P1 IMAD.MOV.U32 R8, RZ, RZ, R10 ;  /* 0x000000ffff089224 */ /* 0x000fca00078e000a */
[----:B----4-:R0:W4:Y:S02]  /*4f040*/  @!P1 LDG.E.U16 R6, [R8.64] ;  /* 0x0000000408069981 */ /* 0x010124000c1e1500 */
[----:B0-----:R-:W-:Y:S02]  /*4f050*/  @!P0 IMAD.MOV.U32 R8, RZ, RZ, R26 ;  /* 0x000000ffff088224 */ /* 0x001fe400078e001a */
[----:B------:R-:W-:-:S05]  /*4f060*/  @!P0 IMAD.MOV.U32 R9, RZ, RZ, R27 ;  /* 0x000000ffff098224 */ /* 0x000fca00078e001b */
[----:B------:R0:W4:Y:S04]  /*4f070*/  @!P0 LDG.E.U16 R5, [R8.64] ;  /* 0x0000000408058981 */ /* 0x000128000c1e1500 */
[----:B---3--:R1:W-:Y:S01]  /*4f080*/  STL [R1+0x1c], R11 ;  /* 0x00001c0b01007387 */ /* 0x0083e20000100800 */
[----:B------:R-:W3:Y:S03]  /*4f090*/  LDL R10, [R1+0x3bb8] ;  /* 0x003bb800010a7983 */ /* 0x000ee60000100800 */
[----:B-1----:R-:W3:Y:S01]  /*4f0a0*/  LDL R11, [R1+0x3b4c] ;  /* 0x003b4c00010b7983 */ /* 0x002ee20000100800 */
[----:B------:R-:W-:Y:S01]  /*4f0b0*/  PRMT R3, RZ, 0x7610, R3 ;  /* 0x00007610ff037816 */ /* 0x000fe20000000003 */
[----:B0-----:R-:W-:-:S02]  /*4f0c0*/  @!P0 IMAD.MOV.U32 R8, RZ, RZ, R13 ;  /* 0x000000ffff088224 */ /* 0x001fc400078e000d */
[----:B------:R-:W-:Y:S01]  /*4f0d0*/  @!P0 IMAD.MOV.U32 R9, RZ, RZ, R14 ;  /* 0x000000ffff098224 */ /* 0x000fe200078e000e */
[----:B------:R-:W-:-:S04]  /*4f0e0*/  PRMT R0, RZ, 0x7610, R0 ;  /* 0x00007610ff007816 */ /* 0x000fc80000000000 */
[----:B------:R2:W3:Y:S02]  /*4f0f0*/  @!P0 LDG.E.U16 R3, [R8.64] ;  /* 0x0000000408038981 */ /* 0x0004e4000c1e1500 */
[----:B--2---:R-:W-:Y:S02]  /*4f100*/  @!P1 IMAD.MOV.U32 R9, RZ, RZ, R15 ;  /* 0x000000ffff099224 */ /* 0x004fe400078e000f */
[----:B----4-:R0:W-:Y:S01]  /*4f110*/  STL [R1+0x18], R6 ;  /* 0x0000180601007387 */ /* 0x0101e20000100800 */
[----:B------:R-:W2:Y:S03]  /*4f120*/  LDL R26, [R1+0x3bc0] ;  /* 0x003bc000011a7983 */ /* 0x000ea60000100800 */
[----:B0-----:R-:W4:Y:S04]  /*4f130*/  LDL R6, [R1+0x3bc4] ;  /* 0x003bc40001067983 */ /* 0x001f280000100800 */
[----:B------:R0:W-:Y:S01]  /*4f140*/  STL [R1+0x14], R5 ;  /* 0x0000140501007387 */ /* 0x0001e20000100800 */
[----:B------:R-:W-:Y:S01]  /*4f150*/  PRMT R7, RZ, 0x7610, R7 ;  /* 0x00007610ff077816 */ /* 0x000fe20000000007 */
[----:B------:R-:W2:Y:S02]  /*4f160*/  LDL R14, [R1+0x3ad0] ;  /* 0x003ad000010e7983 */ /* 0x000ea40000100800 */
[----:B------:R-:W2:Y:S01]  /*4f170*/  LDL R13, [R1+0x3adc] ;  /* 0x003adc00010d7983 */ /* 0x000ea20000100800 */
[----:B0-----:R-:W2:Y:S01]  /*4f180*/  LDL R5, [R1+0x3bcc] ;  /* 0x003bcc0001057983 */ /* 0x001ea20000100800 */
[----:B---3--:R-:W-:-:S05]  /*4f190*/  @!P1 IMAD.MOV.U32 R8, RZ, RZ, R11 ;  /* 0x000000ffff089224 */ /* 0x008fca00078e000b */
[----:B------:R0:W3:Y:S01]  /*4f1a0*/  @!P1 LDG.E.U16 R0, [R8.64] ;  /* 0x0000000408009981 */ /* 0x0000e2000c1e1500 */
[----:B------:R-:W-:Y:S01]  /*4f1b0*/  @!P0 IMAD.MOV.U32 R11, RZ, RZ, R10 ;  /* 0x000000ffff0b8224 */ /* 0x000fe200078e000a */
[----:B0-----:R-:W-:Y:S02]  /*4f1c0*/  PRMT R8, RZ, 0x7610, R8 ;  /* 0x00007610ff087816 */ /* 0x001fe40000000008 */
[----:B------:R-:W-:Y:S01]  /*4f1d0*/  STL [R1+0x3d40], R3 ;  /* 0x003d400301007387 */ /* 0x000fe20000100800 */
[----:B----4-:R-:W-:-:S05]  /*4f1e0*/  @!P0 IMAD.MOV.U32 R10, RZ, RZ, R6 ;  /* 0x000000ffff0a8224 */ /* 0x010fca00078e0006 */
[----:B------:R2:W4:Y:S02]  /*4f1f0*/  @!P0 LDG.E.U16 R7, [R10.64] ;  /* 0x000000040a078981 */ /* 0x000524000c1e1500 */
[----:B--2---:R-:W-:Y:S02]  /*4f200*/  @!P1 IMAD.MOV.U32 R11, RZ, RZ, R26 ;  /* 0x000000ffff0b9224 */ /* 0x004fe400078e001a */
[----:B------:R-:W-:-:S05]  /*4f210*/  @!P1 IMAD.MOV.U32 R10, RZ, RZ, R5 ;  /* 0x000000ffff0a9224 */ /* 0x000fca00078e0005 */
[----:B------:R0:W2:Y:S04]  /*4f220*/  @!P1 LDG.E.U16 R8, [R10.64] ;  /* 0x000000040a089981 */ /* 0x0000a8000c1e1500 */
[----:B---3--:R1:W-:Y:S01]  /*4f230*/  STL [R1+0x3d44], R0 ;  /* 0x003d440001007387 */ /* 0x0083e20000100800 */
[----:B------:R-:W3:Y:S02]  /*4f240*/  LDL R15, [R1+0x3ad8] ;  /* 0x003ad800010f7983 */ /* 0x000ee40000100800 */
[----:B------:R-:W3:Y:S02]  /*4f250*/  LDL R6, [R1+0x3ae4] ;  /* 0x003ae40001067983 */ /* 0x000ee40000100800 */
[----:B0-----:R-:W-:Y:S02]  /*4f260*/  @!P1 IMAD.MOV.U32 R10, RZ, RZ, R13 ;  /* 0x000000ffff0a9224 */ /* 0x001fe400078e000d */
[----:B------:R-:W-:Y:S01]  /*4f270*/  @!P1 IMAD.MOV.U32 R11, RZ, RZ, R14 ;  /* 0x000000ffff0b9224 */ /* 0x000fe200078e000e */
[----:B------:R-:W-:-:S02]  /*4f280*/  PRMT R17, RZ, 0x7610, R17 ;  /* 0x00007610ff117816 */ /* 0x000fc40000000011 */
[----:B------:R-:W-:-:S04]  /*4f290*/  PRMT R4, RZ, 0x7610, R4 ;  /* 0x00007610ff047816 */ /* 0x000fc80000000004 */
[----:B------:R3:W3:Y:S04]  /*4f2a0*/  @!P1 LDG.E.U16 R17, [R10.64] ;  /* 0x000000040a119981 */ /* 0x0006e8000c1e1500 */
[----:B----4-:R0:W-:Y:S01]  /*4f2b0*/  STL [R1+0x3d48], R7 ;  /* 0x003d480701007387 */ /* 0x0101e20000100800 */
[----:B------:R-:W4:Y:S02]  /*4f2c0*/  LDL R5, [R1+0x3b48] ;  /* 0x003b480001057983 */ /* 0x000f240000100800 */
[----:B-1----:R-:W4:Y:S01]  /*4f2d0*/  LDL R0, [R1+0x3b54] ;  /* 0x003b540001007983 */ /* 0x002f220000100800 */
[----:B--2---:R1:W-:Y:S01]  /*4f2e0*/  STL [R1+0x3d54], R8 ;  /* 0x003d540801007387 */ /* 0x0043e20000100800 */
[----:B------:R-:W2:Y:S02]  /*4f2f0*/  LDL R14, [R1+0x3b50] ;  /* 0x003b5000010e7983 */ /* 0x000ea40000100800 */
[----:B------:R-:W2:Y:S02]  /*4f300*/  LDL R13, [R1+0x3b5c] ;  /* 0x003b5c00010d7983 */ /* 0x000ea40000100800 */
[----:B---3--:R-:W-:-:S02]  /*4f310*/  @!P0 IMAD.MOV.U32 R10, RZ, RZ, R6 ;  /* 0x000000ffff0a8224 */ /* 0x008fc400078e0006 */
[----:B------:R-:W-:Y:S01]  /*4f320*/  @!P0 IMAD.MOV.U32 R11, RZ, RZ, R15 ;  /* 0x000000ffff0b8224 */ /* 0x000fe200078e000f */
[----:B------:R-:W3:Y:S01]  /*4f330*/  LDL R3, [R1+0x3bd4] ;  /* 0x003bd40001037983 */ /* 0x000ee20000100800 */
[----:B------:R-:W-:Y:S02]  /*4f340*/  PRMT R28, RZ, 0x7610, R28 ;  /* 0x00007610ff1c7816 */ /* 0x000fe4000000001c */
[----:B------:R-:W-:Y:S01]  /*4f350*/  PRMT R29, RZ, 0x7610, R29 ;  /* 0x00007610ff1d7816 */ /* 0x000fe2000000001d */
[----:B0-----:R-:W3:Y:S04]  /*4f360*/  LDL R7, [R1+0x3bd0] ;  /* 0x003bd00001077983 */ /* 0x001ee80000100800 */
[----:B------:R4:W3:Y:S04]  /*4f370*/  @!P0 LDG.E.U16 R4, [R10.64] ;  /* 0x000000040a048981 */ /* 0x0008e8000c1e1500 */
[----:B-1----:R-:W3:Y:S04]  /*4f380*/  LDL R8, [R1+0x3bc8] ;  /* 0x003bc80001087983 */ /* 0x002ee80000100800 */
[----:B------:R-:W3:Y:S01]  /*4f390*/  LDL R6, [R1+0x3bdc] ;  /* 0x003bdc0001067983 */ /* 0x000ee20000100800 */
[----:B----4-:R-:W-:-:S02]  /*4f3a0*/  @!P0 IMAD.MOV.U32 R11, RZ, RZ, R5 ;  /* 0x000000ffff0b8224 */ /* 0x010fc400078e0005 */
[----:B------:R-:W-:-:S05]  /*4f3b0*/  @!P0 IMAD.MOV.U32 R10, RZ, RZ, R0 ;  /* 0x000000ffff0a8224 */ /* 0x000fca00078e0000 */
[----:B------:R2:W4:Y:S02]  /*4f3c0*/  @!P0 LDG.E.U16 R28, [R10.64] ;  /* 0x000000040a1c8981 */ /* 0x000524000c1e1500 */
[----:B--2---:R-:W-:Y:S02]  /*4f3d0*/  @!P1 IMAD.MOV.U32 R11, RZ, RZ, R14 ;  /* 0x000000ffff0b9224 */ /* 0x004fe400078e000e */
[----:B------:R-:W-:-:S05]  /*4f3e0*/  @!P1 IMAD.MOV.U32 R10, RZ, RZ, R13 ;  /* 0x000000ffff0a9224 */ /* 0x000fca00078e000d */
[----:B------:R0:W2:Y:S04]  /*4f3f0*/  @!P1 LDG.E.U16 R29, [R10.64] ;  /* 0x000000040a1d9981 */ /* 0x0000a8000c1e1500 */
[----:B---3--:R1:W-:Y:S01]  /*4f400*/  STL [R1+0x3d28], R4 ;  /* 0x003d280401007387 */ /* 0x0083e20000100800 */
[----:B------:R-:W3:Y:S02]  /*4f410*/  LDL R5, [R1+0x3ae0] ;  /* 0x003ae00001057983 */ /* 0x000ee40000100800 */
[----:B------:R-:W3:Y:S01]  /*4f420*/  LDL R0, [R1+0x3aec] ;  /* 0x003aec0001007983 */ /* 0x000ee20000100800 */
[----:B------:R-:W-:Y:S01]  /*4f430*/  PRMT R9, RZ, 0x7610, R9 ;  /* 0x00007610ff097816 */ /* 0x000fe20000000009 */
[----:B------:R-:W-:Y:S02]  /*4f440*/  @!P0 IMAD.MOV.U32 R14, RZ, RZ, R3 ;  /* 0x000000ffff0e8224 */ /* 0x000fe400078e0003 */
[----:B------:R-:W-:Y:S01]  /*4f450*/  @!P0 IMAD.MOV.U32 R15, RZ, RZ, R8 ;  /* 0x000000ffff0f8224 */ /* 0x000fe200078e0008 */
[----:B0-----:R-:W-:-:S04]  /*4f460*/  PRMT R10, RZ, 0x7610, R10 ;  /* 0x00007610ff0a7816 */ /* 0x001fc8000000000a */
[----:B------:R0:W3:Y:S02]  /*4f470*/  @!P0 LDG.E.U16 R9, [R14.64] ;  /* 0x000000040e098981 */ /* 0x0000e4000c1e1500 */
[----:B0-----:R-:W-:Y:S02]  /*4f480*/  @!P1 IMAD.MOV.U32 R14, RZ, RZ, R6 ;  /* 0x000000ffff0e9224 */ /* 0x001fe400078e0006 */
[----:B------:R-:W-:-:S05]  /*4f490*/  @!P1 IMAD.MOV.U32 R15, RZ, RZ, R7 ;  /* 0x000000ffff0f9224 */ /* 0x000fca00078e0007 */
[----:B------:R3:W3:Y:S01]  /*4f4a0*/  @!P1 LDG.E.U16 R10, [R14.64] ;  /* 0x000000040e0a9981 */ /* 0x0006e2000c1e1500 */
[----:B------:R-:W-:-:S03]  /*4f4b0*/  PRMT R25, RZ, 0x7610, R25 ;  /* 0x00007610ff197816 */ /* 0x000fc60000000019 */
[----:B----4-:R-:W-:Y:S04]  /*4f4c0*/  STL [R1+0x3d2c], R28 ;  /* 0x003d2c1c01007387 */ /* 0x010fe80000100800 */
[----:B--2---:R-:W-:Y:S01]  /*4f4d0*/  STL [R1+0x3d30], R29 ;  /* 0x003d301d01007387 */ /* 0x004fe20000100800 */
[----:B-1----:R-:W2:Y:S02]  /*4f4e0*/  LDL R4, [R1+0x3b58] ;  /* 0x003b580001047983 */ /* 0x002ea40000100800 */
[----:B------:R-:W4:Y:S02]  /*4f4f0*/  LDL R3, [R1+0x3b64] ;  /* 0x003b640001037983 */ /* 0x000f240000100800 */
[----:B---3--:R-:W-:Y:S02]  /*4f500*/  @!P1 IMAD.MOV.U32 R14, RZ, RZ, R0 ;  /* 0x000000ffff0e9224 */ /* 0x008fe400078e0000 */
[----:B------:R-:W-:-:S05]  /*4f510*/  @!P1 IMAD.MOV.U32 R15, RZ, RZ, R5 ;  /* 0x000000ffff0f9224 */ /* 0x000fca00078e0005 */
[----:B------:R2:W3:Y:S04]  /*4f520*/  @!P1 LDG.E.U16 R25, [R14.64] ;  /* 0x000000040e199981 */ /* 0x0004e8000c1e1500 */
[----:B------:R-:W-:Y:S01]  /*4f530*/  STL [R1+0x3d34], R9 ;  /* 0x003d340901007387 */ /* 0x000fe20000100800 */
[----:B------:R0:W-:Y:S02]  /*4f540*/  STL [R1+0x8], R17 ;  /* 0x0000081101007387 */ /* 0x0001e40000100800 */
[----:B------:R-:W3:Y:S01]  /*4f550*/  LDL R13, [R1+0x3b6c] ;  /* 0x003b6c00010d7983 */ /* 0x000ee20000100800 */
[----:B------:R-:W-:Y:S01]  /*4f560*/  PRMT R21, RZ, 0x7610, R21 ;  /* 0x00007610ff157816 */ /* 0x000fe20000000015 */
[----:B0-----:R-:W3:Y:S04]  /*4f570*/  LDL R17, [R1+0x3b60] ;  /* 0x003b600001117983 */ /* 0x001ee80000100800 */
[----:B------:R0:W-:Y:S01]  /*4f580*/  STL [R1+0x3d38], R10 ;  /* 0x003d380a01007387 */ /* 0x0001e20000100800 */
[----:B------:R-:W3:Y:S02]  /*4f590*/  LDL R9, [R1+0x3bd8] ;  /* 0x003bd80001097983 */ /* 0x000ee40000100800 */
[----:B------:R-:W3:Y:S02]  /*4f5a0*/  LDL R8, [R1+0x3be4] ;  /* 0x003be40001087983 */ /* 0x000ee40000100800 */
[----:B------:R-:W3:Y:S01]  /*4f5b0*/  LDL R7, [R1+0x3be0] ;  /* 0x003be00001077983 */ /* 0x000ee20000100800 */
[----:B------:R-:W3:Y:S04]  /*4f5c0*/  LDL R6, [R1+0x3bec] ;  /* 0x003bec0001067983 */ /* 0x000ee80000100800 */
[----:B------:R-:W3:Y:S04]  /*4f5d0*/  LDL R0, [R1+0x3a7c] ;  /* 0x003a7c0001007983 */ /* 0x000ee80000100800 */
[----:B------:R-:W3:Y:S01]  /*4f5e0*/  LDL R5, [R1+0x3a70] ;  /* 0x003a700001057983 */ /* 0x000ee20000100800 */
[----:B--2---:R-:W-:-:S02]  /*4f5f0*/  @!P0 IMAD.MOV.U32 R15, RZ, RZ, R4 ;  /* 0x000000ffff0f8224 */ /* 0x004fc400078e0004 */
[----:B----4-:R-:W-:-:S05]  /*4f600*/  @!P0 IMAD.MOV.U32 R14, RZ, RZ, R3 ;  /* 0x000000ffff0e8224 */ /* 0x010fca00078e0003 */
[----:B------:R1:W2:Y:S04]  /*4f610*/  @!P0 LDG.E.U16 R21, [R14.64] ;  /* 0x000000040e158981 */ /* 0x0002a8000c1e1500 */
[----:B---3--:R3:W-:Y:S01]  /*4f620*/  STL [R1+0x3d3c], R25 ;  /* 0x003d3c1901007387 */ /* 0x0087e20000100800 */
[----:B------:R-:W4:Y:S01]  /*4f630*/  LDL R4, [R1+0x3ae8] ;  /* 0x003ae80001047983 */ /* 0x000f220000100800 */
[----:B------:R-:W-:Y:S02]  /*4f640*/  PRMT R19, RZ, 0x7610, R19 ;  /* 0x00007610ff137816 */ /* 0x000fe40000000013 */
[----:B------:R-:W-:Y:S01]  /*4f650*/  PRMT R11, RZ, 0x7610, R11 ;  /* 0x00007610ff0b7816 */ /* 0x000fe2000000000b */
[----:B------:R-:W3:Y:S01]  /*4f660*/  LDL R3, [R1+0x3af4] ;  /* 0x003af40001037983 */ /* 0x000ee20000100800 */
[----:B-1----:R-:W-:-:S02]  /*4f670*/  @!P1 IMAD.MOV.U32 R14, RZ, RZ, R13 ;  /* 0x000000ffff0e9224 */ /* 0x002fc400078e000d */
[----:B------:R-:W-:-:S05]  /*4f680*/  @!P1 IMAD.MOV.U32 R15, RZ, RZ, R17 ;  /* 0x000000ffff0f9224 */ /* 0x000fca00078e0011 */
[----:B------:R1:W3:Y:S01]  /*4f690*/  @!P1 LDG.E.U16 R19, [R14.64] ;  /* 0x000000040e139981 */ /* 0x0002e2000c1e1500 */
[----:B------:R-:W-:Y:S01]  /*4f6a0*/  PRMT R12, RZ, 0x7610, R12 ;  /* 0x00007610ff0c7816 */ /* 0x000fe2000000000c */
[----:B-1----:R-:W-:Y:S02]  /*4f6b0*/  @!P0 IMAD.MOV.U32 R14, RZ, RZ, R8 ;  /* 0x000000ffff0e8224 */ /* 0x002fe400078e0008 */
[----:B------:R-:W-:-:S05]  /*4f6c0*/  @!P0 IMAD.MOV.U32 R15, RZ, RZ, R9 ;  /* 0x000000ffff0f8224 */ /* 0x000fca00078e0009 */
[----:B------:R1:W3:Y:S02]  /*4f6d0*/  @!P0 LDG.E.U16 R11, [R14.64] ;  /* 0x000000040e0b8981 */ /* 0x0002e4000c1e1500 */
[----:B-1----:R-:W-:Y:S02]  /*4f6e0*/  @!P1 IMAD.MOV.U32 R14, RZ, RZ, R6 ;  /* 0x000000ffff0e9224 */ /* 0x002fe400078e0006 */
[----:B------:R-:W-:-:S05]  /*4f6f0*/  @!P1 IMAD.MOV.U32 R15, RZ, RZ, R7 ;  /* 0x000000ffff0f9224 */ /* 0x000fca00078e0007 */
[----:B------:R1:W3:Y:S01]  /*4f700*/  @!P1 LDG.E.U16 R12, [R14.64] ;  /* 0x000000040e0c9981 */ /* 0x0002e2000c1e1500 */
[----:B------:R-:W-:Y:S01]  /*4f710*/  PRMT R16, RZ, 0x7610, R16 ;  /* 0x00007610ff107816 */ /* 0x000fe20000000010 */
[----:B-1----:R-:W-:Y:S02]  /*4f720*/  @!P1 IMAD.MOV.U32 R14, RZ, RZ, R0 ;  /* 0x000000ffff0e9224 */ /* 0x002fe400078e0000 */
[----:B------:R-:W-:-:S05]  /*4f730*/  @!P1 IMAD.MOV.U32 R15, RZ, RZ, R5 ;  /* 0x000000ffff0f9224 */ /* 0x000fca00078e0005 */
[----:B------:R4:W3:Y:S04]  /*4f740*/  @!P1 LDG.E.U16 R16, [R14.64] ;  /* 0x000000040e109981 */ /* 0x0008e8000c1e1500 */
[----:B--2---:R1:W-:Y:S01]  /*4f750*/  STL [R1+0x3d68], R21 ;  /* 0x003d681501007387 */ /* 0x0043e20000100800 */
[----:B------:R-:W2:Y:S02]  /*4f760*/  LDL R13, [R1+0x3afc] ;  /* 0x003afc00010d7983 */ /* 0x000ea40000100800 */
[----:B------:R-:W2:Y:S02]  /*4f770*/  LDL R17, [R1+0x3af0] ;  /* 0x003af00001117983 */ /* 0x000ea40000100800 */
[----:B------:R-:W2:Y:S01]  /*4f780*/  LDL.LU R7, [R1+0x50c] ;  /* 0x00050c0001077983 */ /* 0x000ea20000300800 */
[----:B------:R-:W2:Y:S01]  /*4f790*/  LDL.LU R0, [R1+0x504] ;  /* 0x0005040001007983 */ /* 0x000ea20000300800 */
[----:B0-----:R-:W2:Y:S02]  /*4f7a0*/  LDL R10, [R1+0x3b68] ;  /* 0x003b6800010a7983 */ /* 0x001ea40000100800 */
[----:B------:R-:W2:Y:S02]  /*4f7b0*/  LDL R9, [R1+0x3b74] ;  /* 0x003b740001097983 */ /* 0x000ea40000100800 */
[----:B------:R-:W2:Y:S01]  /*4f7c0*/  LDL R28, [R1+0x3b70] ;  /* 0x003b7000011c7983 */ /* 0x000ea20000100800 */
[----:B------:R-:W2:Y:S01]  /*4f7d0*/  LDL R26, [R1+0x3b7c] ;  /* 0x003b7c00011a7983 */ /* 0x000ea20000100800 */
[----:B----4-:R-:W-:-:S03]  /*4f7e0*/  @!P0 IMAD.MOV.U32 R15, RZ, RZ, R4 ;  /* 0x000000ffff0f8224 */ /* 0x010fc600078e0004 */
[----:B------:R-:W4:Y:S01]  /*4f7f0*/  LDL R8, [R1+0x3bf0] ;  /* 0x003bf00001087983 */ /* 0x000f220000100800 */
[----:B------:R-:W4:Y:S03]  /*4f800*/  LDL R4, [R1+0x3bf8] ;  /* 0x003bf80001047983 */ /* 0x000f260000100800 */
[----:B------:R-:W0:Y:S01]  /*4f810*/  S2R R2, SR_TID.X ;  /* 0x0000000000027919 */ /* 0x000e220000002100 */
[----:B------:R-:W-:Y:S01]  /*4f820*/  PRMT R18, RZ, 0x7610, R18 ;  /* 0x00007610ff127816 */ /* 0x000fe20000000012 */
[----:B---3--:R-:W-:Y:S02]  /*4f830*/  @!P0 IMAD.MOV.U32 R14, RZ, RZ, R3 ;  /* 0x000000ffff0e8224 */ /* 0x008fe400078e0003 */
[----:B------:R-:W3:Y:S01]  /*4f840*/  LDL.LU R3, [R1+0x4fc] ;  /* 0x0004fc0001037983 */ /* 0x000ee20000300800 */
[----:B------:R-:W3:Y:S02]  /*4f850*/  LDL.LU R6, [R1+0x4f4] ;  /* 0x0004f40001067983 */ /* 0x000ee40000300800 */
[----:B------:R-:W3:Y:S01]  /*4f860*/  LDL.LU R5, [R1+0x3ac] ;  /* 0x0003ac0001057983 */ /* 0x000ee20000300800 */
[----:B------:R2:W3:Y:S01]  /*4f870*/  @!P0 LDG.E.U16 R18, [R14.64] ;  /* 0x000000040e128981 */ /* 0x0004e2000c1e1500 */
[----:B------:R-:W3:Y:S01]  /*4f880*/  LDL.LU R25, [R1+0x3a4] ;  /* 0x0003a40001197983 */ /* 0x000ee20000300800 */
[----:B------:R-:W-:-:S02]  /*4f890*/  PRMT R20, RZ, 0x7610, R20 ;  /* 0x00007610ff147816 */ /* 0x000fc40000000014 */
[----:B------:R-:W-:Y:S02]  /*4f8a0*/  PRMT R22, RZ, 0x7610, R22 ;  /* 0x00007610ff167816 */ /* 0x000fe40000000016 */
[----:B------:R-:W-:Y:S02]  /*4f8b0*/  PRMT R23, RZ, 0x7610, R23 ;  /* 0x00007610ff177816 */ /* 0x000fe40000000017 */
[----:B------:R-:W-:Y:S02]  /*4f8c0*/  PRMT R24, RZ, 0x7610, R24 ;  /* 0x00007610ff187816 */ /* 0x000fe40000000018 */
[----:B0-----:R-:W-:-:S05]  /*4f8d0*/  LOP3.LUT R2, R2, 0x3f, RZ, 0xc0, !PT ;  /* 0x0000003f02027812 */ /* 0x001fca00078ec0ff */
[----:B------:R-:W-:Y:S02]  /*4f8e0*/  IMAD.SHL.U32 R2, R2, 0x2, RZ ;  /* 0x0000000202027824 */ /* 0x000fe400078e00ff */
[----:B--2---:R-:W-:Y:S02]  /*4f8f0*/  @!P1 IMAD.MOV.U32 R14, RZ, RZ, R13 ;  /* 0x000000ffff0e9224 */ /* 0x004fe400078e000d */
[----:B------:R-:W-:Y:S01]  /*4f900*/  @!P1 IMAD.MOV.U32 R15, RZ, RZ, R17 ;  /* 0x000000ffff0f9224 */ /* 0x000fe200078e0011 */
[----:B------:R-:W2:Y:S01]  /*4f910*/  LDL.LU R13, [R1+0x39c] ;  /* 0x00039c00010d7983 */ /* 0x000ea20000300800 */
[----:B------:R-:W2:Y:S02]  /*4f920*/  LDL.LU R17, [R1+0x394] ;  /* 0x0003940001117983 */ /* 0x000ea40000300800 */
[----:B------:R-:W2:Y:S02]  /*4f930*/  LDL.LU R27, [R1+0x38c] ;  /* 0x00038c00011b7983 */ /* 0x000ea40000300800 */
[----:B-1----:R-:W2:Y:S01]  /*4f940*/  LDL.LU R21, [R1+0x384] ;  /* 0x0003840001157983 */ /* 0x002ea20000300800 */
[----:B------:R0:W2:Y:S02]  /*4f950*/  @!P1 LDG.E.U16 R20, [R14.64] ;  /* 0x000000040e149981 */ /* 0x0000a4000c1e1500 */
[----:B0-----:R-:W-:-:S02]  /*4f960*/  @!P0 IMAD.MOV.U32 R14, RZ, RZ, R9 ;  /* 0x000000ffff0e8224 */ /* 0x001fc400078e0009 */
[----:B------:R-:W-:Y:S02]  /*4f970*/  @!P0 IMAD.MOV.U32 R15, RZ, RZ, R10 ;  /* 0x000000ffff0f8224 */ /* 0x000fe400078e000a */
[----:B------:R-:W2:Y:S04]  /*4f980*/  LDL.LU R10, [R1+0x37c] ;  /* 0x00037c00010a7983 */ /* 0x000ea80000300800 */
[----:B------:R0:W2:Y:S01]  /*4f990*/  @!P0 LDG.E.U16 R22, [R14.64] ;  /* 0x000000040e168981 */ /* 0x0000a2000c1e1500 */
[----:B------:R-:W2:Y:S02]  /*4f9a0*/  LDL.LU R9, [R1+0x374] ;  /* 0x0003740001097983 */ /* 0x000ea40000300800 */
[----:B------:R-:W2:Y:S02]  /*4f9b0*/  LDL.LU R29, [R1+0x2a8] ;  /* 0x0002a800011d7983 */ /* 0x000ea40000300800 */
[----:B0-----:R-:W-:-:S02]  /*4f9c0*/  @!P1 IMAD.MOV.U32 R14, RZ, RZ, R26 ;  /* 0x000000ffff0e9224 */ /* 0x001fc400078e001a */
[----:B------:R-:W-:Y:S02]  /*4f9d0*/  @!P1 IMAD.MOV.U32 R15, RZ, RZ, R28 ;  /* 0x000000ffff0f9224 */ /* 0x000fe400078e001c */
[----:B------:R-:W2:Y:S04]  /*4f9e0*/  LDL.LU R28, [R1+0x2a0] ;  /* 0x0002a000011c7983 */ /* 0x000ea80000300800 */
[----:B------:R4:W2:Y:S02]  /*4f9f0*/  @!P1 LDG.E.U16 R23, [R14.64] ;  /* 0x000000040e179981 */ /* 0x0008a4000c1e1500 */
[----:B----4-:R-:W-:Y:S02]  /*4fa00*/  @!P1 IMAD.MOV.U32 R14, RZ, RZ, R4 ;  /* 0x000000ffff0e9224 */ /* 0x010fe400078e0004 */
[----:B------:R-:W-:-:S02]  /*4fa10*/  @!P1 IMAD.MOV.U32 R15, RZ, RZ, R8 ;  /* 0x000000ffff0f9224 */ /* 0x000fc400078e0008 */
[----:B------:R-:W4:Y:S04]  /*4fa20*/  LDL.LU R8, [R1+0x298] ;  /* 0x0002980001087983 */ /* 0x000f280000300800 */
[----:B------:R0:W4:Y:S01]  /*4fa30*/  @!P1 LDG.E.U16 R24, [R14.64] ;  /* 0x000000040e189981 */ /* 0x000122000c1e1500 */
[----:B------:R-:W4:Y:S02]  /*4fa40*/  LDL.LU R4, [R1+0x28c] ;  /* 0x00028c0001047983 */ /* 0x000f240000300800 */
[----:B------:R-:W4:Y:S01]  /*4fa50*/  LDL.LU R26, [R1+0x280] ;  /* 0x00028000011a7983 */ /* 0x000f220000300800 */
[----:B0-----:R-:W-:-:S05]  /*4fa60*/  LOP3.LUT R15, R2, 0x70, RZ, 0x3c, !PT ;  /* 0x00000070020f7812 */ /* 0x001fca00078e3cff */
[----:B------:R0:W-:Y:S04]  /*4fa70*/  STS.U16 [R15+0x1be00], R7 ;  /* 0x01be00070f007388 */ /* 0x0001e80000000400 */
[----:B0-----:R-:W4:Y:S01]  /*4fa80*/  LDL.LU R7, [R1+0x274] ;  /* 0x0002740001077983 */ /* 0x001f220000300800 */
[----:B------:R0:W-:Y:S03]  /*4fa90*/  STS.U16 [R15+0x1be80], R0 ;  /* 0x01be80000f007388 */ /* 0x0001e60000000400 */
[----:B---3--:R1:W-:Y:S01]  /*4faa0*/  STS.U16 [R15+0x1bf00], R3 ;  /* 0x01bf00030f007388 */ /* 0x0083e20000000400 */
[----:B------:R3:W-:Y:S03]  /*4fab0*/  STS.U16 [R15+0x1bf80], R6 ;  /* 0x01bf80060f007388 */ /* 0x0007e60000000400 */
[----:B------:R3:W-:Y:S01]  /*4fac0*/  STS.U16 [R15+0x1dc00], R5 ;  /* 0x01dc00050f007388 */ /* 0x0007e20000000400 */
[----:B------:R3:W-:Y:S03]  /*4fad0*/  STS.U16 [R15+0x1dc80], R25 ;  /* 0x01dc80190f007388 */ /* 0x0007e60000000400 */
[----:B0-----:R-:W4:Y:S04]  /*4fae0*/  LDL.LU R0, [R1+0x268] ;  /* 0x0002680001007983 */ /* 0x001f280000300800 */
[----:B-1----:R-:W4:Y:S01]  /*4faf0*/  LDL.LU R3, [R1+0x25c] ;  /* 0x00025c0001037983 */ /* 0x002f220000300800 */
[----:B---3--:R-:W4:Y:S02]  /*4fb00*/  LDL.LU R6, [R1+0x19c] ;  /* 0x00019c0001067983 */ /* 0x008f240000300800 */
[----:B------:R-:W4:Y:S01]  /*4fb10*/  LDL.LU R5, [R1+0x1a0] ;  /* 0x0001a00001057983 */ /* 0x000f220000300800 */
[----:B------:R-:W4:Y:S04]  /*4fb20*/  LDL.LU R25, [R1+0x198] ;  /* 0x0001980001197983 */ /* 0x000f280000300800 */
[----:B--2---:R0:W-:Y:S01]  /*4fb30*/  STS.U16 [R15+0x1dd00], R13 ;  /* 0x01dd000d0f007388 */ /* 0x0041e20000000400 */
[----:B------:R1:W-:Y:S02]  /*4fb40*/  STS.U16 [R15+0x1dd80], R17 ;  /* 0x01dd80110f007388 */ /* 0x0003e40000000400 */
[----:B------:R2:W-:Y:S01]  /*4fb50*/  STS.U16 [R15+0x1de00], R27 ;  /* 0x01de001b0f007388 */ /* 0x0005e20000000400 */
[----:B0-----:R-:W3:Y:S01]  /*4fb60*/  LDL.LU R13, [R1+0x194] ;  /* 0x00019400010d7983 */ /* 0x001ee20000300800 */
[----:B-1----:R-:W3:Y:S02]  /*4fb70*/  LDL.LU R17, [R1+0x190] ;  /* 0x0001900001117983 */ /* 0x002ee40000300800 */
[----:B--2---:R-:W2:Y:S02]  /*4fb80*/  LDL.LU R27, [R1+0x18c] ;  /* 0x00018c00011b7983 */ /* 0x004ea40000300800 */
[----:B------:R0:W-:Y:S01]  /*4fb90*/  STS.U16 [R15+0x1de80], R21 ;  /* 0x01de80150f007388 */ /* 0x0001e20000000400 */
[----:B------:R1:W-:Y:S01]  /*4fba0*/  STS.U16 [R15+0x1df00], R10 ;  /* 0x01df000a0f007388 */ /* 0x0003e20000000400 */
[----:B------:R1:W-:Y:S02]  /*4fbb0*/  STS.U16 [R15+0x1df80], R9 ;  /* 0x01df80090f007388 */ /* 0x0003e40000000400 */
[----:B------:R-:W-:Y:S01]  /*4fbc0*/  STS.U16 [R15+0x1fc00], R29 ;  /* 0x01fc001d0f007388 */ /* 0x000fe20000000400 */
[----:B0-----:R-:W3:Y:S01]  /*4fbd0*/  LDL.LU R21, [R1+0x188] ;  /* 0x0001880001157983 */ /* 0x001ee20000300800 */
[----:B------:R-:W3:Y:S03]  /*4fbe0*/  LDL.LU R14, [R1+0x184] ;  /* 0x00018400010e7983 */ /* 0x000ee60000300800 */
[----:B-1----:R-:W3:Y:S01]  /*4fbf0*/  LDL.LU R10, [R1+0x180] ;  /* 0x00018000010a7983 */ /* 0x002ee20000300800 */
[----:B------:R-:W3:Y:S03]  /*4fc00*/  LDL.LU R9, [R1+0x17c] ;  /* 0x00017c0001097983 */ /* 0x000ee60000300800 */
[----:B------:R-:W-:Y:S04]  /*4fc10*/  STS.U16 [R15+0x1fc80], R28 ;  /* 0x01fc801c0f007388 */ /* 0x000fe80000000400 */
[----:B----4-:R0:W-:Y:S01]  /*4fc20*/  STS.U16 [R15+0x1fd00], R8 ;  /* 0x01fd00080f007388 */ /* 0x0101e20000000400 */
[----:B------:R-:W-:Y:S02]  /*4fc30*/  STS.U16 [R15+0x1fd80], R4 ;  /* 0x01fd80040f007388 */ /* 0x000fe40000000400 */
[----:B------:R1:W-:Y:S01]  /*4fc40*/  STS.U16 [R15+0x1fe00], R26 ;  /* 0x01fe001a0f007388 */ /* 0x0003e20000000400 */
[----:B0-----:R-:W4:Y:S01]  /*4fc50*/  LDL.LU R8, [R1+0x150] ;  /* 0x0001500001087983 */ /* 0x001f220000300800 */
[----:B-1----:R-:W4:Y:S02]  /*4fc60*/  LDL.LU R26, [R1+0x14c] ;  /* 0x00014c00011a7983 */ /* 0x002f240000300800 */
[----:B------:R-:W4:Y:S02]  /*4fc70*/  LDL.LU R29, [R1+0x140] ;  /* 0x00014000011d7983 */ /* 0x000f240000300800 */
[----:B------:R-:W4:Y:S01]  /*4fc80*/  LDL.LU R28, [R1+0x13c] ;  /* 0x00013c00011c7983 */ /* 0x000f220000300800 */
[----:B------:R-:W4:Y:S04]  /*4fc90*/  LDL.LU R4, [R1+0xc0] ;  /* 0x0000c00001047983 */ /* 0x000f280000300800 */
[----:B------:R0:W-:Y:S04]  /*4fca0*/  STS.U16 [R15+0x1fe80], R7 ;  /* 0x01fe80070f007388 */ /* 0x0001e80000000400 */
[----:B0-----:R-:W4:Y:S04]  /*4fcb0*/  LDL.LU R7, [R1+0xbc] ;  /* 0x0000bc0001077983 */ /* 0x001f280000300800 */
[----:B------:R0:W-:Y:S01]  /*4fcc0*/  STS.U16 [R15+0x1ff00], R0 ;  /* 0x01ff00000f007388 */ /* 0x0001e20000000400 */
[----:B------:R1:W-:Y:S02]  /*4fcd0*/  STS.U16 [R15+0x1ff80], R3 ;  /* 0x01ff80030f007388 */ /* 0x0003e40000000400 */
[----:B------:R1:W-:Y:S02]  /*4fce0*/  STS.U16 [R2+0x20080], R6 ;  /* 0x0200800602007388 */ /* 0x0003e40000000400 */
[----:B------:R1:W-:Y:S01]  /*4fcf0*/  STS.U16 [R2+0x20000], R5 ;  /* 0x0200000502007388 */ /* 0x0003e20000000400 */
[----:B0-----:R-:W4:Y:S01]  /*4fd00*/  LDL.LU R0, [R1+0x178] ;  /* 0x0001780001007983 */ /* 0x001f220000300800 */
[----:B-1----:R-:W4:Y:S02]  /*4fd10*/  LDL.LU R3, [R1+0x174] ;  /* 0x0001740001037983 */ /* 0x002f240000300800 */
[----:B------:R-:W4:Y:S02]  /*4fd20*/  LDL.LU R6, [R1+0x170] ;  /* 0x0001700001067983 */ /* 0x000f240000300800 */
[----:B------:R-:W4:Y:S01]  /*4fd30*/  LDL.LU R5, [R1+0x16c] ;  /* 0x00016c0001057983 */ /* 0x000f220000300800 */
[----:B------:R-:W-:Y:S04]  /*4fd40*/  STS.U16 [R2+0x20800], R25 ;  /* 0x0208001902007388 */ /* 0x000fe80000000400 */
[----:B--2---:R0:W-:Y:S04]  /*4fd50*/  STS.U16 [R2+0x21080], R27 ;  /* 0x0210801b02007388 */ /* 0x0041e80000000400 */
[----:B0-----:R-:W2:Y:S04]  /*4fd60*/  LDL.LU R27, [R1+0x168] ;  /* 0x00016800011b7983 */ /* 0x001ea80000300800 */
[----:B---3--:R0:W-:Y:S01]  /*4fd70*/  STS.U16 [R2+0x20880], R13 ;  /* 0x0208800d02007388 */ /* 0x0081e20000000400 */
[----:B------:R-:W3:Y:S03]  /*4fd80*/  LDL.LU R25, [R1+0x160] ;  /* 0x0001600001197983 */ /* 0x000ee60000300800 */
[----:B------:R1:W-:Y:S04]  /*4fd90*/  STS.U16 [R2+0x21000], R17 ;  /* 0x0210001102007388 */ /* 0x0003e80000000400 */
[----:B------:R1:W-:Y:S04]  /*4fda0*/  STS.U16 [R2+0x21800], R21 ;  /* 0x0218001502007388 */ /* 0x0003e80000000400 */
[----:B------:R1:W-:Y:S04]  /*4fdb0*/  STS.U16 [R2+0x21880], R14 ;  /* 0x0218800e02007388 */ /* 0x0003e80000000400 */
[----:B------:R1:W-:Y:S04]  /*4fdc0*/  STS.U16 [R2+0x22000], R10 ;  /* 0x0220000a02007388 */ /* 0x0003e80000000400 */
[----:B------:R1:W-:Y:S04]  /*4fdd0*/  STS.U16 [R2+0x22080], R9 ;  /* 0x0220800902007388 */ /* 0x0003e80000000400 */
[----:B0-----:R-:W3:Y:S01]  /*4fde0*/  LDL.LU R13, [R1+0x15c] ;  /* 0x00015c00010d7983 */ /* 0x001ee20000300800 */
[----:B-1----:R-:W3:Y:S02]  /*4fdf0*/  LDL.LU R17, [R1+0x158] ;  /* 0x0001580001117983 */ /* 0x002ee40000300800 */
[----:B------:R-:W3:Y:S01]  /*4fe00*/  LDL.LU R21, [R1+0x3d68] ;  /* 0x003d680001157983 */ /* 0x000ee20000300800 */
[----:B------:R-:W3:Y:S01]  /*4fe10*/  LDL.LU R14, [R1+0x154] ;  /* 0x00015400010e7983 */ /* 0x000ee20000300800 */
[----:B------:R-:W3:Y:S02]  /*4fe20*/  LDL.LU R10, [R1+0x148] ;  /* 0x00014800010a7983 */ /* 0x000ee40000300800 */
[----:B------:R-:W3:Y:S01]  /*4fe30*/  LDL.LU R9, [R1+0x144] ;  /* 0x0001440001097983 */ /* 0x000ee20000300800 */
[----:B----4-:R0:W-:Y:S04]  /*4fe40*/  STS.U16 [R2+0x22800], R8 ;  /* 0x0228000802007388 */ /* 0x0101e80000000400 */
[----:B------:R1:W-:Y:S04]  /*4fe50*/  STS.U16 [R2+0x22880], R26 ;  /* 0x0228801a02007388 */ /* 0x0003e80000000400 */
[----:B------:R4:W-:Y:S04]  /*4fe60*/  STS.U16 [R2+0x23000], R29 ;  /* 0x0230001d02007388 */ /* 0x0009e80000000400 */
[----:B------:R4:W-:Y:S04]  /*4fe70*/  STS.U16 [R2+0x23080], R28 ;  /* 0x0230801c02007388 */ /* 0x0009e80000000400 */
[----:B------:R-:W-:Y:S04]  /*4fe80*/  STS.U16 [R2+0x23800], R4 ;  /* 0x0238000402007388 */ /* 0x000fe80000000400 */
[----:B0-----:R-:W3:Y:S01]  /*4fe90*/  LDL.LU R8, [R1+0x108] ;  /* 0x0001080001087983 */ /* 0x001ee20000300800 */
[----:B-1----:R-:W3:Y:S02]  /*4fea0*/  LDL.LU R26, [R1+0x3d64] ;  /* 0x003d6400011a7983 */ /* 0x002ee40000300800 */
[----:B----4-:R-:W4:Y:S01]  /*4feb0*/  LDL.LU R29, [R1+0x104] ;  /* 0x00010400011d7983 */ /* 0x010f220000300800 */
[----:B------:R-:W-:Y:S01]  /*4fec0*/  LOP3.LUT R28, R2, 0x10, RZ, 0x3c, !PT ;  /* 0x00000010021c7812 */ /* 0x000fe200078e3cff */
[----:B------:R0:W-:Y:S04]  /*4fed0*/  STS.U16 [R2+0x23880], R7 ;  /* 0x0238800702007388 */ /* 0x0001e80000000400 */
[----:B0-----:R-:W3:Y:S01]  /*4fee0*/  LDL.LU R2, [R1+0x164] ;  /* 0x0001640001027983 */ /* 0x001ee20000300800 */
[----:B------:R-:W4:Y:S02]  /*4fef0*/  LDL.LU R4, [R1+0x138] ;  /* 0x0001380001047983 */ /* 0x000f240000300800 */
[----:B------:R-:W4:Y:S01]  /*4ff00*/  LDL.LU R7, [R1+0x134] ;  /* 0x0001340001077983 */ /* 0x000f220000300800 */
        /* <DEDUP_REMOVED lines=8> */
[----:B--2---:R0:W-:Y:S04]  /*4ff90*/  STS.U16 [R28+0x21100], R27 ;  /* 0x0211001b1c007388 */ /* 0x0041e80000000400 */
[----:B0-----:R-:W2:Y:S04]  /*4ffa0*/  LDL.LU R27, [R1+0x3d60] ;  /* 0x003d6000011b7983 */ /* 0x001ea80000300800 */
[----:B---3--:R-:W-:Y:S01]  /*4ffb0*/  STS.U16 [R28+0x21180], R2 ;  /* 0x021180021c007388 */ /* 0x008fe20000000400 */
[----:B------:R-:W-:Y:S02]  /*4ffc0*/  STS.U16 [R28+0x21900], R25 ;  /* 0x021900191c007388 */ /* 0x000fe40000000400 */
[----:B------:R0:W-:Y:S02]  /*4ffd0*/  STS.U16 [R28+0x21980], R13 ;  /* 0x0219800d1c007388 */ /* 0x0001e40000000400 */
[----:B------:R1:W-:Y:S01]  /*4ffe0*/  STS.U16 [R28+0x22100], R17 ;  /* 0x022100111c007388 */ /* 0x0003e20000000400 */
[----:B0-----:R-:W3:Y:S01]  /*4fff0*/  LDL.LU R13, [R1+0x120] ;  /* 0x00012000010d7983 */ /* 0x001ee20000300800 */
[----:B-1----:R-:W3:Y:S03]  /*50000*/  LDL.LU R17, [R1+0x11c] ;  /* 0x00011c0001117983 */ /* 0x002ee60000300800 */
[----:B------:R-:W0:Y:S04]  /*50010*/  S2R R2, SR_TID.X ;  /* 0x0000000000027919 */ /* 0x000e280000002100 */
[----:B------:R1:W-:Y:S01]  /*50020*/  STS.U16 [R28+0x22180], R14 ;  /* 0x0221800e1c007388 */ /* 0x0003e20000000400 */
[----:B------:R4:W-:Y:S02]  /*50030*/  STS.U16 [R28+0x22900], R10 ;  /* 0x0229000a1c007388 */ /* 0x0009e40000000400 */
[----:B------:R-:W3:Y:S02]  /*50040*/  LDL.LU R25, [R1+0x118] ;  /* 0x0001180001197983 */ /* 0x000ee40000300800 */
[----:B------:R-:W-:Y:S01]  /*50050*/  STS.U16 [R28+0x22980], R9 ;  /* 0x022980091c007388 */ /* 0x000fe20000000400 */
[----:B------:R0:W-:Y:S04]  /*50060*/  STS.U16 [R28+0x23100], R8 ;  /* 0x023100081c007388 */ /* 0x0001e80000000400 */
[----:B-1----:R-:W3:Y:S01]  /*50070*/  LDL.LU R14, [R1+0x100] ;  /* 0x00010000010e7983 */ /* 0x002ee20000300800 */
[----:B----4-:R-:W4:Y:S01]  /*50080*/  LDL.LU R10, [R1+0xfc] ;  /* 0x0000fc00010a7983 */ /* 0x010f220000300800 */
[----:B0-----:R-:W-:-:S05]  /*50090*/  LOP3.LUT R2, R2, 0x3f, RZ, 0xc0, !PT ;  /* 0x0000003f02027812 */ /* 0x001fca00078ec0ff */
[----:B------:R-:W-:-:S05]  /*500a0*/  IMAD.SHL.U32 R2, R2, 0x2, RZ ;  /* 0x0000000202027824 */ /* 0x000fca00078e00ff */
[----:B------:R-:W-:Y:S02]  /*500b0*/  LOP3.LUT R8, R2, 0x20, RZ, 0x3c, !PT ;  /* 0x0000002002087812 */ /* 0x000fe400078e3cff */
[----:B------:R-:W4:Y:S04]  /*500c0*/  LDL.LU R2, [R1+0x114] ;  /* 0x0001140001027983 */ /* 0x000f280000300800 */
[----:B------:R-:W-:Y:S04]  /*500d0*/  STS.U16 [R28+0x23180], R29 ;  /* 0x0231801d1c007388 */ /* 0x000fe80000000400 */
[----:B--2---:R0:W-:Y:S01]  /*500e0*/  STS.U16 [R28+0x23900], R27 ;  /* 0x0239001b1c007388 */ /* 0x0041e20000000400 */
[----:B------:R1:W-:Y:S03]  /*500f0*/  STS.U16 [R28+0x23980], R26 ;  /* 0x0239801a1c007388 */ /* 0x0003e60000000400 */
[----:B0-----:R-:W2:Y:S01]  /*50100*/  LDL.LU R27, [R1+0x10c] ;  /* 0x00010c00011b7983 */ /* 0x001ea20000300800 */
[----:B-1----:R-:W2:Y:S02]  /*50110*/  LDL.LU R26, [R1+0x110] ;  /* 0x00011000011a7983 */ /* 0x002ea40000300800 */
[----:B------:R0:W-:Y:S02]  /*50120*/  STS.U16 [R8+0x20200], R4 ;  /* 0x0202000408007388 */ /* 0x0001e40000000400 */
[----:B------:R-:W-:Y:S01]  /*50130*/  STS.U16 [R8+0x20280], R7 ;  /* 0x0202800708007388 */ /* 0x000fe20000000400 */
[----:B------:R-:W2:Y:S01]  /*50140*/  LDL.LU R9, [R1+0xf8] ;  /* 0x0000f80001097983 */ /* 0x000ea20000300800 */
[----:B------:R-:W2:Y:S03]  /*50150*/  LDL.LU R29, [R1+0xf4] ;  /* 0x0000f400011d7983 */ /* 0x000ea60000300800 */
[----:B------:R-:W-:Y:S01]  /*50160*/  STS.U16 [R8+0x20a00], R0 ;  /* 0x020a000008007388 */ /* 0x000fe20000000400 */
[----:B------:R-:W2:Y:S02]  /*50170*/  LDL.LU R28, [R1+0xf0] ;  /* 0x0000f000011c7983 */ /* 0x000ea40000300800 */
[----:B------:R-:W-:Y:S02]  /*50180*/  STS.U16 [R8+0x20a80], R3 ;  /* 0x020a800308007388 */ /* 0x000fe40000000400 */
[----:B------:R1:W-:Y:S01]  /*50190*/  STS.U16 [R8+0x21200], R6 ;  /* 0x0212000608007388 */ /* 0x0003e20000000400 */
[----:B------:R1:W-:Y:S04]  /*501a0*/  STS.U16 [R8+0x21280], R5 ;  /* 0x0212800508007388 */ /* 0x0003e80000000400 */
[----:B0-----:R-:W2:Y:S04]  /*501b0*/  LDL.LU R4, [R1+0xec] ;  /* 0x0000ec0001047983 */ /* 0x001ea80000300800 */
[----:B-1----:R-:W2:Y:S01]  /*501c0*/  LDL.LU R6, [R1+0xe8] ;  /* 0x0000e80001067983 */ /* 0x002ea20000300800 */
[----:B------:R-:W2:Y:S02]  /*501d0*/  LDL.LU R5, [R1+0xe4] ;  /* 0x0000e40001057983 */ /* 0x000ea40000300800 */
[----:B------:R-:W2:Y:S02]  /*501e0*/  LDL.LU R7, [R1+0xe0] ;  /* 0x0000e00001077983 */ /* 0x000ea40000300800 */
[----:B------:R-:W2:Y:S01]  /*501f0*/  LDL.LU R0, [R1+0xdc] ;  /* 0x0000dc0001007983 */ /* 0x000ea20000300800 */
[----:B------:R-:W2:Y:S04]  /*50200*/  LDL.LU R3, [R1+0xd8] ;  /* 0x0000d80001037983 */ /* 0x000ea80000300800 */
[----:B---3--:R0:W-:Y:S01]  /*50210*/  STS.U16 [R8+0x21a00], R13 ;  /* 0x021a000d08007388 */ /* 0x0081e20000000400 */
[----:B------:R1:W-:Y:S03]  /*50220*/  STS.U16 [R8+0x21a80], R17 ;  /* 0x021a801108007388 */ /* 0x0003e60000000400 */
[----:B0-----:R-:W3:Y:S01]  /*50230*/  LDL.LU R13, [R1+0x3d5c] ;  /* 0x003d5c00010d7983 */ /* 0x001ee20000300800 */
[----:B-1----:R-:W3:Y:S03]  /*50240*/  LDL.LU R17, [R1+0x3d58] ;  /* 0x003d580001117983 */ /* 0x002ee60000300800 */
[----:B------:R0:W-:Y:S04]  /*50250*/  STS.U16 [R8+0x22200], R25 ;  /* 0x0222001908007388 */ /* 0x0001e80000000400 */
[----:B0-----:R-:W3:Y:S04]  /*50260*/  LDL.LU R25, [R1+0xc8] ;  /* 0x0000c80001197983 */ /* 0x001ee80000300800 */
[----:B----4-:R0:W-:Y:S04]  /*50270*/  STS.U16 [R8+0x22280], R2 ;  /* 0x0222800208007388 */ /* 0x0101e80000000400 */
[----:B0-----:R-:W0:Y:S02]  /*50280*/  S2R R2, SR_TID.X ;  /* 0x0000000000027919 */ /* 0x001e240000002100 */
[----:B0-----:R-:W-:-:S05]  /*50290*/  LOP3.LUT R2, R2, 0x3f, RZ, 0xc0, !PT ;  /* 0x0000003f02027812 */ /* 0x001fca00078ec0ff */
[----:B------:R-:W-:Y:S01]  /*502a0*/  IMAD.SHL.U32 R2, R2, 0x2, RZ ;  /* 0x0000000202027824 */ /* 0x000fe200078e00ff */
[----:B--2---:R0:W-:Y:S01]  /*502b0*/  STS.U16 [R8+0x22a00], R26 ;  /* 0x022a001a08007388 */ /* 0x0041e20000000400 */
[----:B------:R-:W-:Y:S02]  /*502c0*/  STS.U16 [R8+0x22a80], R27 ;  /* 0x022a801b08007388 */ /* 0x000fe40000000400 */
[----:B------:R1:W-:Y:S01]  /*502d0*/  STS.U16 [R8+0x23200], R14 ;  /* 0x0232000e08007388 */ /* 0x0003e20000000400 */
[----:B0-----:R-:W2:Y:S01]  /*502e0*/  LDL.LU R26, [R1+0xc4] ;  /* 0x0000c400011a7983 */ /* 0x001ea20000300800 */
[----:B-1----:R-:W4:Y:S01]  /*502f0*/  LDL.LU R14, [R1+0xb8] ;  /* 0x0000b800010e7983 */ /* 0x002f220000300800 */
[----:B------:R-:W-:Y:S02]  /*50300*/  LOP3.LUT R27, R2, 0x30, RZ, 0x3c, !PT ;  /* 0x00000030021b7812 */ /* 0x000fe400078e3cff */
[----:B------:R-:W2:Y:S01]  /*50310*/  LDL.LU R2, [R1+0xd4] ;  /* 0x0000d40001027983 */ /* 0x000ea20000300800 */
[----:B------:R0:W-:Y:S03]  /*50320*/  STS.U16 [R8+0x23280], R10 ;  /* 0x0232800a08007388 */ /* 0x0001e60000000400 */
[----:B0-----:R-:W4:Y:S04]  /*50330*/  LDL.LU R10, [R1+0xb4] ;  /* 0x0000b400010a7983 */ /* 0x001f280000300800 */
[----:B---3--:R0:W-:Y:S01]  /*50340*/  STS.U16 [R8+0x23a00], R17 ;  /* 0x023a001108007388 */ /* 0x0081e20000000400 */
[----:B------:R1:W-:Y:S02]  /*50350*/  STS.U16 [R8+0x23a80], R13 ;  /* 0x023a800d08007388 */ /* 0x0003e40000000400 */
[----:B------:R3:W-:Y:S02]  /*50360*/  STS.U16 [R27+0x20300], R9 ;  /* 0x020300091b007388 */ /* 0x0007e40000000400 */
[----:B------:R3:W-:Y:S01]  /*50370*/  STS.U16 [R27+0x20380], R29 ;  /* 0x0203801d1b007388 */ /* 0x0007e20000000400 */
[----:B------:R3:W-:Y:S01]  /*50380*/  STS.U16 [R27+0x20b00], R28 ;  /* 0x020b001c1b007388 */ /* 0x0007e20000000400 */
[----:B------:R3:W-:Y:S03]  /*50390*/  STS.U16 [R27+0x20b80], R4 ;  /* 0x020b80041b007388 */ /* 0x0007e60000000400 */
[----:B0-----:R-:W4:Y:S01]  /*503a0*/  LDL.LU R17, [R1+0xcc] ;  /* 0x0000cc0001117983 */ /* 0x001f220000300800 */
[----:B-1----:R-:W4:Y:S02]  /*503b0*/  LDL.LU R8, [R1+0x3d54] ;  /* 0x003d540001087983 */ /* 0x002f240000300800 */
[----:B------:R-:W4:Y:S02]  /*503c0*/  LDL.LU R13, [R1+0xd0] ;  /* 0x0000d000010d7983 */ /* 0x000f240000300800 */
[----:B---3--:R-:W3:Y:S01]  /*503d0*/  LDL.LU R9, [R1+0xac] ;  /* 0x0000ac0001097983 */ /* 0x008ee20000300800 */
[----:B------:R-:W3:Y:S01]  /*503e0*/  LDL.LU R29, [R1+0x78] ;  /* 0x00007800011d7983 */ /* 0x000ee20000300800 */
[----:B------:R-:W3:Y:S02]  /*503f0*/  LDL.LU R28, [R1+0x74] ;  /* 0x00007400011c7983 */ /* 0x000ee40000300800 */
[----:B------:R-:W3:Y:S01]  /*50400*/  LDL.LU R4, [R1+0x58] ;  /* 0x0000580001047983 */ /* 0x000ee20000300800 */
[----:B------:R0:W-:Y:S01]  /*50410*/  STS.U16 [R27+0x21300], R6 ;  /* 0x021300061b007388 */ /* 0x0001e20000000400 */
[----:B------:R1:W-:Y:S03]  /*50420*/  STS.U16 [R27+0x21380], R5 ;  /* 0x021380051b007388 */ /* 0x0003e60000000400 */
[----:B0-----:R-:W3:Y:S01]  /*50430*/  LDL.LU R6, [R1+0x3d50] ;  /* 0x003d500001067983 */ /* 0x001ee20000300800 */
[----:B-1----:R-:W3:Y:S02]  /*50440*/  LDL.LU R5, [R1+0x3d4c] ;  /* 0x003d4c0001057983 */ /* 0x002ee40000300800 */
[----:B------:R0:W-:Y:S02]  /*50450*/  STS.U16 [R27+0x21b00], R7 ;  /* 0x021b00071b007388 */ /* 0x0001e40000000400 */
[----:B------:R1:W-:Y:S01]  /*50460*/  STS.U16 [R27+0x21b80], R0 ;  /* 0x021b80001b007388 */ /* 0x0003e20000000400 */
[----:B------:R1:W-:Y:S04]  /*50470*/  STS.U16 [R27+0x22300], R3 ;  /* 0x022300031b007388 */ /* 0x0003e80000000400 */
[----:B0-----:R-:W3:Y:S01]  /*50480*/  LDL.LU R7, [R1+0x54] ;  /* 0x0000540001077983 */ /* 0x001ee20000300800 */
[----:B-1----:R-:W3:Y:S02]  /*50490*/  LDL.LU R0, [R1+0x38] ;  /* 0x0000380001007983 */ /* 0x002ee40000300800 */
[----:B------:R-:W3:Y:S01]  /*504a0*/  LDL.LU R3, [R1+0x34] ;  /* 0x0000340001037983 */ /* 0x000ee20000300800 */
[----:B--2---:R0:W-:Y:S04]  /*504b0*/  STS.U16 [R27+0x22380], R2 ;  /* 0x022380021b007388 */ /* 0x0041e80000000400 */
[----:B0-----:R-:W0:Y:S02]  /*504c0*/  S2R R2, SR_TID.X ;  /* 0x0000000000027919 */ /* 0x001e240000002100 */
[----:B0-----:R-:W-:-:S05]  /*504d0*/  LOP3.LUT R2, R2, 0x3f, RZ, 0xc0, !PT ;  /* 0x0000003f02027812 */ /* 0x001fca00078ec0ff */
[----:B------:R-:W-:Y:S01]  /*504e0*/  IMAD.SHL.U32 R2, R2, 0x2, RZ ;  /* 0x0000000202027824 */ /* 0x000fe200078e00ff */
[----:B----4-:R-:W-:Y:S01]  /*504f0*/  STS.U16 [R27+0x22b00], R13 ;  /* 0x022b000d1b007388 */ /* 0x010fe20000000400 */
[----:B------:R-:W-:Y:S02]  /*50500*/  STS.U16 [R27+0x22b80], R17 ;  /* 0x022b80111b007388 */ /* 0x000fe40000000400 */
[----:B------:R0:W-:Y:S02]  /*50510*/  STS.U16 [R27+0x23300], R25 ;  /* 0x023300191b007388 */ /* 0x0001e40000000400 */
[----:B------:R-:W-:Y:S01]  /*50520*/  STS.U16 [R27+0x23380], R26 ;  /* 0x0233801a1b007388 */ /* 0x000fe20000000400 */
[----:B0-----:R-:W-:Y:S02]  /*50530*/  LOP3.LUT R25, R2, 0x40, RZ, 0x3c, !PT ;  /* 0x0000004002197812 */ /* 0x001fe400078e3cff */
[----:B------:R-:W4:Y:S04]  /*50540*/  LDL.LU R2, [R1+0x1c] ;  /* 0x00001c0001027983 */ /* 0x000f280000300800 */
[----:B---3--:R0:W-:Y:S04]  /*50550*/  STS.U16 [R27+0x23b00], R5 ;  /* 0x023b00051b007388 */ /* 0x0081e80000000400 */
[----:B0-----:R-:W3:Y:S01]  /*50560*/  LDL.LU R5, [R1+0xb0] ;  /* 0x0000b00001057983 */ /* 0x001ee20000300800 */
[----:B------:R0:W-:Y:S02]  /*50570*/  STS.U16 [R27+0x23b80], R6 ;  /* 0x023b80061b007388 */ /* 0x0001e40000000400 */
[----:B------:R-:W-:Y:S02]  /*50580*/  STS.U16 [R25+0x20400], R14 ;  /* 0x0204000e19007388 */ /* 0x000fe40000000400 */
[----:B------:R1:W-:Y:S01]  /*50590*/  STS.U16 [R25+0x20480], R10 ;  /* 0x0204800a19007388 */ /* 0x0003e20000000400 */
[----:B0-----:R-:W4:Y:S01]  /*505a0*/  LDL.LU R6, [R1+0x18] ;  /* 0x0000180001067983 */ /* 0x001f220000300800 */
[----:B-1----:R-:W4:Y:S02]  /*505b0*/  LDL.LU R10, [R1+0xa8] ;  /* 0x0000a800010a7983 */ /* 0x002f240000300800 */
[----:B------:R-:W4:Y:S02]  /*505c0*/  LDL.LU R13, [R1+0xa4] ;  /* 0x0000a400010d7983 */ /* 0x000f240000300800 */
[----:B------:R-:W4:Y:S01]  /*505d0*/  LDL.LU R17, [R1+0x90] ;  /* 0x0000900001117983 */ /* 0x000f220000300800 */
[----:B------:R-:W4:Y:S01]  /*505e0*/  LDL.LU R26, [R1+0x8c] ;  /* 0x00008c00011a7983 */ /* 0x000f220000300800 */
[----:B------:R-:W4:Y:S02]  /*505f0*/  LDL.LU R27, [R1+0x70] ;  /* 0x00007000011b7983 */ /* 0x000f240000300800 */
[----:B------:R-:W4:Y:S01]  /*50600*/  LDL.LU R14, [R1+0x6c] ;  /* 0x00006c00010e7983 */ /* 0x000f220000300800 */
[----:B---3--:R-:W-:Y:S01]  /*50610*/  STS.U16 [R25+0x20c00], R5 ;  /* 0x020c000519007388 */ /* 0x008fe20000000400 */
        /* <DEDUP_REMOVED lines=8> */
[----:B---3--:R-:W3:Y:S02]  /*506a0*/  LDL.LU R28, [R1+0x30] ;  /* 0x00003000011c7983 */ /* 0x008ee40000300800 */
[----:B----4-:R-:W4:Y:S01]  /*506b0*/  LDL.LU R4, [R1+0x2c] ;  /* 0x00002c0001047983 */ /* 0x010f220000300800 */
[----:B------:R-:W2:Y:S01]  /*506c0*/  LDL.LU R5, [R1+0x8] ;  /* 0x0000080001057983 */ /* 0x000ea20000300800 */
[----:B------:R-:W2:Y:S02]  /*506d0*/  LDL.LU R7, [R1+0x3d48] ;  /* 0x003d480001077983 */ /* 0x000ea40000300800 */
[----:B------:R-:W2:Y:S01]  /*506e0*/  LDL.LU R0, [R1+0x3d44] ;  /* 0x003d440001007983 */ /* 0x000ea20000300800 */
[----:B------:R0:W-:Y:S04]  /*506f0*/  STS.U16 [R25+0x22480], R3 ;  /* 0x0224800319007388 */ /* 0x0001e80000000400 */
[----:B0-----:R-:W2:Y:S01]  /*50700*/  LDL.LU R3, [R1+0x3d40] ;  /* 0x003d400001037983 */ /* 0x001ea20000300800 */
[----:B------:R0:W-:Y:S03]  /*50710*/  STS.U16 [R25+0x22c00], R2 ;  /* 0x022c000219007388 */ /* 0x0001e60000000400 */
[----:B0-----:R-:W0:Y:S01]  /*50720*/  S2R R2, SR_TID.X ;  /* 0x0000000000027919 */ /* 0x001e220000002100 */
[----:B------:R-:W-:Y:S01]  /*50730*/  STS.U16 [R25+0x22c80], R6 ;  /* 0x022c800619007388 */ /* 0x000fe20000000400 */
[----:B0-----:R-:W-:-:S05]  /*50740*/  LOP3.LUT R2, R2, 0x3f, RZ, 0xc0, !PT ;  /* 0x0000003f02027812 */ /* 0x001fca00078ec0ff */
[----:B------:R-:W-:Y:S01]  /*50750*/  IMAD.SHL.U32 R2, R2, 0x2, RZ ;  /* 0x0000000202027824 */ /* 0x000fe200078e00ff */
[----:B--2---:R0:W-:Y:S01]  /*50760*/  STS.U16 [R25+0x23400], R3 ;  /* 0x0234000319007388 */ /* 0x0041e20000000400 */
[----:B------:R1:W-:Y:S03]  /*50770*/  STS.U16 [R25+0x23480], R0 ;  /* 0x0234800019007388 */ /* 0x0003e60000000400 */
[----:B0-----:R-:W-:Y:S01]  /*50780*/  LOP3.LUT R3, R2, 0x50, RZ, 0x3c, !PT ;  /* 0x0000005002037812 */ /* 0x001fe200078e3cff */
[----:B-1----:R-:W2:Y:S01]  /*50790*/  LDL.LU R0, [R1+0xa0] ;  /* 0x0000a00001007983 */ /* 0x002ea20000300800 */
[----:B------:R-:W2:Y:S02]  /*507a0*/  LDL.LU R6, [R1+0x44] ;  /* 0x0000440001067983 */ /* 0x000ea40000300800 */
[----:B------:R-:W2:Y:S01]  /*507b0*/  LDL.LU R2, [R1+0x14] ;  /* 0x0000140001027983 */ /* 0x000ea20000300800 */
[----:B------:R0:W-:Y:S01]  /*507c0*/  STS.U16 [R25+0x23c00], R7 ;  /* 0x023c000719007388 */ /* 0x0001e20000000400 */
[----:B------:R1:W-:Y:S02]  /*507d0*/  STS.U16 [R25+0x23c80], R8 ;  /* 0x023c800819007388 */ /* 0x0003e40000000400 */
[----:B------:R3:W-:Y:S02]  /*507e0*/  STS.U16 [R3+0x20500], R10 ;  /* 0x0205000a03007388 */ /* 0x0007e40000000400 */
[----:B------:R3:W-:Y:S01]  /*507f0*/  STS.U16 [R3+0x20580], R13 ;  /* 0x0205800d03007388 */ /* 0x0007e20000000400 */
[----:B------:R4:W-:Y:S01]  /*50800*/  STS.U16 [R3+0x20d00], R17 ;  /* 0x020d001103007388 */ /* 0x0009e20000000400 */
[----:B------:R4:W-:Y:S03]  /*50810*/  STS.U16 [R3+0x20d80], R26 ;  /* 0x020d801a03007388 */ /* 0x0009e60000000400 */
[----:B0-----:R-:W2:Y:S01]  /*50820*/  LDL.LU R7, [R1+0x48] ;  /* 0x0000480001077983 */ /* 0x001ea20000300800 */
[----:B-1----:R-:W2:Y:S02]  /*50830*/  LDL.LU R25, [R1+0x3d3c] ;  /* 0x003d3c0001197983 */ /* 0x002ea40000300800 */
[----:B------:R-:W2:Y:S02]  /*50840*/  LDL.LU R8, [R1+0x64] ;  /* 0x0000640001087983 */ /* 0x000ea40000300800 */
[----:B---3--:R-:W3:Y:S01]  /*50850*/  LDL.LU R10, [R1+0x3d38] ;  /* 0x003d3800010a7983 */ /* 0x008ee20000300800 */
[----:B------:R-:W3:Y:S01]  /*50860*/  LDL.LU R13, [R1+0x98] ;  /* 0x00009800010d7983 */ /* 0x000ee20000300800 */
[----:B----4-:R-:W4:Y:S03]  /*50870*/  LDL.LU R17, [R1+0x94] ;  /* 0x0000940001117983 */ /* 0x010f260000300800 */
[----:B------:R0:W-:Y:S01]  /*50880*/  STS.U16 [R3+0x21500], R27 ;  /* 0x0215001b03007388 */ /* 0x0001e20000000400 */
[----:B------:R-:W3:Y:S02]  /*50890*/  LDL.LU R26, [R1+0x80] ;  /* 0x00008000011a7983 */ /* 0x000ee40000300800 */
        /* <DEDUP_REMOVED lines=10> */
[----:B0-----:R-:W4:Y:S04]  /*50940*/  LDL.LU R4, [R1+0x3d28] ;  /* 0x003d280001047983 */ /* 0x001f280000300800 */
[----:B--2---:R0:W-:Y:S04]  /*50950*/  STS.U16 [R3+0x22d00], R2 ;  /* 0x022d000203007388 */ /* 0x0041e80000000400 */
[----:B0-----:R-:W0:Y:S01]  /*50960*/  S2R R2, SR_TID.X ;  /* 0x0000000000027919 */ /* 0x001e220000002100 */
[----:B------:R1:W-:Y:S01]  /*50970*/  STS.U16 [R3+0x22d80], R5 ;  /* 0x022d800503007388 */ /* 0x0003e20000000400 */
[----:B0-----:R-:W-:-:S02]  /*50980*/  LOP3.LUT R2, R2, 0x3f, RZ, 0xc0, !PT ;  /* 0x0000003f02027812 */ /* 0x001fc400078ec0ff */
[----:B---3--:R0:W-:Y:S03]  /*50990*/  STS.U16 [R3+0x23500], R28 ;  /* 0x0235001c03007388 */ /* 0x0081e60000000400 */
[----:B------:R-:W-:Y:S01]  /*509a0*/  IMAD.SHL.U32 R2, R2, 0x2, RZ ;  /* 0x0000000202027824 */ /* 0x000fe200078e00ff */
[----:B------:R2:W-:Y:S01]  /*509b0*/  STS.U16 [R3+0x23580], R29 ;  /* 0x0235801d03007388 */ /* 0x0005e20000000400 */
[----:B------:R3:W-:Y:S03]  /*509c0*/  STS.U16 [R3+0x23d00], R9 ;  /* 0x023d000903007388 */ /* 0x0007e60000000400 */
[----:B-1----:R-:W-:Y:S01]  /*509d0*/  LOP3.LUT R5, R2, 0x60, RZ, 0x3c, !PT ;  /* 0x0000006002057812 */ /* 0x002fe200078e3cff */
[----:B0-----:R-:W4:Y:S01]  /*509e0*/  LDL.LU R28, [R1+0x3d24] ;  /* 0x003d2400011c7983 */ /* 0x001f220000300800 */
[----:B------:R-:W4:Y:S03]  /*509f0*/  LDL.LU R2, [R1+0x9c] ;  /* 0x00009c0001027983 */ /* 0x000f260000300800 */
[----:B------:R0:W-:Y:S04]  /*50a00*/  STS.U16 [R3+0x23d80], R10 ;  /* 0x023d800a03007388 */ /* 0x0001e80000000400 */
[----:B--2---:R-:W2:Y:S01]  /*50a10*/  LDL.LU R29, [R1+0x68] ;  /* 0x00006800011d7983 */ /* 0x004ea20000300800 */
[----:B---3--:R-:W3:Y:S02]  /*50a20*/  LDL.LU R9, [R1+0x84] ;  /* 0x0000840001097983 */ /* 0x008ee40000300800 */
[----:B------:R1:W-:Y:S01]  /*50a30*/  STS.U16 [R5+0x20600], R0 ;  /* 0x0206000005007388 */ /* 0x0003e20000000400 */
[----:B0-----:R-:W2:Y:S01]  /*50a40*/  LDL.LU R3, [R1+0x3d20] ;  /* 0x003d200001037983 */ /* 0x001ea20000300800 */
[----:B------:R-:W2:Y:S03]  /*50a50*/  LDL.LU R10, [R1+0x88] ;  /* 0x00008800010a7983 */ /* 0x000ea60000300800 */
[----:B-1----:R-:W3:Y:S04]  /*50a60*/  LDL.LU R0, [R1+0x3d1c] ;  /* 0x003d1c0001007983 */ /* 0x002ee80000300800 */
[----:B----4-:R-:W-:Y:S04]  /*50a70*/  STS.U16 [R5+0x20680], R2 ;  /* 0x0206800205007388 */ /* 0x010fe80000000400 */
[----:B--2---:R-:W-:Y:S01]  /*50a80*/  STS.U16 [R5+0x20e00], R10 ;  /* 0x020e000a05007388 */ /* 0x004fe20000000400 */
[----:B---3--:R-:W-:Y:S03]  /*50a90*/  STS.U16 [R5+0x20e80], R9 ;  /* 0x020e800905007388 */ /* 0x008fe60000000400 */
[----:B------:R-:W-:Y:S01]  /*50aa0*/  STS.U16 [R5+0x21600], R29 ;  /* 0x0216001d05007388 */ /* 0x000fe20000000400 */
[----:B------:R-:W-:Y:S03]  /*50ab0*/  STS.U16 [R5+0x21680], R8 ;  /* 0x0216800805007388 */ /* 0x000fe60000000400 */
[----:B------:R-:W-:Y:S01]  /*50ac0*/  STS.U16 [R5+0x21e00], R7 ;  /* 0x021e000705007388 */ /* 0x000fe20000000400 */
[----:B------:R-:W-:Y:S02]  /*50ad0*/  STS.U16 [R5+0x21e80], R6 ;  /* 0x021e800605007388 */ /* 0x000fe40000000400 */
[----:B------:R0:W-:Y:S02]  /*50ae0*/  STS.U16 [R5+0x22600], R0 ;  /* 0x0226000005007388 */ /* 0x0001e40000000400 */
[----:B------:R1:W-:Y:S01]  /*50af0*/  STS.U16 [R5+0x22680], R3 ;  /* 0x0226800305007388 */ /* 0x0003e20000000400 */
[----:B------:R2:W-:Y:S04]  /*50b00*/  STS.U16 [R5+0x22e00], R4 ;  /* 0x022e000405007388 */ /* 0x0005e80000000400 */
[----:B0-----:R-:W3:Y:S01]  /*50b10*/  LDL.LU R0, [R1+0x3d18] ;  /* 0x003d180001007983 */ /* 0x001ee20000300800 */
[----:B-1----:R-:W4:Y:S02]  /*50b20*/  LDL.LU R3, [R1+0x3d14] ;  /* 0x003d140001037983 */ /* 0x002f240000300800 */
[----:B--2---:R-:W2:Y:S02]  /*50b30*/  LDL.LU R4, [R1+0x3d10] ;  /* 0x003d100001047983 */ /* 0x004ea40000300800 */
        /* <DEDUP_REMOVED lines=10> */
[----:B--2---:R0:W-:Y:S04]  /*50be0*/  STS.U16 [R15+0x21780], R4 ;  /* 0x021780040f007388 */ /* 0x0041e80000000400 */
[----:B0-----:R-:W2:Y:S01]  /*50bf0*/  LDL.LU R4, [R1+0x3d0c] ;  /* 0x003d0c0001047983 */ /* 0x001ea20000300800 */
[----:B----4-:R0:W-:Y:S02]  /*50c00*/  STS.U16 [R15+0x21f00], R3 ;  /* 0x021f00030f007388 */ /* 0x0101e40000000400 */
[----:B---3--:R1:W-:Y:S01]  /*50c10*/  STS.U16 [R15+0x21f80], R0 ;  /* 0x021f80000f007388 */ /* 0x0083e20000000400 */
[----:B0-----:R0:W5:Y:S01]  /*50c20*/  LDL.LU R3, [R1+0x3d08] ;  /* 0x003d080001037983 */ /* 0x0011620000300800 */
[----:B-1----:R0:W5:Y:S03]  /*50c30*/  LDL.LU R0, [R1+0x3d04] ;  /* 0x003d040001007983 */ /* 0x0021660000300800 */
[----:B------:R-:W1:Y:S01]  /*50c40*/  S2R R2, SR_TID.X ;  /* 0x0000000000027919 */ /* 0x000e620000002100 */
[----:B------:R3:W-:Y:S02]  /*50c50*/  STS.U16 [R15+0x22700], R28 ;  /* 0x0227001c0f007388 */ /* 0x0007e40000000400 */
[----:B------:R0:W-:Y:S02]  /*50c60*/  STS.U16 [R15+0x22780], R16 ;  /* 0x022780100f007388 */ /* 0x0001e40000000400 */
[----:B------:R0:W-:Y:S01]  /*50c70*/  STS.U16 [R15+0x22f00], R18 ;  /* 0x022f00120f007388 */ /* 0x0001e20000000400 */
[----:B------:R0:W-:Y:S01]  /*50c80*/  STS.U16 [R15+0x22f80], R20 ;  /* 0x022f80140f007388 */ /* 0x0001e20000000400 */
[----:B------:R0:W-:Y:S02]  /*50c90*/  STS.U16 [R15+0x23700], R22 ;  /* 0x023700160f007388 */ /* 0x0001e40000000400 */
[----:B------:R0:W-:Y:S02]  /*50ca0*/  STS.U16 [R15+0x23780], R23 ;  /* 0x023780170f007388 */ /* 0x0001e40000000400 */
[----:B---3--:R-:W-:-:S04]  /*50cb0*/  IMAD.MOV.U32 R28, RZ, RZ, c[0x0][0x188] ;  /* 0x00006200ff1c7624 */ /* 0x008fc800078e00ff */
[----:B------:R-:W-:-:S04]  /*50cc0*/  IMAD.SHL.U32 R28, R28, 0x80, RZ ;  /* 0x000000801c1c7824 */ /* 0x000fc800078e00ff */
[----:B------:R-:W-:Y:S01]  /*50cd0*/  IMAD.SHL.U32 R28, R28, 0x2, RZ ;  /* 0x000000021c1c7824 */ /* 0x000fe200078e00ff */
[----:B-1----:R-:W-:-:S05]  /*50ce0*/  LOP3.LUT R2, R2, 0x3f, RZ, 0xc0, !PT ;  /* 0x0000003f02027812 */ /* 0x002fca00078ec0ff */
[----:B------:R-:W-:Y:S01]  /*50cf0*/  IMAD.SHL.U32 R2, R2, 0x2, RZ ;  /* 0x0000000202027824 */ /* 0x000fe200078e00ff */
[----:B--2---:R0:W-:Y:S01]  /*50d00*/  STS.U16 [R15+0x23f00], R4 ;  /* 0x023f00040f007388 */ /* 0x0041e20000000400 */
[----:B------:R0:W-:Y:S03]  /*50d10*/  STS.U16 [R15+0x23f80], R24 ;  /* 0x023f80180f007388 */ /* 0x0001e60000000400 */
[----:B------:R-:W1:Y:S04]  /*50d20*/  S2R R14, SR_TID.X ;  /* 0x00000000000e7919 */ /* 0x000e680000002100 */
[----:B------:R-:W-:Y:S06]  /*50d30*/  BAR.SYNC.DEFER_BLOCKING 0x0 ;  /* 0x0000000000007b1d */ /* 0x000fec0000010000 */
[----:B------:R-:W2:Y:S01]  /*50d40*/  LDL R28, [R1+0x900] ;  /* 0x00090000011c7983 */ /* 0x000ea20000100800 */
[C---:B01----:R-:W-:Y:S01]  /*50d50*/  LOP3.LUT R15, R14.reuse, 0x7, RZ, 0xc0, !PT ;  /* 0x000000070e0f7812 */ /* 0x043fe200078ec0ff */
[----:B------:R-:W-:-:S04]  /*50d60*/  IMAD.SHL.U32 R14, R14, 0x2, RZ ;  /* 0x000000020e0e7824 */ /* 0x000fc800078e00ff */
[----:B------:R-:W-:-:S05]  /*50d70*/  IMAD R15, R15, 0x110, RZ ;  /* 0x000001100f0f7824 */ /* 0x000fca00078e02ff */
[----:B------:R-:W-:-:S05]  /*50d80*/  LOP3.LUT R5, R15, 0x30, R14, 0x78, !PT ;  /* 0x000000300f057812 */ /* 0x000fca00078e780e */
[----:B------:R-:W0:Y:S04]  /*50d90*/  LDSM.16.M88.4 R16, [R5+0x20000] ;  /* 0x020000000510783b */ /* 0x000e280000000200 */
[----:B------:R-:W1:Y:S04]  /*50da0*/  LDSM.16.M88.4 R12, [R5+0x20800] ;  /* 0x02080000050c783b */ /* 0x000e680000000200 */
[----:B-----5:R3:W-:Y:S04]  /*50db0*/  STL [R1+0x3ef8], R0 ;  /* 0x003ef80001007387 */ /* 0x0207e80000100800 */
[----:B------:R-:W-:Y:S04]  /*50dc0*/  STL [R1+0x3dbc], R3 ;  /* 0x003dbc0301007387 */ /* 0x000fe80000100800 */
[----:B------:R-:W4:Y:S04]  /*50dd0*/  LDSM.16.M88.4 R24, [R5+0x21800] ;  /* 0x021800000518783b */ /* 0x000f280000000200 */
[----:B------:R-:W-:Y:S04]  /*50de0*/  LDSM.16.M88.4 R20, [R5+0x23000] ;  /* 0x023000000514783b */ /* 0x000fe80000000200 */
[----:B0-----:R-:W-:Y:S04]  /*50df0*/  STL.64 [R1+0x20], R16 ;  /* 0x0000201001007387 */ /* 0x001fe80000100a00 */
[----:B------:R-:W-:Y:S01]  /*50e00*/  STL.64 [R1+0x28], R18 ;  /* 0x0000281201007387 */ /* 0x000fe20000100a00 */
[----:B-1----:R-:W-:-:S02]  /*50e10*/  IMAD.MOV.U32 R2, RZ, RZ, R12 ;  /* 0x000000ffff027224 */ /* 0x002fc400078e000c */
[----:B---3--:R-:W-:Y:S01]  /*50e20*/  IMAD.MOV.U32 R0, RZ, RZ, R13 ;  /* 0x000000ffff007224 */ /* 0x008fe200078e000d */
[----:B------:R-:W-:Y:S04]  /*50e30*/  STL.64 [R1+0x10], R12 ;  /* 0x0000100c01007387 */ /* 0x000fe80000100a00 */
[----:B------:R-:W-:Y:S04]  /*50e40*/  STL.64 [R1+0x18], R14 ;  /* 0x0000180e01007387 */ /* 0x000fe80000100a00 */
[----:B------:R-:W0:Y:S04]  /*50e50*/  LDSM.16.M88.4 R12, [R5+0x21000] ;  /* 0x02100000050c783b */ /* 0x000e280000000200 */
[----:B----4-:R-:W-:Y:S04]  /*50e60*/  STL [R1+0x75e4], R26 ;  /* 0x0075e41a01007387 */ /* 0x010fe80000100800 */
[----:B------:R-:W-:Y:S04]  /*50e70*/  LDSM.16.M88.4 R16, [R5+0x22800] ;  /* 0x022800000510783b */ /* 0x000fe80000000200 */
[----:B0-----:R-:W-:Y:S04]  /*50e80*/  STL.64 [R1], R12 ;  /* 0x0000000c01007387 */ /* 0x001fe80000100a00 */
[----:B------:R-:W-:Y:S04]  /*50e90*/  STL.64 [R1+0x8], R14 ;  /* 0x0000080e01007387 */ /* 0x000fe80000100a00 */
[----:B------:R-:W-:Y:S04]  /*50ea0*/  STL [R1+0x75e0], R27 ;  /* 0x0075e01b01007387 */ /* 0x000fe80000100800 */
[----:B------:R0:W-:Y:S04]  /*50eb0*/  STL.64 [R1+0x7c30], R24 ;  /* 0x007c301801007387 */ /* 0x0001e80000100a00 */
[----:B------:R-:W-:Y:S04]  /*50ec0*/  LDSM.16.M88.4 R12, [R5+0x22000] ;  /* 0x02200000050c783b */ /* 0x000fe80000000200 */
[----:B------:R-:W1:Y:S04]  /*50ed0*/  LDSM.16.M88.4 R4, [R5+0x23800] ;  /* 0x023800000504783b */ /* 0x000e680000000200 */
[----:B0-----:R-:W3:Y:S04]  /*50ee0*/  LDL.64 R24, [R1] ;  /* 0x0000000001187983 */ /* 0x001ee80000100a00 */
[----:B--2---:R-:W-:Y:S04]  /*50ef0*/  LDSM.16.MT88.4 R8, [R28] ;  /* 0x000000001c08783b */ /* 0x004fe80000004200 */
[----:B---3--:R0:W-:Y:S02]  /*50f00*/  STL.64 [R1+0x7c40], R24 ;  /* 0x007c401801007387 */ /* 0x0081e40000100a00 */
[----:B0-----:R-:W-:-:S02]  /*50f10*/  IMAD.MOV.U32 R24, RZ, RZ, R2 ;  /* 0x000000ffff187224 */ /* 0x001fc400078e0002 */
[----:B------:R-:W-:-:S05]  /*50f20*/  IMAD.MOV.U32 R25, RZ, RZ, R0 ;  /* 0x000000ffff197224 */ /* 0x000fca00078e0000 */
[----:B------:R0:W-:Y:S04]  /*50f30*/  STL.64 [R1+0x7c58], R24 ;  /* 0x007c581801007387 */ /* 0x0001e80000100a00 */
[----:B-1----:R-:W-:Y:S04]  /*50f40*/  STL.64 [R1+0x60], R4 ;  /* 0x0000600401007387 */ /* 0x002fe80000100a00 */
[----:B------:R-:W-:Y:S04]  /*50f50*/  STL.64 [R1+0x68], R6 ;  /* 0x0000680601007387 */ /* 0x000fe80000100a00 */
[----:B0-----:R-:W2:Y:S04]  /*50f60*/  LDL.LU.64 R24, [R1+0xd90] ;  /* 0x000d900001187983 */ /* 0x001ea80000300a00 */
[----:B------:R-:W2:Y:S04]  /*50f70*/  LDL.LU.64 R26, [R1+0xd98] ;  /* 0x000d9800011a7983 */ /* 0x000ea80000300a00 */
[----:B------:R-:W-:Y:S04]  /*50f80*/  STL.64 [R1+0x50], R12 ;  /* 0x0000500c01007387 */ /* 0x000fe80000100a00 */
[----:B------:R-:W-:Y:S04]  /*50f90*/  STL.64 [R1+0x58], R14 ;  /* 0x0000580e01007387 */ /* 0x000fe80000100a00 */
[----:B------:R0:W-:Y:S04]  /*50fa0*/  STL.64 [R1+0x7c38], R12 ;  /* 0x007c380c01007387 */ /* 0x0001e80000100a00 */
[----:B0-----:R-:W3:Y:S04]  /*50fb0*/  LDL.LU.64 R12, [R1+0xd70] ;  /* 0x000d7000010c7983 */ /* 0x001ee80000300a00 */
[----:B------:R-:W4:Y:S01]  /*50fc0*/  LDL.LU.64 R14, [R1+0xd78] ;  /* 0x000d7800010e7983 */ /* 0x000f220000300a00 */
[----:B------:R-:W-:-:S03]  /*50fd0*/  IMAD.MOV.U32 R29, RZ, RZ, R5 ;  /* 0x000000ffff1d7224 */ /* 0x000fc600078e0005 */
[----:B------:R-:W0:Y:S04]  /*50fe0*/  LDSM.16.MT88.4 R4, [R28+0x80] ;  /* 0x000080001c04783b */ /* 0x000e280000004200 */
[----:B----4-:R-:W-:Y:S04]  /*50ff0*/  STL.64 [R1+0x7c50], R14 ;  /* 0x007c500e01007387 */ /* 0x010fe80000100a00 */
[----:B---3--:R1:W-:Y:S04]  /*51000*/  STL.64 [R1+0x7c48], R12 ;  /* 0x007c480c01007387 */ /* 0x0083e80000100a00 */
[----:B-1----:R-:W3:Y:S04]  /*51010*/  LDL.LU.64 R12, [R1+0xd80] ;  /* 0x000d8000010c7983 */ /* 0x002ee80000300a00 */
[----:B------:R-:W3:Y:S04]  /*51020*/  LDL.LU.64 R14, [R1+0xd88] ;  /* 0x000d8800010e7983 */ /* 0x000ee80000300a00 */
[----:B0-----:R-:W-:Y:S04]  /*51030*/  STL.64 [R1+0x7c10], R6 ;  /* 0x007c100601007387 */ /* 0x001fe80000100a00 */
[----:B------:R0:W-:Y:S04]  /*51040*/  STL.64 [R1+0x7c08], R4 ;  /* 0x007c080401007387 */ /* 0x0001e80000100a00 */
[----:B0-----:R-:W4:Y:S04]  /*51050*/  LDL.LU.64 R4, [R1+0xd20] ;  /* 0x000d200001047983 */ /* 0x001f280000300a00 */
[----:B------:R-:W4:Y:S04]  /*51060*/  LDL.LU.64 R6, [R1+0xd28] ;  /* 0x000d280001067983 */ /* 0x000f280000300a00 */
[----:B------:R-:W-:Y:S04]  /*51070*/  STL.64 [R1+0x40], R16 ;  /* 0x0000401001007387 */ /* 0x000fe80000100a00 */
[----:B------:R-:W-:Y:S04]  /*51080*/  STL.64 [R1+0x48], R18 ;  /* 0x0000481201007387 */ /* 0x000fe80000100a00 */
[----:B------:R0:W-:Y:S04]  /*51090*/  STL.64 [R1+0x7c28], R16 ;  /* 0x007c281001007387 */ /* 0x0001e80000100a00 */
[----:B0-----:R-:W2:Y:S02]  /*510a0*/  LDL.64 R16, [R1+0x20] ;  /* 0x0000200001107983 */ /* 0x001ea40000100a00 */
[----:B--2---:R-:W-:Y:S11]  /*510b0*/  HMMA.16816.F32 R24, R8, R16, R24 ;  /* 0x000000100818723c */ /* 0x004ff60000001818 */
[----:B------:R-:W-:Y:S11]  /*510c0*/  @!UPT UIADD3 URZ, URZ, URZ, URZ ;  /* 0x0000003f3f3ff290 */ /* 0x000ff6000fffe03f */
[----:B------:R-:W-:Y:S01]  /*510d0*/  @!UPT UIADD3 URZ, URZ, URZ, URZ ;  /* 0x0000003f3f3ff290 */ /* 0x000fe2000fffe03f */
[----:B------:R0:W-:Y:S04]  /*510e0*/  STL.64 [R1+0x140], R24 ;  /* 0x0001401801007387 */ /* 0x0001e80000100a00 */
[----:B------:R3:W-:Y:S04]  /*510f0*/  STL.64 [R1+0x148], R26 ;  /* 0x0001481a01007387 */ /* 0x0007e80000100a00 */
[----:B0-----:R-:W3:Y:S01]  /*51100*/  LDL.LU.64 R24, [R1+0x7c58] ;  /* 0x007c580001187983 */ /* 0x001ee20000300a00 */
[----:B------:R-:W-:Y:S02]  /*51110*/  IMAD.MOV.U32 R2, RZ, RZ, R16 ;  /* 0x000000ffff027224 */ /* 0x000fe400078e0010 */
[----:B------:R-:W-:-:S02]  /*51120*/  IMAD.MOV.U32 R0, RZ, RZ, R17 ;  /* 0x000000ffff007224 */ /* 0x000fc400078e0011 */
[----:B------:R-:W2:Y:S04]  /*51130*/  LDL.LU.64 R16, [R1+0x780] ;  /* 0x0007800001107983 */ /* 0x000ea80000300a00 */
[----:B------:R-:W2:Y:S04]  /*51140*/  LDL.LU.64 R18, [R1+0x788] ;  /* 0x0007880001127983 */ /* 0x000ea80000300a00 */
[----:B------:R-:W-:Y:S04]  /*51150*/  STL.64 [R1+0x30], R20 ;  /* 0x0000301401007387 */ /* 0x000fe80000100a00 */
[----:B------:R-:W-:Y:S01]  /*51160*/  STL.64 [R1+0x38], R22 ;  /* 0x0000381601007387 */ /* 0x000fe20000100a00 */
[C---:B---3--:R-:W-:Y:S03]  /*51170*/  HMMA.16816.F32 R24, R8.reuse, R24, R12 ;  /* 0x000000180818723c */ /* 0x048fe6000000180c */
[----:B------:R-:W3:Y:S04]  /*51180*/  LDL.LU.64 R14, [R1+0x7c50] ;  /* 0x007c5000010e7983 */ /* 0x000ee80000300a00 */
[----:B------:R-:W3:Y:S11]  /*51190*/  LDL.LU.64 R12, [R1+0x7c48] ;  /* 0x007c4800010c7983 */ /* 0x000ef60000300a00 */
[----:B------:R-:W-:Y:S05]  /*511a0*/  @!UPT UIADD3 URZ, URZ, URZ, URZ ;  /* 0x0000003f3f3ff290 */ /* 0x000fea000fffe03f */
[----:B------:R0:W-:Y:S04]  /*511b0*/  STL.64 [R1+0x130], R24 ;  /* 0x0001301801007387 */ /* 0x0001e80000100a00 */
[----:B------:R-:W-:Y:S04]  /*511c0*/  STL.64 [R1+0x138], R26 ;  /* 0x0001381a01007387 */ /* 0x000fe80000100a00 */
[----:B0-----:R-:W3:Y:S02]  /*511d0*/  LDL.LU.64 R24, [R1+0x7c40] ;  /* 0x007c400001187983 */ /* 0x001ee40000300a00 */
[----:B---3--:R-:W-:Y:S01]  /*511e0*/  HMMA.16816.F32 R12, R8, R24, R12 ;  /* 0x00000018080c723c */ /* 0x008fe2000000180c */
[----:B------:R-:W-:Y:S11]  /*511f0*/  IMAD.MOV.U32 R3, RZ, RZ, R25 ;  /* 0x000000ffff037224 */ /* 0x000ff600078e0019 */
[----:B------:R-:W-:Y:S11]  /*51200*/  @!UPT UIADD3 URZ, URZ, URZ, URZ ;  /* 0x0000003f3f3ff290 */ /* 0x000ff6000fffe03f */
[----:B------:R0:W-:Y:S04]  /*51210*/  STL.64 [R1+0x120], R12 ;  /* 0x0001200c01007387 */ /* 0x0001e80000100a00 */
[----:B------:R1:W-:Y:S04]  /*51220*/  STL.64 [R1+0x128], R14 ;  /* 0x0001280e01007387 */ /* 0x0003e80000100a00 */
[----:B0-----:R-:W2:Y:S01]  /*51230*/  LDL.LU.64 R12, [R1+0x7c38] ;  /* 0x007c3800010c7983 */ /* 0x001ea20000300a00 */
[----:B-1----:R-:W-:-:S03]  /*51240*/  IMAD.MOV.U32 R14, RZ, RZ, R24 ;  /* 0x000000ffff0e7224 */ /* 0x002fc600078e0018 */
[----:B------:R-:W4:Y:S02]  /*51250*/  LDL.LU.64 R24, [R1+0x7c30] ;  /* 0x007c300001187983 */ /* 0x000f240000300a00 */
[C---:B----4-:R-:W-:Y:S11]  /*51260*/  HMMA.16816.F32 R4, R8.reuse, R24, R4 ;  /* 0x000000180804723c */ /* 0x050ff60000001804 */
[----:B------:R-:W-:Y:S11]  /*51270*/  @!UPT UIADD3 URZ, URZ, URZ, URZ ;  /* 0x0000003f3f3ff290 */ /* 0x000ff6000fffe03f */
[----:B------:R-:W-:Y:S01]  /*51280*/  @!UPT UIADD3 URZ, URZ, URZ, URZ ;  /* 0x0000003f3f3ff290 */ /* 0x000fe2000fffe03f */
[----:B------:R0:W-:Y:S04]  /*51290*/  STL.64 [R1+0x110], R4 ;  /* 0x0001100401007387 */ /* 0x0001e80000100a00 */
[----:B0-----:R-:W3:Y:S01]  /*512a0*/  LDL R4, [R1+0x60] ;  /* 0x0000600001047983 */ /* 0x001ee20000100800 */
[----:B--2---:R-:W-:Y:S01]  /*512b0*/  HMMA.16816.F32 R16, R8, R12, R16 ;  /* 0x0000000c0810723c */ /* 0x004fe20000001810 */
[----:B------:R-:W-:Y:S02]  /*512c0*/  IMAD.MOV.U32 R5, RZ, RZ, R29 ;  /* 0x000000ffff057224 */ /* 0x000fe400078e001d */
[----:B------:R-:W-:Y:S02]  /*512d0*/  IMAD.MOV.U32 R27, RZ, RZ, R7 ;  /* 0x000000ffff1b7224 */ /* 0x000fe400078e0007 */
[----:B------:R-:W-:Y:S01]  /*512e0*/  IMAD.MOV.U32 R26, RZ, RZ, R6 ;  /* 0x000000ffff1a7224 */ /* 0x000fe200078e0006 */
[----:B---3--:R0:W-:Y:S04]  /*512f0*/  STL.64 [R1+0x7c20], R4 ;  /* 0x007c200401007387 */ /* 0x0081e80000100a00 */
[----:B0-----:R-:W2:Y:S04]  /*51300*/  LDL.LU.64 R4, [R1+0x760] ;  /* 0x0007600001047983 */ /* 0x001ea80000300a00 */
[----:B------:R-:W2:Y:S04]  /*51310*/  LDL.LU.64 R6, [R1+0x768] ;  /* 0x0007680001067983 */ /* 0x000ea80000300a00 */
[----:B------:R-:W-:Y:S04]  /*51320*/  STL [R1+0x7624], R27 ;  /* 0x0076241b01007387 */ /* 0x000fe80000100800 */
[----:B------:R-:W-:Y:S04]  /*51330*/  STL [R1+0x7620], R26 ;  /* 0x0076201a01007387 */ /* 0x000fe80000100800 */
[----:B------:R0:W-:Y:S04]  /*51340*/  STL.64 [R1+0x2b0], R16 ;  /* 0x0002b01001007387 */ /* 0x0001e80000100a00 */
[----:B------:R-:W-:Y:S04]  /*51350*/  STL.64 [R1+0x2b8], R18 ;  /* 0x0002b81201007387 */ /* 0x000fe80000100a00 */
[----:B0-----:R-:W2:Y:S04]  /*51360*/  LDL.LU.64 R16, [R1+0x7c28] ;  /* 0x007c280001107983 */ /* 0x001ea80000300a00 */
[----:B------:R0:W-:Y:S02]  /*51370*/  STL.64 [R1+0x7bc0], R12 ;  /* 0x007bc00c01007387 */ /* 0x0001e40000100a00 */
[----:B0-----:R-:W-:-:S02]  /*51380*/  IMAD.MOV.U32 R12, RZ, RZ, R14 ;  /* 0x000000ffff0c7224 */ /* 0x001fc400078e000e */
[----:B------:R-:W-:-:S05]  /*51390*/  IMAD.MOV.U32 R13, RZ, RZ, R3 ;  /* 0x000000ffff0d7224 */ /* 0x000fca00078e0003 */
[----:B------:R0:W-:Y:S04]  /*513a0*/  STL.64 [R1+0x7bd8], R12 ;  /* 0x007bd80c01007387 */ /* 0x0001e80000100a00 */
[----:B0-----:R-:W3:Y:S01]  /*513b0*/  LDL.64 R12, [R1+0x10] ;  /* 0x00001000010c7983 */ /* 0x001ee20000100a00 */
[----:B--2---:R-:W-:Y:S11]  /*513c0*/  HMMA.16816.F32 R4, R8, R16, R4 ;  /* 0x000000100804723c */ /* 0x004ff60000001804 */
[----:B------:R-:W-:Y:S11]  /*513d0*/  @!UPT UIADD3 URZ, URZ, URZ, URZ ;  /* 0x0000003f3f3ff290 */ /* 0x000ff6000fffe03f */
[----:B------:R-:W-:Y:S02]  /*513e0*/  @!UPT UIADD3 URZ, URZ, URZ, URZ ;  /* 0x0000003f3f3ff290 */ /* 0x000fe4000fffe03f */
[----:B------:R-:W-:Y:S02]  /*513f0*/  IMAD.MOV.U32 R27, RZ, RZ, R6 ;  /* 0x000000ffff1b7224 */ /* 0x000fe400078e0006 */
[----:B------:R-:W-:Y:S01]  /*51400*/  IMAD.MOV.U32 R26, RZ, RZ, R7 ;  /* 0x000000ffff1a7224 */ /* 0x000fe200078e0007 */
[----:B---3--:R0:W-:Y:S02]  /*51410*/  STL.64 [R1+0x7bf0], R12 ;  /* 0x007bf00c01007387 */ /* 0x0081e40000100a00 */
[----:B0-----:R-:W-:Y:S02]  /*51420*/  IMAD.MOV.U32 R12, RZ, RZ, R2 ;  /* 0x000000ffff0c7224 */ /* 0x001fe400078e0002 */
[----:B------:R-:W-:-:S05]  /*51430*/  IMAD.MOV.U32 R13, RZ, RZ, R0 ;  /* 0x000000ffff0d7224 */ /* 0x000fca00078e0000 */
[----:B------:R-:W-:Y:S04]  /*51440*/  STL.64 [R1+0x7c18], R12 ;  /* 0x007c180c01007387 */ /* 0x000fe80000100a00 */
[----:B------:R0:W-:Y:S04]  /*51450*/  STL.64 [R1+0x460], R4 ;  /* 0x0004600401007387 */ /* 0x0001e80000100a00 */
[----:B0-----:R-:W2:Y:S04]  /*51460*/  LDL.LU.64 R4, [R1+0x640] ;  /* 0x0006400001047983 */ /* 0x001ea80000300a00 */
[----:B------:R-:W2:Y:S04]  /*51470*/  LDL.LU.64 R6, [R1+0x648] ;  /* 0x0006480001067983 */ /* 0x000ea80000300a00 */
[----:B------:R-:W3:Y:S04]  /*51480*/  LDL.LU.64 R12, [R1+0x740] ;  /* 0x00074000010c7983 */ /* 0x000ee80000300a00 */
[----:B------:R-:W3:Y:S04]  /*51490*/  LDL.LU.64 R14, [R1+0x748] ;  /* 0x00074800010e7983 */ /* 0x000ee80000300a00 */
[----:B------:R-:W-:Y:S04]  /*514a0*/  STL.64 [R1+0x7bd0], R26 ;  /* 0x007bd01a01007387 */ /* 0x000fe80000100a00 */
[----:B------:R0:W-:Y:S04]  /*514b0*/  STL.64 [R1+0x7bc8], R24 ;  /* 0x007bc81801007387 */ /* 0x0001e80000100a00 */
[----:B0-----:R-:W4:Y:S04]  /*514c0*/  LDL.LU.64 R24, [R1+0xca0] ;  /* 0x000ca00001187983 */ /* 0x001f280000300a00 */
[----:B------:R-:W2:Y:S04]  /*514d0*/  LDL.LU.64 R26, [R1+0xca8] ;  /* 0x000ca800011a7983 */ /* 0x000ea80000300a00 */
[----:B--2---:R-:W-:Y:S04]  /*514e0*/  STL.64 [R1+0x7be8], R26 ;  /* 0x007be81a01007387 */ /* 0x004fe80000100a00 */
[----:B----4-:R0:W-:Y:S04]  /*514f0*/  STL.64 [R1+0x7be0], R24 ;  /* 0x007be01801007387 */ /* 0x0101e80000100a00 */
[----:B0-----:R-:W2:Y:S04]  /*51500*/  LDL.LU.64 R24, [R1+0xcb0] ;  /* 0x000cb00001187983 */ /* 0x001ea80000300a00 */
[----:B------:R-:W4:Y:S01]  /*51510*/  LDL.LU.64 R26, [R1+0xcb8] ;  /* 0x000cb800011a7983 */ /* 0x000f220000300a00 */
[C---:B------:R-:W-:Y:S03]  /*51520*/  HMMA.16816.F32 R4, R8.reuse, R20, R4 ;  /* 0x000000140804723c */ /* 0x040fe60000001804 */
[----:B----4-:R-:W-:Y:S04]  /*51530*/  STL.64 [R1+0x7c00], R26 ;  /* 0x007c001a01007387 */ /* 0x010fe80000100a00 */
[----:B--2---:R0:W-:Y:S04]  /*51540*/  STL.64 [R1+0x7bf8], R24 ;  /* 0x007bf81801007387 */ /* 0x0041e80000100a00 */
[----:B0-----:R-:W2:Y:S04]  /*51550*/  LDL.LU.64 R24, [R1+0xce0] ;  /* 0x000ce00001187983 */ /* 0x001ea80000300a00 */
[----:B------:R-:W2:Y:S04]  /*51560*/  LDL.LU.64 R26, [R1+0xce8] ;  /* 0x000ce800011a7983 */ /* 0x000ea80000300a00 */
[----:B------:R0:W-:Y:S04]  /*51570*/  STL.64 [R1+0x7bb8], R16 ;  /* 0x007bb81001007387 */ /* 0x0001e80000100a00 */
[----:B0-----:R-:W4:Y:S04]  /*51580*/  LDL.LU.64 R16, [R1+0x610] ;  /* 0x0006100001107983 */ /* 0x001f280000300a00 */
[----:B------:R-:W4:Y:S04]  /*51590*/  LDL.LU.64 R18, [R1+0x618] ;  /* 0x0006180001127983 */ /* 0x000f280000300a00 */
[----:B------:R0:W-:Y:S04]  /*515a0*/  STL.64 [R1+0x640], R4 ;  /* 0x0006400401007387 */ /* 0x0001e80000100a00 */
[----:B------:R1:W-:Y:S04]  /*515b0*/  STL.64 [R1+0x648], R6 ;  /* 0x0006480601007387 */ /* 0x0003e80000100a00 */
[----:B0-----:R-:W3:Y:S02]  /*515c0*/  LDL.LU.64 R4, [R1+0x7c20] ;  /* 0x007c200001047983 */ /* 0x001ee40000300a00 */
[----:B---3--:R-:W-:Y:S02]  /*515d0*/  HMMA.16816.F32 R8, R8, R4, R12 ;  /* 0x000000040808723c */ /* 0x008fe4000000180c */
[----:B------:R-:W2:Y:S04]  /*515e0*/  LDL.LU.64 R12, [R1+0x7c18] ;  /* 0x007c1800010c7983 */ /* 0x000ea80000300a00 */
[----:B-1----:R-:W2:Y:S04]  /*515f0*/  LDL.LU.64 R6, [R1+0x7c10] ;  /* 0x007c100001067983 */ /* 0x002ea80000300a00 */
[----:B------:R-:W2:Y:S11]  /*51600*/  LDL.LU.64 R4, [R1+0x7c08] ;  /* 0x007c080001047983 */ /* 0x000eb60000300a00 */
[----:B------:R-:W-:Y:S02]  /*51610*/  @!UPT UIADD3 URZ, URZ, URZ, URZ ;  /* 0x0000003f3f3ff290 */ /* 0x000fe4000fffe03f */
[----:B------:R0:W-:Y:S04]  /*51620*/  STL.64 [R1+0x630], R8 ;  /* 0x0006300801007387 */ /* 0x0001e80000100a00 */
[----:B------:R1:W-:Y:S04]  /*51630*/  STL.64 [R1+0x638], R10 ;  /* 0x0006380a01007387 */ /* 0x0003e80000100a00 */
[----:B0-----:R-:W3:Y:S04]  /*51640*/  LDL.LU.64 R8, [R1+0xc90] ;  /* 0x000c900001087983 */ /* 0x001ee80000300a00 */
[----:B-1----:R-:W3:Y:S01]  /*51650*/  LDL.LU.64 R10, [R1+0xc98] ;  /* 0x000c9800010a7983 */ /* 0x002ee20000300a00 */
[C---:B--2---:R-:W-:Y:S03]  /*51660*/  HMMA.16816.F32 R12, R4.reuse, R12, R24 ;  /* 0x0000000c040c723c */ /* 0x044fe60000001818 */
[----:B------:R-:W2:Y:S04]  /*51670*/  LDL.LU.64 R26, [R1+0x7c00] ;  /* 0x007c0000011a7983 */ /* 0x000ea80000300a00 */
[----:B------:R-:W2:Y:S11]  /*51680*/  LDL.LU.64 R24, [R1+0x7bf8] ;  /* 0x007bf80001187983 */ /* 0x000eb60000300a00 */
[----:B------:R-:W-:Y:S05]  /*51690*/  @!UPT UIADD3 URZ, URZ, URZ, URZ ;  /* 0x0000003f3f3ff290 */ /* 0x000fea000fffe03f */
[----:B------:R0:W-:Y:S04]  /*516a0*/  STL.64 [R1+0x790], R12 ;  /* 0x0007900c01007387 */ /* 0x0001e80000100a00 */
[----:B------:R-:W-:Y:S04]  /*516b0*/  STL.64 [R1+0x798], R14 ;  /* 0x0007980e01007387 */ /* 0x000fe80000100a00 */
[----:B0-----:R-:W2:Y:S02]  /*516c0*/  LDL.LU.64 R12, [R1+0x7bf0] ;  /* 0x007bf000010c7983 */ /* 0x001ea40000300a00 */
[----:B--2---:R-:W-:Y:S01]  /*516d0*/  HMMA.16816.F32 R24, R4, R12, R24 ;  /* 0x0000000c0418723c */ /* 0x004fe20000001818 */
[----:B------:R-:W-:-:S02]  /*516e0*/  IMAD.MOV.U32 R29, RZ, RZ, R12 ;  /* 0x000000ffff1d7224 */ /* 0x000fc400078e000c */
[----:B------:R-:W-:Y:S11]  /*516f0*/  IMAD.MOV.U32 R3, RZ, RZ, R13 ;  /* 0x000000ffff037224 */ /* 0x000ff600078e000d */
[----:B------:R-:W-:Y:S09]  /*51700*/  @!UPT UIADD3 URZ, URZ, URZ, URZ ;  /* 0x0000003f3f3ff290 */ /* 0x000ff2000fffe03f */
[----:B------:R-:W-:Y:S04]  /*51710*/  STL.64 [R1+0x780], R24 ;  /* 0x0007801801007387 */ /* 0x000fe80000100a00 */
[----:B------:R0:W-:Y:S04]  /*51720*/  STL.64 [R1+0x788], R26 ;  /* 0x0007881a01007387 */ /* 0x0001e80000100a00 */
[----:B0-----:R-:W2:Y:S04]  /*51730*/  LDL.LU.64 R26, [R1+0x7be8] ;  /* 0x007be800011a7983 */ /* 0x001ea80000300a00 */
[----:B------:R-:W2:Y:S04]  /*51740*/  LDL.LU.64 R24, [R1+0x7be0] ;  /* 0x007be00001187983 */ /* 0x000ea80000300a00 */
[----:B------:R-:W2:Y:S02]  /*51750*/  LDL.LU.64 R12, [R1+0x7bd8] ;  /* 0x007bd800010c7983 */ /* 0x000ea40000300a00 */
[C---:B--2---:R-:W-:Y:S02]  /*51760*/  HMMA.16816.F32 R12, R4.reuse, R12, R24 ;  /* 0x0000000c040c723c */ /* 0x044fe40000001818 */
[----:B------:R-:W2:Y:S04]  /*51770*/  LDL.LU.64 R26, [R1+0x7bd0] ;  /* 0x007bd000011a7983 */ /* 0x000ea80000300a00 */
[----:B------:R-:W3:Y:S11]  /*51780*/  LDL.LU.64 R24, [R1+0x7bc8] ;  /* 0x007bc80001187983 */ /* 0x000ef60000300a00 */
[----:B------:R-:W-:Y:S06]  /*51790*/  @!UPT UIADD3 URZ, URZ, URZ, URZ ;  /* 0x0000003f3f3ff290 */ /* 0x000fec000fffe03f */
[----:B------:R0:W-:Y:S04]  /*517a0*/  STL.64 [R1+0x770], R12 ;  /* 0x0007700c01007387 */ /* 0x0001e80000100a00 */
[----:B------:R-:W-:Y:S04]  /*517b0*/  STL.64 [R1+0x778], R14 ;  /* 0x0007780e01007387 */ /* 0x000fe80000100a00 */
[----:B0-----:R-:W4:Y:S01]  /*517c0*/  LDL.LU.64 R12, [R1+0x7bc0] ;  /* 0x007bc000010c7983 */ /* 0x001f220000300a00 */
[C---:B---3--:R-:W-:Y:S03]  /*517d0*/  HMMA.16816.F32 R8, R4.reuse, R24, R8 ;  /* 0x000000180408723c */ /* 0x048fe60000001808 */
[----:B--2---:R-:W-:Y:S04]  /*517e0*/  STL.64 [R1+0x7b98], R26 ;  /* 0x007b981a01007387 */ /* 0x004fe80000100a00 */
[----:B------:R0:W-:Y:S11]  /*517f0*/  STL.64 [R1+0x7b90], R24 ;  /* 0x007b901801007387 */ /* 0x0001f60000100a00 */
[----:B------:R-:W-:Y:S05]  /*51800*/  @!UPT UIADD3 URZ, URZ, URZ, URZ ;  /* 0x0000003f3f3ff290 */ /* 0x000fea000fffe03f */
[----:B------:R-:W-:Y:S04]  /*51810*/  STL.64 [R1+0x760], R8 ;  /* 0x0007600801007387 */ /* 0x000fe80000100a00 */
[----:B------:R-:W-:Y:S04]  /*51820*/  STL.64 [R1+0x768], R10 ;  /* 0x0007680a01007387 */ /* 0x000fe80000100a00 */
[----:B0-----:R-:W2:Y:S01]  /*51830*/  LDL.64 R24, [R1+0x60] ;  /* 0x0000600001187983 */ /* 0x001ea20000100a00 */
[----:B----4-:R-:W-:Y:S01]  /*51840*/  HMMA.16816.F32 R16, R4, R12, R16 ;  /* 0x0000000c0410723c */ /* 0x010fe20000001810 */
[----:B------:R-:W-:-:S02]  /*51850*/  IMAD.MOV.U32 R2, RZ, RZ, R12 ;  /* 0x000000ffff027224 */ /* 0x000fc400078e000c */
[----:B------:R-:W-:Y:S01]  /*51860*/  IMAD.MOV.U32 R0, RZ, RZ, R13 ;  /* 0x000000ffff007224 */ /* 0x000fe200078e000d */
[----:B------:R-:W-:Y:S04]  /*51870*/  LDSM.16.MT88.4 R8, [R28+0x100] ;  /* 0x000100001c08783b */ /* 0x000fe80000004200 */
[----:B------:R-:W0:Y:S04]  /*51880*/  LDSM.16.MT88.4 R12, [R28+0x180] ;  /* 0x000180001c0c783b */ /* 0x000e280000004200 */
[----:B--2---:R1:W-:Y:S04]  /*51890*/  STL.64 [R1+0x7bb0], R24 ;  /* 0x007bb01801007387 */ /* 0x0043e80000100a00 */
[----:B-1----:R-:W2:Y:S04]  /*518a0*/  LDL.LU.64 R24, [R1+0x950] ;  /* 0x0009500001187983 */ /* 0x002ea80000300a00 */
[----:B------:R-:W2:Y:S04]  /*518b0*/  LDL.LU.64 R26, [R1+0x958] ;  /* 0x00095800011a7983 */ /* 0x000ea80000300a00 */
[----:B------:R1:W-:Y:S04]  /*518c0*/  STL.64 [R1+0x750], R16 ;  /* 0x0007501001007387 */ /* 0x0003e80000100a00 */
[----:B------:R-:W-:Y:S04]  /*518d0*/  STL.64 [R1+0x758], R18 ;  /* 0x0007581201007387 */ /* 0x000fe80000100a00 */
[----:B-1----:R-:W3:Y:S04]  /*518e0*/  LDL.LU.64 R16, [R1+0x7bb8] ;  /* 0x007bb80001107983 */ /* 0x002ee80000300a00 */
[----:B0-----:R-:W-:Y:S04]  /*518f0*/  STL.64 [R1+0x7b70], R14 ;  /* 0x007b700e01007387 */ /* 0x001fe80000100a00 */
[----:B------:R0:W-:Y:S04]  /*51900*/  STL.64 [R1+0x7b68], R12 ;  /* 0x007b680c01007387 */ /* 0x0001e80000100a00 */
[----:B0-----:R-:W3:Y:S04]  /*51910*/  LDL.LU.64 R12, [R1+0x600] ;  /* 0x00060000010c7983 */ /* 0x001ee80000300a00 */
[----:B------:R-:W3:Y:S02]  /*51920*/  LDL.LU.64 R14, [R1+0x608] ;  /* 0x00060800010e7983 */ /* 0x000ee40000300a00 */
[C---:B---3--:R-:W-:Y:S02]  /*51930*/  HMMA.16816.F32 R16, R4.reuse, R16, R12 ;  /* 0x000000100410723c */ /* 0x048fe4000000180c */
[----:B------:R-:W3:Y:S04]  /*51940*/  LDL.LU.64 R12, [R1+0x940] ;  /* 0x00094000010c7983 */ /* 0x000ee80000300a00 */
[----:B------:R-:W3:Y:S11]  /*51950*/  LDL.LU.64 R14, [R1+0x948] ;  /* 0x00094800010e7983 */ /* 0x000ef60000300a00 */
[----:B------:R-:W-:Y:S06]  /*51960*/  @!UPT UIADD3 URZ, URZ, URZ, URZ ;  /* 0x0000003f3f3ff290 */ /* 0x000fec000fffe03f */
[----:B------:R-:W-:Y:S04]  /*51970*/  STL.64 [R1+0x740], R16 ;  /* 0x0007401001007387 */ /* 0x000fe80000100a00 */
[----:B------:R-:W-:Y:S04]  /*51980*/  STL.64 [R1+0x748], R18 ;  /* 0x0007481201007387 */ /* 0x000fe80000100a00 */
[----:B------:R-:W0:Y:S01]  /*51990*/  LDSM.16.MT88.4 R16, [R28+0x200] ;  /* 0x000200001c10783b */ /* 0x000e220000004200 */
[----:B--2---:R-:W-:Y:S03]  /*519a0*/  HMMA.16816.F32 R24, R4, R20, R24 ;  /* 0x000000140418723c */ /* 0x004fe60000001818 */
[----:B0-----:R-:W-:Y:S04]  /*519b0*/  STL.64 [R1+0x7b18], R18 ;  /* 0x007b181201007387 */ /* 0x001fe80000100a00 */
[----:B------:R0:W-:Y:S02]  /*519c0*/  STL.64 [R1+0x7b10], R16 ;  /* 0x007b101001007387 */ /* 0x0001e40000100a00 */
[----:B0-----:R-:W-:-:S02]  /*519d0*/  IMAD.MOV.U32 R16, RZ, RZ, R2 ;  /* 0x000000ffff107224 */ /* 0x001fc400078e0002 */
[----:B------:R-:W-:-:S05]  /*519e0*/  IMAD.MOV.U32 R17, RZ, RZ, R0 ;  /* 0x000000ffff117224 */ /* 0x000fca00078e0000 */
[----:B------:R0:W-:Y:S01]  /*519f0*/  STL.64 [R1+0x7ba0], R16 ;  /* 0x007ba01001007387 */ /* 0x0001e20000100a00 */
[----:B------:R-:W-:-:S03]  /*51a00*/  IMAD.MOV.U32 R2, RZ, RZ, R20 ;  /* 0x000000ffff027224 */ /* 0x000fc600078e0014 */
[----:B0-----:R-:W2:Y:S04]  /*51a10*/  LDL.64 R16, [R1+0x20] ;  /* 0x0000200001107983 */ /* 0x001ea80000100a00 */
[----:B------:R0:W-:Y:S04]  /*51a20*/  STL.64 [R1+0x730], R24 ;  /* 0x0007301801007387 */ /* 0x0001e80000100a00 */
[----:B------:R-:W-:Y:S04]  /*51a30*/  STL.64 [R1+0x738], R26 ;  /* 0x0007381a01007387 */ /* 0x000fe80000100a00 */
[----:B0-----:R-:W3:Y:S01]  /*51a40*/  LDL.LU.64 R24, [R1+0x7bb0] ;  /* 0x007bb00001187983 */ /* 0x001ee20000300a00 */
[----:B------:R-:W-:-:S03]  /*51a50*/  IMAD.MOV.U32 R0, RZ, RZ, R21 ;  /* 0x000000ffff007224 */ /* 0x000fc600078e0015 */
[----:B------:R-:W0:Y:S04]  /*51a60*/  LDSM.16.MT88.4 R20, [R28+0x280] ;  /* 0x000280001c14783b */ /* 0x000e280000004200 */
[----:B0-----:R-:W-:Y:S04]  /*51a70*/  STL.64 [R1+0x7aa0], R22 ;  /* 0x007aa01601007387 */ /* 0x001fe80000100a00 */
[----:B------:R0:W-:Y:S02]  /*51a80*/  STL.64 [R1+0x7a98], R20 ;  /* 0x007a981401007387 */ /* 0x0001e40000100a00 */
[----:B0-----:R-:W-:-:S02]  /*51a90*/  IMAD.MOV.U32 R20, RZ, RZ, R29 ;  /* 0x000000ffff147224 */ /* 0x001fc400078e001d */
[----:B------:R-:W-:-:S05]  /*51aa0*/  IMAD.MOV.U32 R21, RZ, RZ, R3 ;  /* 0x000000ffff157224 */ /* 0x000fca00078e0003 */
[----:B------:R0:W-:Y:S04]  /*51ab0*/  STL.64 [R1+0x7ba8], R20 ;  /* 0x007ba81401007387 */ /* 0x0001e80000100a00 */
[----:B0-----:R-:W2:Y:S04]  /*51ac0*/  LDL.LU.64 R20, [R1+0xcc0] ;  /* 0x000cc00001147983 */ /* 0x001ea80000300a00 */
[----:B------:R-:W2:Y:S01]  /*51ad0*/  LDL.LU.64 R22, [R1+0xcc8] ;  /* 0x000cc80001167983 */ /* 0x000ea20000300a00 */
[----:B---3--:R-:W-:Y:S11]  /*51ae0*/  HMMA.16816.F32 R4, R4, R24, R12 ;  /* 0x000000180404723c */ /* 0x008ff6000000180c */
[----:B------:R-:W-:Y:S11]  /*51af0*/  @!UPT UIADD3 URZ, URZ, URZ, URZ ;  /* 0x0000003f3f3ff290 */ /* 0x000ff6000fffe03f */
[----:B------:R-:W-:Y:S01]  /*51b00*/  @!UPT UIADD3 URZ, URZ, URZ, URZ ;  /* 0x0000003f3f3ff290 */ /* 0x000fe2000fffe03f */
[----:B------:R-:W-:Y:S04]  /*51b10*/  STL.64 [R1+0x620], R4 ;  /* 0x0006200401007387 */ /* 0x000fe80000100a00 */
[----:B------:R-:W-:Y:S04]  /*51b20*/  STL.64 [R1+0x628], R6 ;  /* 0x0006280601007387 */ /* 0x000fe80000100a00 */
[----:B------:R-:W0:Y:S01]  /*51b30*/  LDSM.16.MT88.4 R4, [R28+0x300] ;  /* 0x000300001c04783b */ /* 0x000e220000004200 */
[----:B------:R-:W-:Y:S02]  /*51b40*/  IMAD.MOV.U32 R18, RZ, RZ, R24 ;  /* 0x000000ffff127224 */ /* 0x000fe400078e0018 */
[----:B------:R-:W-:-:S02]  /*51b50*/  IMAD.MOV.U32 R3, RZ, RZ, R25 ;  /* 0x000000ffff037224 */ /* 0x000fc400078e0019 */
[----:B------:R-:W3:Y:S04]  /*51b60*/  LDL.LU.64 R24, [R1+0xc40] ;  /* 0x000c400001187983 */ /* 0x000ee80000300a00 */
[----:B------:R-:W3:Y:S04]  /*51b70*/  LDL.LU.64 R26, [R1+0xc48] ;  /* 0x000c4800011a7983 */ /* 0x000ee80000300a00 */
[----:B------:R-:W4:Y:S04]  /*51b80*/  LDL.LU.64 R12, [R1+0xc30] ;  /* 0x000c3000010c7983 */ /* 0x000f280000300a00 */
[----:B------:R-:W4:Y:S04]  /*51b90*/  LDL.LU.64 R14, [R1+0xc38] ;  /* 0x000c3800010e7983 */ /* 0x000f280000300a00 */
[----:B0-----:R-:W-:Y:S04]  /*51ba0*/  STL.64 [R1+0x7a38], R6 ;  /* 0x007a380601007387 */ /* 0x001fe80000100a00 */
[----:B------:R0:W-:Y:S01]  /*51bb0*/  STL.64 [R1+0x7a30], R4 ;  /* 0x007a300401007387 */ /* 0x0001e20000100a00 */
[----:B--2---:R-:W-:Y:S01]  /*51bc0*/  HMMA.16816.F32 R20, R8, R16, R20 ;  /* 0x000000100814723c */ /* 0x004fe20000001814 */
[----:B0-----:R-:W-:-:S02]  /*51bd0*/  IMAD.MOV.U32 R4, RZ, RZ, R18 ;  /* 0x000000ffff047224 */ /* 0x001fc400078e0012 */
[----:B------:R-:W-:-:S05]  /*51be0*/  IMAD.MOV.U32 R5, RZ, RZ, R3 ;  /* 0x000000ffff057224 */ /* 0x000fca00078e0003 */
[----:B------:R0:W-:Y:S02]  /*51bf0*/  STL.64 [R1+0x7b78], R4 ;  /* 0x007b780401007387 */ /* 0x0001e40000100a00 */
[----:B0-----:R-:W-:Y:S02]  /*51c00*/  IMAD.MOV.U32 R4, RZ, RZ, R2 ;  /* 0x000000ffff047224 */ /* 0x001fe400078e0002 */
[----:B------:R-:W-:-:S05]  /*51c10*/  IMAD.MOV.U32 R5, RZ, RZ, R0 ;  /* 0x000000ffff057224 */ /* 0x000fca00078e0000 */
[----:B------:R0:W-:Y:S04]  /*51c20*/  STL.64 [R1+0x7b88], R4 ;  /* 0x007b880401007387 */ /* 0x0001e80000100a00 */
[----:B0-----:R-:W2:Y:S04]  /*51c30*/  LDL.LU.64 R4, [R1+0xc50] ;  /* 0x000c500001047983 */ /* 0x001ea80000300a00 */
[----:B------:R-:W2:Y:S04]  /*51c40*/  LDL.LU.64 R6, [R1+0xc58] ;  /* 0x000c580001067983 */ /* 0x000ea80000300a00 */
[----:B------:R0:W-:Y:S04]  /*51c50*/  STL.64 [R1+0x610], R20 ;  /* 0x0006101401007387 */ /* 0x0001e80000100a00 */
[----:B------:R-:W-:Y:S04]  /*51c60*/  STL.64 [R1+0x618], R22 ;  /* 0x0006181601007387 */ /* 0x000fe80000100a00 */
[----:B0-----:R-:W2:Y:S01]  /*51c70*/  LDL.LU.64 R20, [R1+0x7ba8] ;  /* 0x007ba80001147983 */ /* 0x001ea20000300a00 */
[----:B------:R-:W-:-:S02]  /*51c80*/  IMAD.MOV.U32 R2, RZ, RZ, R16 ;  /* 0x000000ffff027224 */ /* 0x000fc400078e0010 */
[----:B------:R-:W-:Y:S02]  /*51c90*/  IMAD.MOV.U32 R0, RZ, RZ, R17 ;  /* 0x000000ffff007224 */ /* 0x000fe400078e0011 */
[----:B------:R-:W3:Y:S01]  /*51ca0*/  LDL.LU.64 R16, [R1+0x7ba0] ;  /* 0x007ba00001107983 */ /* 0x000ee20000300a00 */
[----:B--2---:R-:W-:Y:S11]  /*51cb0*/  HMMA.16816.F32 R4, R8, R20, R4 ;  /* 0x000000140804723c */ /* 0x004ff60000001804 */
[----:B------:R-:W-:Y:S11]  /*51cc0*/  @!UPT UIADD3 URZ, URZ, URZ, URZ ;  /* 0x0000003f3f3ff290 */ /* 0x000ff6000fffe03f */
[----:B------:R-:W-:Y:S01]  /*51cd0*/  @!UPT UIADD3 URZ, URZ, URZ, URZ ;  /* 0x0000003f3f3ff290 */ /* 0x000fe2000fffe03f */
[----:B------:R0:W-:Y:S04]  /*51ce0*/  STL.64 [R1+0x600], R4 ;  /* 0x0006000401007387 */ /* 0x0001e80000100a00 */
[----:B------:R1:W-:Y:S04]  /*51cf0*/  STL.64 [R1+0x608], R6 ;  /* 0x0006080601007387 */ /* 0x0003e80000100a00 */
[----:B0-----:R-:W2:Y:S04]  /*51d00*/  LDL.LU.64 R4, [R1+0x5d0] ;  /* 0x0005d00001047983 */ /* 0x001ea80000300a00 */
[----:B-1----:R-:W2:Y:S04]  /*51d10*/  LDL.LU.64 R6, [R1+0x5d8] ;  /* 0x0005d80001067983 */ /* 0x002ea80000300a00 */
[----:B------:R0:W-:Y:S02]  /*51d20*/  STL.64 [R1+0x7b58], R20 ;  /* 0x007b581401007387 */ /* 0x0001e40000100a00 */
[----:B0-----:R-:W-:-:S02]  /*51d30*/  IMAD.MOV.U32 R20, RZ, RZ, R2 ;  /* 0x000000ffff147224 */ /* 0x001fc400078e0002 */
[----:B------:R-:W-:-:S05]  /*51d40*/  IMAD.MOV.U32 R21, RZ, RZ, R0 ;  /* 0x000000ffff157224 */ /* 0x000fca00078e0000 */
[----:B------:R0:W-:Y:S04]  /*51d50*/  STL.64 [R1+0x7b80], R20 ;  /* 0x007b801401007387 */ /* 0x0001e80000100a00 */
[----:B0-----:R-:W3:Y:S02]  /*51d60*/  LDL.64 R20, [R1] ;  /* 0x0000000001147983 */ /* 0x001ee40000100a00 */
[C---:B---3--:R-:W-:Y:S11]  /*51d70*/  HMMA.16816.F32 R24, R8.reuse, R20, R24 ;  /* 0x000000140818723c */ /* 0x048ff60000001818 */
[----:B------:R-:W-:Y:S11]  /*51d80*/  @!UPT UIADD3 URZ, URZ, URZ, URZ ;  /* 0x0000003f3f3ff290 */ /* 0x000ff6000fffe03f */
[----:B------:R-:W-:Y:S01]  /*51d90*/  @!UPT UIADD3 URZ, URZ, URZ, URZ ;  /* 0x0000003f3f3ff290 */ /* 0x000fe2000fffe03f */
[----:B------:R-:W-:Y:S04]  /*51da0*/  STL.64 [R1+0x5f0], R24 ;  /* 0x0005f01801007387 */ /* 0x000fe80000100a00 */
[----:B------:R0:W-:Y:S04]  /*51db0*/  STL.64 [R1+0x5f8], R26 ;  /* 0x0005f81a01007387 */ /* 0x0001e80000100a00 */
[----:B0-----:R-:W3:Y:S04]  /*51dc0*/  LDL.LU.64 R26, [R1+0x7b98] ;  /* 0x007b9800011a7983 */ /* 0x001ee80000300a00 */
[----:B------:R-:W4:Y:S01]  /*51dd0*/  LDL.LU.64 R24, [R1+0x7b90] ;  /* 0x007b900001187983 */ /* 0x000f220000300a00 */
[----:B--2---:R-:W-:Y:S01]  /*51de0*/  HMMA.16816.F32 R4, R8, R16, R4 ;  /* 0x000000100804723c */ /* 0x004fe20000001804 */
[----:B------:R-:W-:-:S02]  /*51df0*/  IMAD.MOV.U32 R2, RZ, RZ, R20 ;  /* 0x000000ffff027224 */ /* 0x000fc400078e0014 */
[----:B------:R-:W-:-:S05]  /*51e00*/  IMAD.MOV.U32 R0, RZ, RZ, R21 ;  /* 0x000000ffff007224 */ /* 0x000fca00078e0015 */
[----:B----4-:R-:W-:Y:S01]  /*51e10*/  HMMA.16816.F32 R12, R8, R24, R12 ;  /* 0x00000018080c723c */ /* 0x010fe2000000180c */
[----:B---3--:R-:W-:Y:S04]  /*51e20*/  STL.64 [R1+0x7b40], R26 ;  /* 0x007b401a01007387 */ /* 0x008fe80000100a00 */
[----:B------:R0:W-:Y:S02]  /*51e30*/  STL.64 [R1+0x7b38], R24 ;  /* 0x007b381801007387 */ /* 0x0001e40000100a00 */
[----:B0-----:R-:W-:Y:S02]  /*51e40*/  IMAD.MOV.U32 R24, RZ, RZ, R2 ;  /* 0x000000ffff187224 */ /* 0x001fe400078e0002 */
[----:B------:R-:W-:Y:S11]  /*51e50*/  IMAD.MOV.U32 R25, RZ, RZ, R0 ;  /* 0x000000ffff197224 */ /* 0x000ff600078e0000 */
[----:B------:R-:W-:Y:S03]  /*51e60*/  @!UPT UIADD3 URZ, URZ, URZ, URZ ;  /* 0x0000003f3f3ff290 */ /* 0x000fe6000fffe03f */
[----:B------:R0:W-:Y:S04]  /*51e70*/  STL.64 [R1+0x5e0], R12 ;  /* 0x0005e00c01007387 */ /* 0x0001e80000100a00 */
[----:B------:R1:W-:Y:S04]  /*51e80*/  STL.64 [R1+0x5e8], R14 ;  /* 0x0005e80e01007387 */ /* 0x0003e80000100a00 */
[----:B------:R-:W2:Y:S04]  /*51e90*/  LDL.LU.64 R20, [R1+0x8d0] ;  /* 0x0008d00001147983 */ /* 0x000ea80000300a00 */
[----:B------:R-:W2:Y:S04]  /*51ea0*/  LDL.LU.64 R22, [R1+0x8d8] ;  /* 0x0008d80001167983 */ /* 0x000ea80000300a00 */
[----:B0-----:R-:W3:Y:S04]  /*51eb0*/  LDL.LU.64 R12, [R1+0x8b0] ;  /* 0x0008b000010c7983 */ /* 0x001ee80000300a00 */
[----:B-1----:R-:W3:Y:S04]  /*51ec0*/  LDL.LU.64 R14, [R1+0x8b8] ;  /* 0x0008b800010e7983 */ /* 0x002ee80000300a00 */
[----:B------:R0:W-:Y:S04]  /*51ed0*/  STL.64 [R1+0x7b60], R24 ;  /* 0x007b601801007387 */ /* 0x0001e80000100a00 */
[----:B0-----:R-:W4:Y:S04]  /*51ee0*/  LDL.64 R24, [R1+0x40] ;  /* 0x0000400001187983 */ /* 0x001f280000100a00 */
[----:B------:R0:W-:Y:S04]  /*51ef0*/  STL.64 [R1+0x5d0], R4 ;  /* 0x0005d00401007387 */ /* 0x0001e80000100a00 */
[----:B------:R-:W-:Y:S04]  /*51f00*/  STL.64 [R1+0x5d8], R6 ;  /* 0x0005d80601007387 */ /* 0x000fe80000100a00 */
[----:B0-----:R-:W2:Y:S04]  /*51f10*/  LDL.LU.64 R4, [R1+0x7b88] ;  /* 0x007b880001047983 */ /* 0x001ea80000300a00 */
[----:B------:R0:W-:Y:S04]  /*51f20*/  STL.64 [R1+0x7b30], R16 ;  /* 0x007b301001007387 */ /* 0x0001e80000100a00 */
[----:B0-----:R-:W2:Y:S04]  /*51f30*/  LDL.LU.64 R16, [R1+0x8e0] ;  /* 0x0008e00001107983 */ /* 0x001ea80000300a00 */
[----:B------:R-:W2:Y:S01]  /*51f40*/  LDL.LU.64 R18, [R1+0x8e8] ;  /* 0x0008e80001127983 */ /* 0x000ea20000300a00 */
[----:B----4-:R-:W-:-:S02]  /*51f50*/  IMAD.MOV.U32 R2, RZ, RZ, R24 ;  /* 0x000000ffff027224 */ /* 0x010fc400078e0018 */
[----:B------:R-:W-:Y:S01]  /*51f60*/  IMAD.MOV.U32 R0, RZ, RZ, R25 ;  /* 0x000000ffff007224 */ /* 0x000fe200078e0019 */
[C---:B--2---:R-:W-:Y:S11]  /*51f70*/  HMMA.16816.F32 R16, R8.reuse, R24, R16 ;  /* 0x000000180810723c */ /* 0x044ff60000001810 */
[----:B------:R-:W-:Y:S11]  /*51f80*/  @!UPT UIADD3 URZ, URZ, URZ, URZ ;  /* 0x0000003f3f3ff290 */ /* 0x000ff6000fffe03f */
[----:B------:R-:W-:Y:S01]  /*51f90*/  @!UPT UIADD3 URZ, URZ, URZ, URZ ;  /* 0x0000003f3f3ff290 */ /* 0x000fe2000fffe03f */
[----:B------:R0:W-:Y:S04]  /*51fa0*/  STL.64 [R1+0x5c0], R16 ;  /* 0x0005c01001007387 */ /* 0x0001e80000100a00 */
[----:B------:R1:W-:Y:S04]  /*51fb0*/  STL.64 [R1+0x5c8], R18 ;  /* 0x0005c81201007387 */ /* 0x0003e80000100a00 */
[----:B------:R-:W2:Y:S04]  /*51fc0*/  LDL.LU.64 R24, [R1+0xc10] ;  /* 0x000c100001187983 */ /* 0x000ea80000300a00 */
[----:B------:R-:W2:Y:S04]  /*51fd0*/  LDL.LU.64 R26, [R1+0xc18] ;  /* 0x000c1800011a7983 */ /* 0x000ea80000300a00 */
[----:B0-----:R-:W4:Y:S04]  /*51fe0*/  LDL.LU.64 R16, [R1+0xbb0] ;  /* 0x000bb00001107983 */ /* 0x001f280000300a00 */
[----:B-1----:R-:W2:Y:S01]  /*51ff0*/  LDL.LU.64 R18, [R1+0xbb8] ;  /* 0x000bb80001127983 */ /* 0x002ea20000300a00 */
[----:B------:R-:W-:Y:S03]  /*52000*/  HMMA.16816.F32 R4, R8, R4, R20 ;  /* 0x000000040804723c */ /* 0x000fe60000001814 */
[----:B--2---:R-:W-:Y:S04]  /*52010*/  STL.64 [R1+0x7b50], R18 ;  /* 0x007b501201007387 */ /* 0x004fe80000100a00 */
[----:B----4-:R0:W-:Y:S04]  /*52020*/  STL.64 [R1+0x7b48], R16 ;  /* 0x007b481001007387 */ /* 0x0101e80000100a00 */
[----:B0-----:R-:W2:Y:S04]  /*52030*/  LDL.LU.64 R16, [R1+0xbc0] ;  /* 0x000bc00001107983 */ /* 0x001ea80000300a00 */
[----:B------:R-:W2:Y:S04]  /*52040*/  LDL.LU.64 R18, [R1+0xbc8] ;  /* 0x000bc80001127983 */ /* 0x000ea80000300a00 */
[----:B------:R-:W4:Y:S04]  /*52050*/  LDL.LU.64 R20, [R1+0x7b80] ;  /* 0x007b800001147983 */ /* 0x000f280000300a00 */
[----:B------:R0:W-:Y:S04]  /*52060*/  STL.64 [R1+0x5b0], R4 ;  /* 0x0005b00401007387 */ /* 0x0001e80000100a00 */
[----:B------:R-:W-:Y:S04]  /*52070*/  STL [R1+0x5b8], R6 ;  /* 0x0005b80601007387 */ /* 0x000fe80000100800 */
[----:B0-----:R-:W3:Y:S01]  /*52080*/  LDL.LU.64 R4, [R1+0x7b78] ;  /* 0x007b780001047983 */ /* 0x001ee20000300a00 */
[----:B------:R-:W-:-:S05]  /*52090*/  IMAD.MOV.U32 R29, RZ, RZ, R7 ;  /* 0x000000ffff1d7224 */ /* 0x000fca00078e0007 */
[----:B------:R-:W-:Y:S01]  /*520a0*/  STL [R1+0x7560], R29 ;  /* 0x0075601d01007387 */ /* 0x000fe20000100800 */
[----:B---3--:R-:W-:Y:S03]  /*520b0*/  HMMA.16816.F32 R8, R8, R4, R12 ;  /* 0x000000040808723c */ /* 0x008fe6000000180c */
[----:B------:R-:W4:Y:S04]  /*520c0*/  LDL.LU.64 R14, [R1+0x7b70] ;  /* 0x007b7000010e7983 */ /* 0x000f280000300a00 */
[----:B------:R-:W4:Y:S04]  /*520d0*/  LDL.LU.64 R12, [R1+0x7b68] ;  /* 0x007b6800010c7983 */ /* 0x000f280000300a00 */
[----:B------:R-:W-:Y:S11]  /*520e0*/  STL.64 [R1+0x7b20], R4 ;  /* 0x007b200401007387 */ /* 0x000ff60000100a00 */
[----:B------:R-:W-:Y:S01]  /*520f0*/  @!UPT UIADD3 URZ, URZ, URZ, URZ ;  /* 0x0000003f3f3ff290 */ /* 0x000fe2000fffe03f */
[----:B------:R0:W-:Y:S04]  /*52100*/  STL.64 [R1+0x3e0], R8 ;  /* 0x0003e00801007387 */ /* 0x0001e80000100a00 */
[----:B------:R-:W-:Y:S04]  /*52110*/  STL.64 [R1+0x3e8], R10 ;  /* 0x0003e80a01007387 */ /* 0x000fe80000100a00 */
[----:B0-----:R-:W3:Y:S01]  /*52120*/  LDL.64 R8, [R1+0x30] ;  /* 0x0000300001087983 */ /* 0x001ee20000100a00 */
[C---:B----4-:R-:W-:Y:S03]  /*52130*/  HMMA.16816.F32 R20, R12.reuse, R20, R24 ;  /* 0x000000140c14723c */ /* 0x050fe60000001818 */
[----:B---3--:R0:W-:Y:S04]  /*52140*/  STL.64 [R1+0x7b28], R8 ;  /* 0x007b280801007387 */ /* 0x0081e80000100a00 */
[----:B0-----:R-:W3:Y:S04]  /*52150*/  LDL.LU.64 R8, [R1+0xbd0] ;  /* 0x000bd00001087983 */ /* 0x001ee80000300a00 */
[----:B------:R-:W3:Y:S04]  /*52160*/  LDL.LU.64 R10, [R1+0xbd8] ;  /* 0x000bd800010a7983 */ /* 0x000ee80000300a00 */
[----:B------:R-:W2:Y:S08]  /*52170*/  LDL.LU.64 R24, [R1+0x7b60] ;  /* 0x007b600001187983 */ /* 0x000eb00000300a00 */
[----:B------:R0:W-:Y:S04]  /*52180*/  STL.64 [R1+0x3c0], R20 ;  /* 0x0003c01401007387 */ /* 0x0001e80000100a00 */
[----:B------:R3:W-:Y:S04]  /*52190*/  STL.64 [R1+0x3c8], R22 ;  /* 0x0003c81601007387 */ /* 0x0007e80000100a00 */
[----:B0-----:R-:W3:Y:S01]  /*521a0*/  LDL.LU.64 R20, [R1+0x7b58] ;  /* 0x007b580001147983 */ /* 0x001ee20000300a00 */
[C---:B--2---:R-:W-:Y:S08]  /*521b0*/  HMMA.16816.F32 R24, R12.reuse, R24, R16 ;  /* 0x000000180c18723c */ /* 0x044ff00000001810 */
[C---:B---3--:R-:W-:Y:S01]  /*521c0*/  HMMA.16816.F32 R20, R12.reuse, R20, R8 ;  /* 0x000000140c14723c */ /* 0x048fe20000001808 */
[----:B------:R-:W2:Y:S04]  /*521d0*/  LDL.LU.64 R8, [R1+0x710] ;  /* 0x0007100001087983 */ /* 0x000ea80000300a00 */
[----:B------:R-:W2:Y:S11]  /*521e0*/  LDL.LU.64 R10, [R1+0x718] ;  /* 0x00071800010a7983 */ /* 0x000eb60000300a00 */
[----:B------:R-:W-:Y:S07]  /*521f0*/  @!UPT UIADD3 URZ, URZ, URZ, URZ ;  /* 0x0000003f3f3ff290 */ /* 0x000fee000fffe03f */
[----:B------:R0:W-:Y:S04]  /*52200*/  STL.64 [R1+0x3b0], R20 ;  /* 0x0003b01401007387 */ /* 0x0001e80000100a00 */
[----:B------:R1:W-:Y:S04]  /*52210*/  STL.64 [R1+0x3b8], R22 ;  /* 0x0003b81601007387 */ /* 0x0003e80000100a00 */
[----:B0-----:R-:W3:Y:S04]  /*52220*/  LDL.LU.64 R20, [R1+0x6f0] ;  /* 0x0006f00001147983 */ /* 0x001ee80000300a00 */
[----:B-1----:R-:W3:Y:S04]  /*52230*/  LDL.LU.64 R22, [R1+0x6f8] ;  /* 0x0006f80001167983 */ /* 0x002ee80000300a00 */
[----:B------:R-:W4:Y:S04]  /*52240*/  LDL.LU.64 R18, [R1+0x7b50] ;  /* 0x007b500001127983 */ /* 0x000f280000300a00 */
[----:B------:R-:W4:Y:S04]  /*52250*/  LDL.LU.64 R16, [R1+0x7b48] ;  /* 0x007b480001107983 */ /* 0x000f280000300a00 */
[----:B------:R-:W-:Y:S04]  /*52260*/  STL.64 [R1+0x3a0], R24 ;  /* 0x0003a01801007387 */ /* 0x000fe80000100a00 */
[----:B------:R0:W-:Y:S04]  /*52270*/  STL.64 [R1+0x3a8], R26 ;  /* 0x0003a81a01007387 */ /* 0x0001e80000100a00 */
[----:B0-----:R-:W2:Y:S04]  /*52280*/  LDL.LU.64 R26, [R1+0x7b40] ;  /* 0x007b4000011a7983 */ /* 0x001ea80000300a00 */
[----:B------:R-:W4:Y:S02]  /*52290*/  LDL.LU.64 R24, [R1+0x7b38] ;  /* 0x007b380001187983 */ /* 0x000f240000300a00 */
[C---:B----4-:R-:W-:Y:S11]  /*522a0*/  HMMA.16816.F32 R16, R12.reuse, R24, R16 ;  /* 0x000000180c10723c */ /* 0x050ff60000001810 */
[----:B------:R-:W-:Y:S11]  /*522b0*/  @!UPT UIADD3 URZ, URZ, URZ, URZ ;  /* 0x0000003f3f3ff290 */ /* 0x000ff6000fffe03f */
[----:B------:R-:W-:Y:S01]  /*522c0*/  @!UPT UIADD3 URZ, URZ, URZ, URZ ;  /* 0x0000003f3f3ff290 */ /* 0x000fe2000fffe03f */
[----:B------:R0:W-:Y:S04]  /*522d0*/  STL.64 [R1+0x390], R16 ;  /* 0x0003901001007387 */ /* 0x0001e80000100a00 */
[----:B------:R-:W-:Y:S04]  /*522e0*/  STL.64 [R1+0x398], R18 ;  /* 0x0003981201007387 */ /* 0x000fe80000100a00 */
[----:B0-----:R-:W4:Y:S04]  /*522f0*/  LDL.LU.64 R16, [R1+0x7b30] ;  /* 0x007b300001107983 */ /* 0x001f280000300a00 */
[----:B--2---:R-:W-:Y:S04]  /*52300*/  STL.64 [R1+0x7ae0], R26 ;  /* 0x007ae01a01007387 */ /* 0x004fe80000100a00 */
[----:B------:R0:W-:Y:S04]  /*52310*/  STL.64 [R1+0x7ad8], R24 ;  /* 0x007ad81801007387 */ /* 0x0001e80000100a00 */
[----:B0-----:R-:W4:Y:S04]  /*52320*/  LDL.LU.64 R24, [R1+0x720] ;  /* 0x0007200001187983 */ /* 0x001f280000300a00 */
[----:B------:R-:W4:Y:S02]  /*52330*/  LDL.LU.64 R26, [R1+0x728] ;  /* 0x00072800011a7983 */ /* 0x000f240000300a00 */
[----:B----4-:R-:W-:Y:S02]  /*52340*/  HMMA.16816.F32 R24, R12, R16, R24 ;  /* 0x000000100c18723c */ /* 0x010fe40000001818 */
[----:B------:R-:W2:Y:S04]  /*52350*/  LDL.LU.64 R16, [R1+0x6a0] ;  /* 0x0006a00001107983 */ /* 0x000ea80000300a00 */
[----:B------:R-:W2:Y:S11]  /*52360*/  LDL.LU.64 R18, [R1+0x6a8] ;  /* 0x0006a80001127983 */ /* 0x000eb60000300a00 */
[----:B------:R-:W-:Y:S06]  /*52370*/  @!UPT UIADD3 URZ, URZ, URZ, URZ ;  /* 0x0000003f3f3ff290 */ /* 0x000fec000fffe03f */
[----:B------:R0:W-:Y:S04]  /*52380*/  STL.64 [R1+0x380], R24 ;  /* 0x0003801801007387 */ /* 0x0001e80000100a00 */
[----:B------:R1:W-:Y:S04]  /*52390*/  STL.64 [R1+0x388], R26 ;  /* 0x0003881a01007387 */ /* 0x0003e80000100a00 */
[----:B0-----:R-:W4:Y:S04]  /*523a0*/  LDL.LU.64 R24, [R1+0xb30] ;  /* 0x000b300001187983 */ /* 0x001f280000300a00 */
[----:B-1----:R-:W2:Y:S01]  /*523b0*/  LDL.LU.64 R26, [R1+0xb38] ;  /* 0x000b3800011a7983 */ /* 0x002ea20000300a00 */
[----:B------:R-:W-:-:S02]  /*523c0*/  IMAD.MOV.U32 R4, RZ, RZ, R2 ;  /* 0x000000ffff047224 */ /* 0x000fc400078e0002 */
[----:B------:R-:W-:Y:S01]  /*523d0*/  IMAD.MOV.U32 R5, RZ, RZ, R0 ;  /* 0x000000ffff057224 */ /* 0x000fe200078e0000 */
[----:B--2---:R-:W-:Y:S04]  /*523e0*/  STL.64 [R1+0x7af0], R26 ;  /* 0x007af01a01007387 */ /* 0x004fe80000100a00 */
[----:B----4-:R0:W-:Y:S04]  /*523f0*/  STL.64 [R1+0x7ae8], R24 ;  /* 0x007ae81801007387 */ /* 0x0101e80000100a00 */
[----:B0-----:R-:W2:Y:S01]  /*52400*/  LDL.64 R24, [R1+0x10] ;  /* 0x0000100001187983 */ /* 0x001ea20000100a00 */
[C---:B------:R-:W-:Y:S03]  /*52410*/  HMMA.16816.F32 R4, R12.reuse, R4, R8 ;  /* 0x000000040c04723c */ /* 0x040fe60000001808 */
[----:B--2---:R0:W-:Y:S04]  /*52420*/  STL.64 [R1+0x7b08], R24 ;  /* 0x007b081801007387 */ /* 0x0041e80000100a00 */
[----:B0-----:R-:W2:Y:S04]  /*52430*/  LDL.LU.64 R24, [R1+0xb90] ;  /* 0x000b900001187983 */ /* 0x001ea80000300a00 */
[----:B------:R-:W2:Y:S04]  /*52440*/  LDL.LU.64 R26, [R1+0xb98] ;  /* 0x000b9800011a7983 */ /* 0x000ea80000300a00 */
[----:B------:R-:W3:Y:S08]  /*52450*/  LDL.LU.64 R8, [R1+0x7b28] ;  /* 0x007b280001087983 */ /* 0x000ef00000300a00 */
[----:B------:R0:W-:Y:S04]  /*52460*/  STL.64 [R1+0x370], R4 ;  /* 0x0003700401007387 */ /* 0x0001e80000100a00 */
[----:B------:R-:W-:Y:S04]  /*52470*/  STL.64 [R1+0x378], R6 ;  /* 0x0003780601007387 */ /* 0x000fe80000100a00 */
[----:B0-----:R-:W4:Y:S01]  /*52480*/  LDL.LU.64 R4, [R1+0x7b20] ;  /* 0x007b200001047983 */ /* 0x001f220000300a00 */
[C---:B---3--:R-:W-:Y:S11]  /*52490*/  HMMA.16816.F32 R20, R12.reuse, R8, R20 ;  /* 0x000000080c14723c */ /* 0x048ff60000001814 */
[----:B------:R-:W-:Y:S11]  /*524a0*/  @!UPT UIADD3 URZ, URZ, URZ, URZ ;  /* 0x0000003f3f3ff290 */ /* 0x000ff6000fffe03f */
[----:B------:R-:W-:Y:S01]  /*524b0*/  @!UPT UIADD3 URZ, URZ, URZ, URZ ;  /* 0x0000003f3f3ff290 */ /* 0x000fe2000fffe03f */
[----:B------:R0:W-:Y:S04]  /*524c0*/  STL.64 [R1+0x360], R20 ;  /* 0x0003601401007387 */ /* 0x0001e80000100a00 */
[----:B------:R1:W-:Y:S04]  /*524d0*/  STL.64 [R1+0x368], R22 ;  /* 0x0003681601007387 */ /* 0x0003e80000100a00 */
[----:B0-----:R-:W3:Y:S04]  /*524e0*/  LDL.LU.64 R20, [R1+0xb20] ;  /* 0x000b200001147983 */ /* 0x001ee80000300a00 */
[----:B-1----:R-:W2:Y:S01]  /*524f0*/  LDL.LU.64 R22, [R1+0xb28] ;  /* 0x000b280001167983 */ /* 0x002ea20000300a00 */
[----:B----4-:R-:W-:Y:S03]  /*52500*/  HMMA.16816.F32 R12, R12, R4, R16 ;  /* 0x000000040c0c723c */ /* 0x010fe60000001810 */
[----:B--2---:R-:W-:Y:S04]  /*52510*/  STL.64 [R1+0x7b00], R22 ;  /* 0x007b001601007387 */ /* 0x004fe80000100a00 */
[----:B---3--:R0:W-:Y:S04]  /*52520*/  STL.64 [R1+0x7af8], R20 ;  /* 0x007af81401007387 */ /* 0x0081e80000100a00 */
[----:B0-----:R-:W2:Y:S04]  /*52530*/  LDL.LU.64 R20, [R1+0xb40] ;  /* 0x000b400001147983 */ /* 0x001ea80000300a00 */
[----:B------:R-:W2:Y:S04]  /*52540*/  LDL.LU.64 R22, [R1+0xb48] ;  /* 0x000b480001167983 */ /* 0x000ea80000300a00 */
[----:B------:R0:W-:Y:S04]  /*52550*/  STL.64 [R1+0x7ab8], R8 ;  /* 0x007ab80801007387 */ /* 0x0001e80000100a00 */
[----:B0-----:R-:W3:Y:S04]  /*52560*/  LDL.64 R8, [R1+0x20] ;  /* 0x0000200001087983 */ /* 0x001ee80000100a00 */
[----:B------:R-:W3:Y:S04]  /*52570*/  LDL.LU.64 R18, [R1+0x7b18] ;  /* 0x007b180001127983 */ /* 0x000ee80000300a00 */
[----:B------:R-:W3:Y:S04]  /*52580*/  LDL.LU.64 R16, [R1+0x7b10] ;  /* 0x007b100001107983 */ /* 0x000ee80000300a00 */
[----:B------:R0:W-:Y:S04]  /*52590*/  STL.64 [R1+0x210], R12 ;  /* 0x0002100c01007387 */ /* 0x0001e80000100a00 */
[----:B------:R-:W-:Y:S04]  /*525a0*/  STL.64 [R1+0x218], R14 ;  /* 0x0002180e01007387 */ /* 0x000fe80000100a00 */
[----:B0-----:R-:W4:Y:S01]  /*525b0*/  LDL.64 R12, [R1+0x50] ;  /* 0x00005000010c7983 */ /* 0x001f220000100a00 */
[----:B---3--:R-:W-:Y:S01]  /*525c0*/  HMMA.16816.F32 R24, R16, R8, R24 ;  /* 0x000000081018723c */ /* 0x008fe20000001818 */
[----:B------:R-:W-:Y:S11]  /*525d0*/  IMAD.MOV.U32 R2, RZ, RZ, R8 ;  /* 0x000000ffff027224 */ /* 0x000ff600078e0008 */
[----:B------:R-:W-:Y:S11]  /*525e0*/  @!UPT UIADD3 URZ, URZ, URZ, URZ ;  /* 0x0000003f3f3ff290 */ /* 0x000ff6000fffe03f */
[----:B------:R0:W-:Y:S04]  /*525f0*/  STL.64 [R1+0x200], R24 ;  /* 0x0002001801007387 */ /* 0x0001e80000100a00 */
[----:B------:R-:W-:Y:S04]  /*52600*/  STL.64 [R1+0x208], R26 ;  /* 0x0002081a01007387 */ /* 0x000fe80000100a00 */
[----:B0-----:R-:W2:Y:S01]  /*52610*/  LDL.LU.64 R24, [R1+0x7b08] ;  /* 0x007b080001187983 */ /* 0x001ea20000300a00 */
[----:B------:R-:W-:-:S03]  /*52620*/  IMAD.MOV.U32 R0, RZ, RZ, R9 ;  /* 0x000000ffff007224 */ /* 0x000fc600078e0009 */
[----:B------:R-:W3:Y:S01]  /*52630*/  LDL.64 R8, [R1+0x40] ;  /* 0x0000400001087983 */ /* 0x000ee20000100a00 */
[C---:B--2---:R-:W-:Y:S03]  /*52640*/  HMMA.16816.F32 R20, R16.reuse, R24, R20 ;  /* 0x000000181014723c */ /* 0x044fe60000001814 */
[----:B---3--:R0:W-:Y:S01]  /*52650*/  STL.64 [R1+0x7ad0], R8 ;  /* 0x007ad00801007387 */ /* 0x0081e20000100a00 */
[----:B------:R-:W-:Y:S02]  /*52660*/  IMAD.MOV.U32 R14, RZ, RZ, R24 ;  /* 0x000000ffff0e7224 */ /* 0x000fe400078e0018 */
[----:B------:R-:W-:Y:S01]  /*52670*/  IMAD.MOV.U32 R3, RZ, RZ, R25 ;  /* 0x000000ffff037224 */ /* 0x000fe200078e0019 */
[----:B0-----:R-:W2:Y:S11]  /*52680*/  LDL.64 R8, [R1] ;  /* 0x0000000001087983 */ /* 0x001eb60000100a00 */
[----:B------:R-:W-:Y:S05]  /*52690*/  @!UPT UIADD3 URZ, URZ, URZ, URZ ;  /* 0x0000003f3f3ff290 */ /* 0x000fea000fffe03f */
[----:B------:R-:W-:Y:S04]  /*526a0*/  STL.64 [R1+0x1f0], R20 ;  /* 0x0001f01401007387 */ /* 0x000fe80000100a00 */
[----:B------:R0:W-:Y:S04]  /*526b0*/  STL.64 [R1+0x1f8], R22 ;  /* 0x0001f81601007387 */ /* 0x0001e80000100a00 */
[----:B0-----:R-:W3:Y:S04]  /*526c0*/  LDL.LU.64 R22, [R1+0x7b00] ;  /* 0x007b000001167983 */ /* 0x001ee80000300a00 */
[----:B------:R-:W3:Y:S04]  /*526d0*/  LDL.LU.64 R20, [R1+0x7af8] ;  /* 0x007af80001147983 */ /* 0x000ee80000300a00 */
[----:B------:R-:W2:Y:S04]  /*526e0*/  LDL.LU.64 R26, [R1+0x7af0] ;  /* 0x007af000011a7983 */ /* 0x000ea80000300a00 */
[----:B------:R-:W2:Y:S02]  /*526f0*/  LDL.LU.64 R24, [R1+0x7ae8] ;  /* 0x007ae80001187983 */ /* 0x000ea40000300a00 */
[----:B--2---:R-:W-:Y:S11]  /*52700*/  HMMA.16816.F32 R24, R16, R8, R24 ;  /* 0x000000081018723c */ /* 0x004ff60000001818 */
[----:B------:R-:W-:Y:S11]  /*52710*/  @!UPT UIADD3 URZ, URZ, URZ, URZ ;  /* 0x0000003f3f3ff290 */ /* 0x000ff6000fffe03f */
[----:B------:R-:W-:Y:S01]  /*52720*/  @!UPT UIADD3 URZ, URZ, URZ, URZ ;  /* 0x0000003f3f3ff290 */ /* 0x000fe2000fffe03f */
[----:B------:R-:W-:Y:S04]  /*52730*/  STL.64 [R1+0x1e0], R24 ;  /* 0x0001e01801007387 */ /* 0x000fe80000100a00 */
[----:B------:R0:W-:Y:S04]  /*52740*/  STL.64 [R1+0x1e8], R26 ;  /* 0x0001e81a01007387 */ /* 0x0001e80000100a00 */
[----:B0-----:R-:W2:Y:S04]  /*52750*/  LDL.LU.64 R26, [R1+0x7ae0] ;  /* 0x007ae000011a7983 */ /* 0x001ea80000300a00 */
[----:B------:R-:W3:Y:S01]  /*52760*/  LDL.LU.64 R24, [R1+0x7ad8] ;  /* 0x007ad80001187983 */ /* 0x000ee20000300a00 */
[----:B------:R-:W-:-:S02]  /*52770*/  IMAD.MOV.U32 R7, RZ, RZ, R8 ;  /* 0x000000ffff077224 */ /* 0x000fc400078e0008 */
[----:B------:R-:W-:-:S05]  /*52780*/  IMAD.MOV.U32 R6, RZ, RZ, R9 ;  /* 0x000000ffff067224 */ /* 0x000fca00078e0009 */
[----:B------:R-:W-:Y:S04]  /*52790*/  STL.64 [R1+0x7ab0], R6 ;  /* 0x007ab00601007387 */ /* 0x000fe80000100a00 */
[----:B------:R3:W-:Y:S04]  /*527a0*/  STL.64 [R1+0x7aa8], R4 ;  /* 0x007aa80401007387 */ /* 0x0007e80000100a00 */
[----:B------:R-:W4:Y:S04]  /*527b0*/  LDL.LU.64 R8, [R1+0x690] ;  /* 0x0006900001087983 */ /* 0x000f280000300a00 */
[----:B------:R-:W4:Y:S01]  /*527c0*/  LDL.LU.64 R10, [R1+0x698] ;  /* 0x00069800010a7983 */ /* 0x000f220000300a00 */
[C---:B---3--:R-:W-:Y:S11]  /*527d0*/  HMMA.16816.F32 R4, R16.reuse, R24, R20 ;  /* 0x000000181004723c */ /* 0x048ff60000001814 */
[----:B------:R-:W-:Y:S11]  /*527e0*/  @!UPT UIADD3 URZ, URZ, URZ, URZ ;  /* 0x0000003f3f3ff290 */ /* 0x000ff6000fffe03f */
[----:B------:R-:W-:Y:S01]  /*527f0*/  @!UPT UIADD3 URZ, URZ, URZ, URZ ;  /* 0x0000003f3f3ff290 */ /* 0x000fe2000fffe03f */
[----:B------:R-:W-:Y:S04]  /*52800*/  STL.64 [R1+0x1d0], R4 ;  /* 0x0001d00401007387 */ /* 0x000fe80000100a00 */
[----:B------:R-:W-:Y:S04]  /*52810*/  STL.64 [R1+0x1d8], R6 ;  /* 0x0001d80601007387 */ /* 0x000fe80000100a00 */
[----:B--2---:R-:W-:Y:S04]  /*52820*/  STL.64 [R1+0x7a60], R26 ;  /* 0x007a601a01007387 */ /* 0x004fe80000100a00 */
[----:B------:R0:W-:Y:S04]  /*52830*/  STL.64 [R1+0x7a58], R24 ;  /* 0x007a581801007387 */ /* 0x0001e80000100a00 */
[----:B0-----:R-:W2:Y:S04]  /*52840*/  LDL.LU.64 R24, [R1+0xab0] ;  /* 0x000ab00001187983 */ /* 0x001ea80000300a00 */
[----:B------:R-:W3:Y:S01]  /*52850*/  LDL.LU.64 R26, [R1+0xab8] ;  /* 0x000ab800011a7983 */ /* 0x000ee20000300a00 */
[----:B----4-:R-:W-:Y:S03]  /*52860*/  HMMA.16816.F32 R8, R16, R12, R8 ;  /* 0x0000000c1008723c */ /* 0x010fe60000001808 */
[----:B---3--:R-:W-:Y:S04]  /*52870*/  STL.64 [R1+0x7a70], R26 ;  /* 0x007a701a01007387 */ /* 0x008fe80000100a00 */
[----:B--2---:R0:W-:Y:S04]  /*52880*/  STL.64 [R1+0x7a68], R24 ;  /* 0x007a681801007387 */ /* 0x0041e80000100a00 */
[----:B------:R-:W2:Y:S04]  /*52890*/  LDL.LU.64 R4, [R1+0x670] ;  /* 0x0006700001047983 */ /* 0x000ea80000300a00 */
[----:B------:R-:W3:Y:S01]  /*528a0*/  LDL.LU.64 R6, [R1+0x678] ;  /* 0x0006780001067983 */ /* 0x000ee20000300a00 */
[----:B0-----:R-:W-:-:S02]  /*528b0*/  IMAD.MOV.U32 R24, RZ, RZ, R14 ;  /* 0x000000ffff187224 */ /* 0x001fc400078e000e */
[----:B------:R-:W-:Y:S01]  /*528c0*/  IMAD.MOV.U32 R25, RZ, RZ, R3 ;  /* 0x000000ffff197224 */ /* 0x000fe200078e0003 */
[----:B---3--:R-:W-:Y:S04]  /*528d0*/  STL.64 [R1+0x7ac8], R6 ;  /* 0x007ac80601007387 */ /* 0x008fe80000100a00 */
[----:B--2---:R0:W-:Y:S04]  /*528e0*/  STL.64 [R1+0x7ac0], R4 ;  /* 0x007ac00401007387 */ /* 0x0041e80000100a00 */
[----:B0-----:R-:W2:Y:S04]  /*528f0*/  LDL.LU.64 R4, [R1+0x680] ;  /* 0x0006800001047983 */ /* 0x001ea80000300a00 */
[----:B------:R-:W2:Y:S04]  /*52900*/  LDL.LU.64 R6, [R1+0x688] ;  /* 0x0006880001067983 */ /* 0x000ea80000300a00 */
[----:B------:R-:W-:Y:S04]  /*52910*/  STL.64 [R1+0x7a80], R24 ;  /* 0x007a801801007387 */ /* 0x000fe80000100a00 */
[----:B------:R-:W3:Y:S04]  /*52920*/  LDL.LU.64 R20, [R1+0x660] ;  /* 0x0006600001147983 */ /* 0x000ee80000300a00 */
[----:B------:R-:W3:Y:S04]  /*52930*/  LDL.LU.64 R22, [R1+0x668] ;  /* 0x0006680001167983 */ /* 0x000ee80000300a00 */
[----:B------:R0:W-:Y:S04]  /*52940*/  STL.64 [R1+0x1c0], R8 ;  /* 0x0001c00801007387 */ /* 0x0001e80000100a00 */
[----:B------:R-:W-:Y:S04]  /*52950*/  STL.64 [R1+0x1c8], R10 ;  /* 0x0001c80a01007387 */ /* 0x000fe80000100a00 */
[----:B0-----:R-:W2:Y:S04]  /*52960*/  LDL.LU.64 R8, [R1+0x7ad0] ;  /* 0x007ad00001087983 */ /* 0x001ea80000300a00 */
[----:B------:R0:W-:Y:S04]  /*52970*/  STL.64 [R1+0x7a78], R12 ;  /* 0x007a780c01007387 */ /* 0x0001e80000100a00 */
[----:B0-----:R-:W4:Y:S04]  /*52980*/  LDL.LU.64 R12, [R1+0xac0] ;  /* 0x000ac000010c7983 */ /* 0x001f280000300a00 */
[----:B------:R-:W3:Y:S01]  /*52990*/  LDL.LU.64 R14, [R1+0xac8] ;  /* 0x000ac800010e7983 */ /* 0x000ee20000300a00 */
[----:B------:R-:W-:Y:S01]  /*529a0*/  IMAD.MOV.U32 R24, RZ, RZ, R2 ;  /* 0x000000ffff187224 */ /* 0x000fe200078e0002 */
[----:B--2---:R-:W-:Y:S01]  /*529b0*/  HMMA.16816.F32 R4, R16, R8, R4 ;  /* 0x000000081004723c */ /* 0x004fe20000001804 */
[----:B------:R-:W-:-:S02]  /*529c0*/  IMAD.MOV.U32 R3, RZ, RZ, R8 ;  /* 0x000000ffff037224 */ /* 0x000fc400078e0008 */
[----:B------:R-:W-:Y:S01]  /*529d0*/  IMAD.MOV.U32 R2, RZ, RZ, R9 ;  /* 0x000000ffff027224 */ /* 0x000fe200078e0009 */
[----:B---3--:R-:W-:Y:S04]  /*529e0*/  STL.64 [R1+0x7a90], R14 ;  /* 0x007a900e01007387 */ /* 0x008fe80000100a00 */
[----:B----4-:R0:W-:Y:S04]  /*529f0*/  STL.64 [R1+0x7a88], R12 ;  /* 0x007a880c01007387 */ /* 0x0101e80000100a00 */
[----:B0-----:R-:W2:Y:S04]  /*52a00*/  LDL.LU.64 R12, [R1+0xae0] ;  /* 0x000ae000010c7983 */ /* 0x001ea80000300a00 */
[----:B------:R-:W2:Y:S07]  /*52a10*/  LDL.LU.64 R14, [R1+0xae8] ;  /* 0x000ae800010e7983 */ /* 0x000eae0000300a00 */
[----:B------:R-:W-:Y:S04]  /*52a20*/  STL.64 [R1+0x1b0], R4 ;  /* 0x0001b00401007387 */ /* 0x000fe80000100a00 */
[----:B------:R0:W-:Y:S04]  /*52a30*/  STL.64 [R1+0x1b8], R6 ;  /* 0x0001b80601007387 */ /* 0x0001e80000100a00 */
[----:B0-----:R-:W3:Y:S04]  /*52a40*/  LDL.LU.64 R6, [R1+0x7ac8] ;  /* 0x007ac80001067983 */ /* 0x001ee80000300a00 */
[----:B------:R-:W3:Y:S04]  /*52a50*/  LDL.LU.64 R4, [R1+0x7ac0] ;  /* 0x007ac00001047983 */ /* 0x000ee80000300a00 */
[----:B------:R-:W3:Y:S02]  /*52a60*/  LDL.LU.64 R8, [R1+0x7ab8] ;  /* 0x007ab80001087983 */ /* 0x000ee40000300a00 */
[----:B---3--:R-:W-:Y:S11]  /*52a70*/  HMMA.16816.F32 R4, R16, R8, R4 ;  /* 0x000000081004723c */ /* 0x008ff60000001804 */
[----:B------:R-:W-:Y:S11]  /*52a80*/  @!UPT UIADD3 URZ, URZ, URZ, URZ ;  /* 0x0000003f3f3ff290 */ /* 0x000ff6000fffe03f */
[----:B------:R-:W-:Y:S01]  /*52a90*/  @!UPT UIADD3 URZ, URZ, URZ, URZ ;  /* 0x0000003f3f3ff290 */ /* 0x000fe2000fffe03f */
[----:B------:R-:W-:Y:S04]  /*52aa0*/  STL.64 [R1+0x1a0], R4 ;  /* 0x0001a00401007387 */ /* 0x000fe80000100a00 */
[----:B------:R0:W-:Y:S04]  /*52ab0*/  STL.64 [R1+0x1a8], R6 ;  /* 0x0001a80601007387 */ /* 0x0001e80000100a00 */
[----:B0-----:R-:W3:Y:S04]  /*52ac0*/  LDL.LU.64 R6, [R1+0x7ab0] ;  /* 0x007ab00001067983 */ /* 0x001ee80000300a00 */
[----:B------:R-:W4:Y:S01]  /*52ad0*/  LDL.LU.64 R4, [R1+0x7aa8] ;  /* 0x007aa80001047983 */ /* 0x000f220000300a00 */
[----:B------:R-:W-:-:S03]  /*52ae0*/  IMAD.MOV.U32 R25, RZ, RZ, R0 ;  /* 0x000000ffff197224 */ /* 0x000fc600078e0000 */
[----:B------:R0:W-:Y:S04]  /*52af0*/  STL.64 [R1+0x7a50], R8 ;  /* 0x007a500801007387 */ /* 0x0001e80000100a00 */
[----:B0-----:R-:W2:Y:S04]  /*52b00*/  LDL.LU.64 R8, [R1+0xaa0] ;  /* 0x000aa00001087983 */ /* 0x001ea80000300a00 */
[----:B------:R-:W2:Y:S04]  /*52b10*/  LDL.LU.64 R10, [R1+0xaa8] ;  /* 0x000aa800010a7983 */ /* 0x000ea80000300a00 */
[----:B------:R-:W2:Y:S01]  /*52b20*/  LDL R0, [R1+0x904] ;  /* 0x0009040001007983 */ /* 0x000ea20000100800 */
[----:B----4-:R-:W-:Y:S03]  /*52b30*/  HMMA.16816.F32 R16, R16, R4, R20 ;  /* 0x000000041010723c */ /* 0x010fe60000001814 */
[----:B------:R-:W2:Y:S04]  /*52b40*/  LDL.LU.64 R22, [R1+0x7aa0] ;  /* 0x007aa00001167983 */ /* 0x000ea80000300a00 */
[----:B------:R-:W2:Y:S04]  /*52b50*/  LDL.LU.64 R20, [R1+0x7a98] ;  /* 0x007a980001147983 */ /* 0x000ea80000300a00 */
[----:B------:R-:W-:Y:S11]  /*52b60*/  STL.64 [R1+0x7a48], R4 ;  /* 0x007a480401007387 */ /* 0x000ff60000100a00 */
[----:B------:R-:W-:Y:S01]  /*52b70*/  @!UPT UIADD3 URZ, URZ, URZ, URZ ;  /* 0x0000003f3f3ff290 */ /* 0x000fe2000fffe03f */
[----:B------:R-:W-:Y:S04]  /*52b80*/  STL.64 [R1+0xb0], R16 ;  /* 0x0000b01001007387 */ /* 0x000fe80000100a00 */
[----:B------:R-:W-:Y:S01]  /*52b90*/  STL.64 [R1+0xb8], R18 ;  /* 0x0000b81201007387 */ /* 0x000fe20000100a00 */
[C---:B--2---:R-:W-:Y:S03]  /*52ba0*/  HMMA.16816.F32 R24, R20.reuse, R24, R12 ;  /* 0x000000181418723c */ /* 0x044fe6000000180c */
[----:B------:R-:W2:Y:S04]  /*52bb0*/  LDL.LU.64 R14, [R1+0x7a90] ;  /* 0x007a9000010e7983 */ /* 0x000ea80000300a00 */
[----:B------:R-:W2:Y:S11]  /*52bc0*/  LDL.LU.64 R12, [R1+0x7a88] ;  /* 0x007a8800010c7983 */ /* 0x000eb60000300a00 */
[----:B------:R-:W-:Y:S05]  /*52bd0*/  @!UPT UIADD3 URZ, URZ, URZ, URZ ;  /* 0x0000003f3f3ff290 */ /* 0x000fea000fffe03f */
[----:B------:R0:W-:Y:S04]  /*52be0*/  STL.64 [R1+0xa0], R24 ;  /* 0x0000a01801007387 */ /* 0x0001e80000100a00 */
[----:B------:R2:W-:Y:S04]  /*52bf0*/  STL.64 [R1+0xa8], R26 ;  /* 0x0000a81a01007387 */ /* 0x0005e80000100a00 */
[----:B0-----:R-:W2:Y:S02]  /*52c00*/  LDL.LU.64 R24, [R1+0x7a80] ;  /* 0x007a800001187983 */ /* 0x001ea40000300a00 */
[----:B--2---:R-:W-:Y:S02]  /*52c10*/  HMMA.16816.F32 R24, R20, R24, R12 ;  /* 0x000000181418723c */ /* 0x004fe4000000180c */
[----:B------:R-:W2:Y:S11]  /*52c20*/  LDL.LU.64 R12, [R1+0x7a78] ;  /* 0x007a7800010c7983 */ /* 0x000eb60000300a00 */
[----:B------:R-:W-:Y:S10]  /*52c30*/  @!UPT UIADD3 URZ, URZ, URZ, URZ ;  /* 0x0000003f3f3ff290 */ /* 0x000ff4000fffe03f */
[----:B------:R-:W-:Y:S04]  /*52c40*/  STL.64 [R1+0x90], R24 ;  /* 0x0000901801007387 */ /* 0x000fe80000100a00 */
[----:B------:R0:W-:Y:S04]  /*52c50*/  STL.64 [R1+0x98], R26 ;  /* 0x0000981a01007387 */ /* 0x0001e80000100a00 */
[----:B0-----:R-:W4:Y:S04]  /*52c60*/  LDL.LU.64 R26, [R1+0x7a70] ;  /* 0x007a7000011a7983 */ /* 0x001f280000300a00 */
[----:B------:R-:W4:Y:S01]  /*52c70*/  LDL.LU.64 R24, [R1+0x7a68] ;  /* 0x007a680001187983 */ /* 0x000f220000300a00 */
[----:B---3--:R-:W-:-:S02]  /*52c80*/  IMAD.MOV.U32 R4, RZ, RZ, R7 ;  /* 0x000000ffff047224 */ /* 0x008fc400078e0007 */
[----:B------:R-:W-:-:S07]  /*52c90*/  IMAD.MOV.U32 R5, RZ, RZ, R6 ;  /* 0x000000ffff057224 */ /* 0x000fce00078e0006 */
[C---:B----4-:R-:W-:Y:S01]  /*52ca0*/  HMMA.16816.F32 R4, R20.reuse, R4, R24 ;  /* 0x000000041404723c */ /* 0x050fe20000001818 */
[----:B------:R-:W3:Y:S04]  /*52cb0*/  LDL.LU.64 R26, [R1+0x7a60] ;  /* 0x007a6000011a7983 */ /* 0x000ee80000300a00 */
[----:B------:R-:W4:Y:S11]  /*52cc0*/  LDL.LU.64 R24, [R1+0x7a58] ;  /* 0x007a580001187983 */ /* 0x000f360000300a00 */
[----:B------:R-:W-:Y:S07]  /*52cd0*/  @!UPT UIADD3 URZ, URZ, URZ, URZ ;  /* 0x0000003f3f3ff290 */ /* 0x000fee000fffe03f */
[----:B------:R-:W-:Y:S04]  /*52ce0*/  STL.64 [R1+0x80], R4 ;  /* 0x0000800401007387 */ /* 0x000fe80000100a00 */
[----:B------:R4:W-:Y:S02]  /*52cf0*/  STL.64 [R1+0x88], R6 ;  /* 0x0000880601007387 */ /* 0x0009e40000100a00 */
[C---:B----4-:R-:W-:Y:S02]  /*52d00*/  HMMA.16816.F32 R4, R20.reuse, R24, R8 ;  /* 0x000000181404723c */ /* 0x050fe40000001808 */
[----:B------:R-:W4:Y:S04]  /*52d10*/  LDL.LU.64 R8, [R1+0x5a0] ;  /* 0x0005a00001087983 */ /* 0x000f280000300a00 */
[----:B------:R-:W4:Y:S11]  /*52d20*/  LDL.LU.64 R10, [R1+0x5a8] ;  /* 0x0005a800010a7983 */ /* 0x000f360000300a00 */
[----:B------:R-:W-:Y:S06]  /*52d30*/  @!UPT UIADD3 URZ, URZ, URZ, URZ ;  /* 0x0000003f3f3ff290 */ /* 0x000fec000fffe03f */
[----:B------:R0:W-:Y:S04]  /*52d40*/  STL.64 [R1+0x70], R4 ;  /* 0x0000700401007387 */ /* 0x0001e80000100a00 */
[----:B------:R1:W-:Y:S04]  /*52d50*/  STL.64 [R1+0x78], R6 ;  /* 0x0000780601007387 */ /* 0x0003e80000100a00 */
[----:B0-----:R-:W2:Y:S04]  /*52d60*/  LDL.LU.64 R4, [R1+0x590] ;  /* 0x0005900001047983 */ /* 0x001ea80000300a00 */
[----:B-1----:R-:W2:Y:S04]  /*52d70*/  LDL.LU.64 R6, [R1+0x598] ;  /* 0x0005980001067983 */ /* 0x002ea80000300a00 */
[----:B---3--:R-:W-:Y:S04]  /*52d80*/  STL.64 [R1+0x7a08], R26 ;  /* 0x007a081a01007387 */ /* 0x008fe80000100a00 */
[----:B------:R0:W-:Y:S04]  /*52d90*/  STL.64 [R1+0x7a00], R24 ;  /* 0x007a001801007387 */ /* 0x0001e80000100a00 */
[----:B0-----:R-:W3:Y:S04]  /*52da0*/  LDL.64 R24, [R1] ;  /* 0x0000000001187983 */ /* 0x001ee80000100a00 */
[----:B---3--:R0:W-:Y:S04]  /*52db0*/  STL.64 [R1+0x7a18], R24 ;  /* 0x007a181801007387 */ /* 0x0081e80000100a00 */
[----:B0-----:R-:W2:Y:S04]  /*52dc0*/  LDL.LU.64 R24, [R1+0x650] ;  /* 0x0006500001187983 */ /* 0x001ea80000300a00 */
[----:B------:R-:W2:Y:S02]  /*52dd0*/  LDL.LU.64 R26, [R1+0x658] ;  /* 0x00065800011a7983 */ /* 0x000ea40000300a00 */
[----:B--2---:R-:W-:Y:S11]  /*52de0*/  HMMA.16816.F32 R24, R20, R12, R24 ;  /* 0x0000000c1418723c */ /* 0x004ff60000001818 */
[----:B------:R-:W-:Y:S11]  /*52df0*/  @!UPT UIADD3 URZ, URZ, URZ, URZ ;  /* 0x0000003f3f3ff290 */ /* 0x000ff6000fffe03f */
[----:B------:R-:W-:Y:S01]  /*52e00*/  @!UPT UIADD3 URZ, URZ, URZ, URZ ;  /* 0x0000003f3f3ff290 */ /* 0x000fe2000fffe03f */
[----:B------:R0:W-:Y:S04]  /*52e10*/  STL.64 [R1+0x190], R24 ;  /* 0x0001901801007387 */ /* 0x0001e80000100a00 */
[----:B------:R1:W-:Y:S04]  /*52e20*/  STL.64 [R1+0x198], R26 ;  /* 0x0001981a01007387 */ /* 0x0003e80000100a00 */
[----:B0-----:R-:W2:Y:S04]  /*52e30*/  LDL.LU.64 R24, [R1+0xa40] ;  /* 0x000a400001187983 */ /* 0x001ea80000300a00 */
[----:B-1----:R-:W3:Y:S01]  /*52e40*/  LDL.LU.64 R26, [R1+0xa48] ;  /* 0x000a4800011a7983 */ /* 0x002ee20000300a00 */
[----:B------:R-:W-:-:S02]  /*52e50*/  IMAD.MOV.U32 R16, RZ, RZ, R3 ;  /* 0x000000ffff107224 */ /* 0x000fc400078e0003 */
[----:B------:R-:W-:-:S07]  /*52e60*/  IMAD.MOV.U32 R17, RZ, RZ, R2 ;  /* 0x000000ffff117224 */ /* 0x000fce00078e0002 */
[C---:B----4-:R-:W-:Y:S01]  /*52e70*/  HMMA.16816.F32 R8, R20.reuse, R16, R8 ;  /* 0x000000101408723c */ /* 0x050fe20000001808 */
[----:B---3--:R-:W-:Y:S04]  /*52e80*/  STL.64 [R1+0x7a28], R26 ;  /* 0x007a281a01007387 */ /* 0x008fe80000100a00 */
[----:B--2---:R0:W-:Y:S04]  /*52e90*/  STL.64 [R1+0x7a20], R24 ;  /* 0x007a201801007387 */ /* 0x0041e80000100a00 */
[----:B0-----:R-:W2:Y:S04]  /*52ea0*/  LDL.64 R24, [R1+0x20] ;  /* 0x0000200001187983 */ /* 0x001ea80000100a00 */
[----:B--2---:R0:W-:Y:S04]  /*52eb0*/  STL.64 [R1+0x7a40], R24 ;  /* 0x007a401801007387 */ /* 0x0041e80000100a00 */
[----:B0-----:R-:W2:Y:S04]  /*52ec0*/  LDL.LU.64 R24, [R1+0x580] ;  /* 0x0005800001187983 */ /* 0x001ea80000300a00 */
[----:B------:R-:W2:Y:S04]  /*52ed0*/  LDL.LU.64 R26, [R1+0x588] ;  /* 0x00058800011a7983 */ /* 0x000ea80000300a00 */
[----:B------:R0:W-:Y:S04]  /*52ee0*/  STL.64 [R1+0x7a10], R12 ;  /* 0x007a100c01007387 */ /* 0x0001e80000100a00 */
[----:B0-----:R-:W3:Y:S04]  /*52ef0*/  LDL.LU.64 R12, [R1+0xa30] ;  /* 0x000a3000010c7983 */ /* 0x001ee80000300a00 */
[----:B------:R-:W3:Y:S04]  /*52f00*/  LDL.LU.64 R14, [R1+0xa38] ;  /* 0x000a3800010e7983 */ /* 0x000ee80000300a00 */
[----:B------:R0:W-:Y:S04]  /*52f10*/  STL.64 [R1+0x340], R8 ;  /* 0x0003400801007387 */ /* 0x0001e80000100a00 */
[----:B------:R-:W-:Y:S04]  /*52f20*/  STL.64 [R1+0x348], R10 ;  /* 0x0003480a01007387 */ /* 0x000fe80000100a00 */
[----:B0-----:R-:W4:Y:S02]  /*52f30*/  LDL.LU.64 R8, [R1+0x7a50] ;  /* 0x007a500001087983 */ /* 0x001f240000300a00 */
[----:B----4-:R-:W-:Y:S11]  /*52f40*/  HMMA.16816.F32 R4, R20, R8, R4 ;  /* 0x000000081404723c */ /* 0x010ff60000001804 */
[----:B------:R-:W-:Y:S11]  /*52f50*/  @!UPT UIADD3 URZ, URZ, URZ, URZ ;  /* 0x0000003f3f3ff290 */ /* 0x000ff6000fffe03f */
[----:B------:R-:W-:Y:S01]  /*52f60*/  @!UPT UIADD3 URZ, URZ, URZ, URZ ;  /* 0x0000003f3f3ff290 */ /* 0x000fe2000fffe03f */
[----:B------:R0:W-:Y:S04]  /*52f70*/  STL.64 [R1+0x500], R4 ;  /* 0x0005000401007387 */ /* 0x0001e80000100a00 */
[----:B------:R-:W-:Y:S04]  /*52f80*/  STL.64 [R1+0x508], R6 ;  /* 0x0005080601007387 */ /* 0x000fe80000100a00 */
[----:B0-----:R-:W2:Y:S01]  /*52f90*/  LDL.LU.64 R4, [R1+0x7a48] ;  /* 0x007a480001047983 */ /* 0x001ea20000300a00 */
[----:B------:R-:W-:Y:S02]  /*52fa0*/  IMAD.MOV.U32 R19, RZ, RZ, R8 ;  /* 0x000000ffff137224 */ /* 0x000fe400078e0008 */
[----:B------:R-:W-:-:S02]  /*52fb0*/  IMAD.MOV.U32 R18, RZ, RZ, R9 ;  /* 0x000000ffff127224 */ /* 0x000fc400078e0009 */
[----:B------:R-:W4:Y:S04]  /*52fc0*/  LDL.LU.64 R8, [R1+0xa20] ;  /* 0x000a200001087983 */ /* 0x000f280000300a00 */
[----:B------:R-:W4:Y:S04]  /*52fd0*/  LDL.LU.64 R10, [R1+0xa28] ;  /* 0x000a2800010a7983 */ /* 0x000f280000300a00 */
[----:B------:R-:W-:Y:S04]  /*52fe0*/  STL.64 [R1+0x79f8], R18 ;  /* 0x0079f81201007387 */ /* 0x000fe80000100a00 */
[----:B------:R0:W-:Y:S04]  /*52ff0*/  STL.64 [R1+0x79f0], R16 ;  /* 0x0079f01001007387 */ /* 0x0001e80000100a00 */
[----:B0-----:R-:W3:Y:S01]  /*53000*/  LDL.64 R16, [R1+0x10] ;  /* 0x0000100001107983 */ /* 0x001ee20000100a00 */
[----:B--2---:R-:W-:Y:S03]  /*53010*/  HMMA.16816.F32 R20, R20, R4, R24 ;  /* 0x000000041414723c */ /* 0x004fe60000001818 */
[----:B------:R-:W2:Y:S04]  /*53020*/  LDL.LU.64 R24, [R1+0x7a40] ;  /* 0x007a400001187983 */ /* 0x000ea80000300a00 */
[----:B------:R-:W2:Y:S04]  /*53030*/  LDL.LU.64 R6, [R1+0x7a38] ;  /* 0x007a380001067983 */ /* 0x000ea80000300a00 */
[----:B------:R-:W2:Y:S11]  /*53040*/  LDL.LU.64 R4, [R1+0x7a30] ;  /* 0x007a300001047983 */ /* 0x000eb60000300a00 */
[----:B------:R-:W-:Y:S01]  /*53050*/  @!UPT UIADD3 URZ, URZ, URZ, URZ ;  /* 0x0000003f3f3ff290 */ /* 0x000fe2000fffe03f */
[----:B------:R0:W-:Y:S04]  /*53060*/  STL.64 [R1+0x4f0], R20 ;  /* 0x0004f01401007387 */ /* 0x0001e80000100a00 */
[----:B------:R1:W-:Y:S04]  /*53070*/  STL.64 [R1+0x4f8], R22 ;  /* 0x0004f81601007387 */ /* 0x0003e80000100a00 */
[----:B0-----:R-:W2:Y:S04]  /*53080*/  LDL.LU.64 R20, [R1+0x6b0] ;  /* 0x0006b00001147983 */ /* 0x001ea80000300a00 */
[----:B-1----:R-:W2:Y:S02]  /*53090*/  LDL.LU.64 R22, [R1+0x6b8] ;  /* 0x0006b80001167983 */ /* 0x002ea40000300a00 */
[----:B--2---:R-:W-:Y:S11]  /*530a0*/  HMMA.16816.F32 R20, R4, R24, R20 ;  /* 0x000000180414723c */ /* 0x004ff60000001814 */
[----:B------:R-:W-:Y:S11]  /*530b0*/  @!UPT UIADD3 URZ, URZ, URZ, URZ ;  /* 0x0000003f3f3ff290 */ /* 0x000ff6000fffe03f */
[----:B------:R-:W-:Y:S01]  /*530c0*/  @!UPT UIADD3 URZ, URZ, URZ, URZ ;  /* 0x0000003f3f3ff290 */ /* 0x000fe2000fffe03f */
[----:B------:R0:W-:Y:S04]  /*530d0*/  STL.64 [R1+0x6b0], R20 ;  /* 0x0006b01401007387 */ /* 0x0001e80000100a00 */
[----:B------:R-:W-:Y:S04]  /*530e0*/  STL.64 [R1+0x6b8], R22 ;  /* 0x0006b81601007387 */ /* 0x000fe80000100a00 */
[----:B------:R-:W3:Y:S01]  /*530f0*/  LDL.LU.64 R26, [R1+0x7a28] ;  /* 0x007a2800011a7983 */ /* 0x000ee20000300a00 */
[----:B0-----:R-:W-:Y:S02]  /*53100*/  IMAD.MOV.U32 R21, RZ, RZ, R24 ;  /* 0x000000ffff157224 */ /* 0x001fe400078e0018 */
[----:B------:R-:W-:-:S02]  /*53110*/  IMAD.MOV.U32 R20, RZ, RZ, R25 ;  /* 0x000000ffff147224 */ /* 0x000fc400078e0019 */
[----:B------:R-:W3:Y:S02]  /*53120*/  LDL.LU.64 R24, [R1+0x7a20] ;  /* 0x007a200001187983 */ /* 0x000ee40000300a00 */
[----:B---3--:R-:W-:Y:S11]  /*53130*/  HMMA.16816.F32 R24, R4, R16, R24 ;  /* 0x000000100418723c */ /* 0x008ff60000001818 */
[----:B------:R-:W-:Y:S11]  /*53140*/  @!UPT UIADD3 URZ, URZ, URZ, URZ ;  /* 0x0000003f3f3ff290 */ /* 0x000ff6000fffe03f */
[----:B------:R-:W-:Y:S01]  /*53150*/  @!UPT UIADD3 URZ, URZ, URZ, URZ ;  /* 0x0000003f3f3ff290 */ /* 0x000fe2000fffe03f */
[----:B------:R0:W-:Y:S04]  /*53160*/  STL.64 [R1+0x6a0], R24 ;  /* 0x0006a01801007387 */ /* 0x0001e80000100a00 */
[----:B------:R-:W-:Y:S04]  /*53170*/  STL.64 [R1+0x6a8], R26 ;  /* 0x0006a81a01007387 */ /* 0x000fe80000100a00 */
[----:B0-----:R-:W2:Y:S01]  /*53180*/  LDL.LU.64 R24, [R1+0x7a18] ;  /* 0x007a180001187983 */ /* 0x001ea20000300a00 */
[----:B------:R-:W-:-:S03]  /*53190*/  IMAD.MOV.U32 R29, RZ, RZ, R17 ;  /* 0x000000ffff1d7224 */ /* 0x000fc600078e0011 */
[----:B------:R-:W3:Y:S04]  /*531a0*/  LDL.LU.64 R16, [R1+0x530] ;  /* 0x0005300001107983 */ /* 0x000ee80000300a00 */
[----:B------:R-:W3:Y:S01]  /*531b0*/  LDL.LU.64 R18, [R1+0x538] ;  /* 0x0005380001127983 */ /* 0x000ee20000300a00 */
[C---:B--2---:R-:W-:Y:S01]  /*531c0*/  HMMA.16816.F32 R12, R4.reuse, R24, R12 ;  /* 0x00000018040c723c */ /* 0x044fe2000000180c */
[----:B------:R-:W-:Y:S02]  /*531d0*/  IMAD.MOV.U32 R23, RZ, RZ, R24 ;  /* 0x000000ffff177224 */ /* 0x000fe400078e0018 */
[----:B------:R-:W-:Y:S11]  /*531e0*/  IMAD.MOV.U32 R22, RZ, RZ, R25 ;  /* 0x000000ffff167224 */ /* 0x000ff600078e0019 */
[----:B------:R-:W-:Y:S09]  /*531f0*/  @!UPT UIADD3 URZ, URZ, URZ, URZ ;  /* 0x0000003f3f3ff290 */ /* 0x000ff2000fffe03f */
[----:B------:R0:W-:Y:S04]  /*53200*/  STL.64 [R1+0x690], R12 ;  /* 0x0006900c01007387 */ /* 0x0001e80000100a00 */
[----:B------:R-:W-:Y:S04]  /*53210*/  STL.64 [R1+0x698], R14 ;  /* 0x0006980e01007387 */ /* 0x000fe80000100a00 */
[----:B0-----:R-:W3:Y:S04]  /*53220*/  LDL.LU.64 R12, [R1+0x7a10] ;  /* 0x007a1000010c7983 */ /* 0x001ee80000300a00 */
[----:B------:R-:W2:Y:S04]  /*53230*/  LDL.LU.64 R26, [R1+0x7a08] ;  /* 0x007a0800011a7983 */ /* 0x000ea80000300a00 */
[----:B------:R-:W4:Y:S04]  /*53240*/  LDL.LU.64 R24, [R1+0x7a00] ;  /* 0x007a000001187983 */ /* 0x000f280000300a00 */
[----:B------:R-:W-:Y:S04]  /*53250*/  STL.64 [R1+0x79d8], R22 ;  /* 0x0079d81601007387 */ /* 0x000fe80000100a00 */
[----:B------:R0:W-:Y:S04]  /*53260*/  STL.64 [R1+0x79d0], R20 ;  /* 0x0079d01401007387 */ /* 0x0001e80000100a00 */
[----:B0-----:R-:W2:Y:S04]  /*53270*/  LDL.LU.64 R20, [R1+0x540] ;  /* 0x0005400001147983 */ /* 0x001ea80000300a00 */
[----:B------:R-:W2:Y:S01]  /*53280*/  LDL.LU.64 R22, [R1+0x548] ;  /* 0x0005480001167983 */ /* 0x000ea20000300a00 */
[C---:B----4-:R-:W-:Y:S08]  /*53290*/  HMMA.16816.F32 R8, R4.reuse, R24, R8 ;  /* 0x000000180408723c */ /* 0x050ff00000001808 */
[----:B---3--:R-:W-:Y:S11]  /*532a0*/  HMMA.16816.F32 R16, R4, R12, R16 ;  /* 0x0000000c0410723c */ /* 0x008ff60000001810 */
[----:B------:R-:W-:Y:S04]  /*532b0*/  @!UPT UIADD3 URZ, URZ, URZ, URZ ;  /* 0x0000003f3f3ff290 */ /* 0x000fe8000fffe03f */
[----:B------:R-:W-:Y:S04]  /*532c0*/  STL.64 [R1+0x680], R8 ;  /* 0x0006800801007387 */ /* 0x000fe80000100a00 */
[----:B------:R-:W-:Y:S04]  /*532d0*/  STL.64 [R1+0x688], R10 ;  /* 0x0006880a01007387 */ /* 0x000fe80000100a00 */
[----:B--2---:R-:W-:Y:S04]  /*532e0*/  STL.64 [R1+0x79e8], R22 ;  /* 0x0079e81601007387 */ /* 0x004fe80000100a00 */
[----:B------:R0:W-:Y:S01]  /*532f0*/  STL.64 [R1+0x79e0], R20 ;  /* 0x0079e01401007387 */ /* 0x0001e20000100a00 */
[----:B------:R-:W-:-:S02]  /*53300*/  IMAD.MOV.U32 R3, RZ, RZ, R12 ;  /* 0x000000ffff037224 */ /* 0x000fc400078e000c */
[----:B------:R-:W-:Y:S01]  /*53310*/  IMAD.MOV.U32 R2, RZ, RZ, R13 ;  /* 0x000000ffff027224 */ /* 0x000fe200078e000d */
[----:B------:R-:W-:Y:S04]  /*53320*/  LDSM.16.MT88.4 R8, [R28+0x380] ;  /* 0x000380001c08783b */ /* 0x000fe80000004200 */
[----:B------:R-:W1:Y:S04]  /*53330*/  LDSM.16.MT88.4 R12, [R0] ;  /* 0x00000000000c783b */ /* 0x000e680000004200 */
[----:B0-----:R-:W2:Y:S04]  /*53340*/  LDL.LU.64 R20, [R1+0x4e0] ;  /* 0x0004e00001147983 */ /* 0x001ea80000300a00 */
[----:B------:R-:W2:Y:S04]  /*53350*/  LDL.LU.64 R22, [R1+0x4e8] ;  /* 0x0004e80001167983 */ /* 0x000ea80000300a00 */
[----:B------:R-:W-:Y:S04]  /*53360*/  STL.64 [R1+0x79b8], R26 ;  /* 0x0079b81a01007387 */ /* 0x000fe80000100a00 */
[----:B------:R0:W-:Y:S04]  /*53370*/  STL.64 [R1+0x79b0], R24 ;  /* 0x0079b01801007387 */ /* 0x0001e80000100a00 */
[----:B0-----:R-:W3:Y:S04]  /*53380*/  LDL.64 R24, [R1+0x60] ;  /* 0x0000600001187983 */ /* 0x001ee80000100a00 */
[----:B------:R-:W-:Y:S04]  /*53390*/  STL.64 [R1+0x670], R16 ;  /* 0x0006701001007387 */ /* 0x000fe80000100a00 */
[----:B------:R0:W-:Y:S04]  /*533a0*/  STL.64 [R1+0x678], R18 ;  /* 0x0006781201007387 */ /* 0x0001e80000100a00 */
[----:B0-----:R-:W4:Y:S04]  /*533b0*/  LDL.LU.64 R18, [R1+0x79f8] ;  /* 0x0079f80001127983 */ /* 0x001f280000300a00 */
[----:B------:R-:W2:Y:S04]  /*533c0*/  LDL.LU.64 R16, [R1+0x79f0] ;  /* 0x0079f00001107983 */ /* 0x000ea80000300a00 */
[----:B-1----:R-:W-:Y:S04]  /*533d0*/  STL.64 [R1+0x7970], R14 ;  /* 0x0079700e01007387 */ /* 0x002fe80000100a00 */
[----:B------:R4:W-:Y:S02]  /*533e0*/  STL.64 [R1+0x7968], R12 ;  /* 0x0079680c01007387 */ /* 0x0009e40000100a00 */
[----:B----4-:R-:W-:-:S02]  /*533f0*/  IMAD.MOV.U32 R12, RZ, RZ, R19 ;  /* 0x000000ffff0c7224 */ /* 0x010fc400078e0013 */
[----:B------:R-:W-:Y:S02]  /*53400*/  IMAD.MOV.U32 R13, RZ, RZ, R18 ;  /* 0x000000ffff0d7224 */ /* 0x000fe400078e0012 */
[C---:B--2---:R-:W-:Y:S01]  /*53410*/  HMMA.16816.F32 R16, R4.reuse, R16, R20 ;  /* 0x000000100410723c */ /* 0x044fe20000001814 */
[----:B------:R-:W2:Y:S04]  /*53420*/  LDL.LU.64 R22, [R1+0x79e8] ;  /* 0x0079e80001167983 */ /* 0x000ea80000300a00 */
[----:B------:R-:W2:Y:S11]  /*53430*/  LDL.LU.64 R20, [R1+0x79e0] ;  /* 0x0079e00001147983 */ /* 0x000eb60000300a00 */
[----:B------:R-:W-:Y:S07]  /*53440*/  @!UPT UIADD3 URZ, URZ, URZ, URZ ;  /* 0x0000003f3f3ff290 */ /* 0x000fee000fffe03f */
[----:B------:R-:W-:Y:S04]  /*53450*/  STL.64 [R1+0x660], R16 ;  /* 0x0006601001007387 */ /* 0x000fe80000100a00 */
[----:B------:R-:W-:Y:S04]  /*53460*/  STL.64 [R1+0x668], R18 ;  /* 0x0006681201007387 */ /* 0x000fe80000100a00 */
[----:B------:R-:W0:Y:S04]  /*53470*/  LDSM.16.MT88.4 R16, [R0+0x80] ;  /* 0x000080000010783b */ /* 0x000e280000004200 */
[----:B0-----:R-:W-:Y:S04]  /*53480*/  STL.64 [R1+0x78e8], R18 ;  /* 0x0078e81201007387 */ /* 0x001fe80000100a00 */
[----:B------:R0:W-:Y:S04]  /*53490*/  STL.64 [R1+0x78e0], R16 ;  /* 0x0078e01001007387 */ /* 0x0001e80000100a00 */
[----:B0-----:R-:W3:Y:S04]  /*534a0*/  LDL.LU.64 R16, [R1+0x520] ;  /* 0x0005200001107983 */ /* 0x001ee80000300a00 */
[----:B------:R-:W3:Y:S01]  /*534b0*/  LDL.LU.64 R18, [R1+0x528] ;  /* 0x0005280001127983 */ /* 0x000ee20000300a00 */
[----:B--2---:R-:W-:Y:S03]  /*534c0*/  HMMA.16816.F32 R12, R4, R12, R20 ;  /* 0x0000000c040c723c */ /* 0x004fe60000001814 */
[----:B------:R-:W2:Y:S04]  /*534d0*/  LDL.LU.64 R22, [R1+0x79d8] ;  /* 0x0079d80001167983 */ /* 0x000ea80000300a00 */
[----:B------:R-:W4:Y:S11]  /*534e0*/  LDL.LU.64 R20, [R1+0x79d0] ;  /* 0x0079d00001147983 */ /* 0x000f360000300a00 */
[----:B------:R-:W-:Y:S05]  /*534f0*/  @!UPT UIADD3 URZ, URZ, URZ, URZ ;  /* 0x0000003f3f3ff290 */ /* 0x000fea000fffe03f */
[----:B------:R2:W-:Y:S04]  /*53500*/  STL.64 [R1+0x650], R12 ;  /* 0x0006500c01007387 */ /* 0x0005e80000100a00 */
[----:B------:R-:W-:Y:S01]  /*53510*/  STL.64 [R1+0x658], R14 ;  /* 0x0006580e01007387 */ /* 0x000fe20000100a00 */
[----:B--2---:R-:W-:Y:S02]  /*53520*/  IMAD.MOV.U32 R12, RZ, RZ, R23 ;  /* 0x000000ffff0c7224 */ /* 0x004fe400078e0017 */
[----:B------:R-:W-:-:S05]  /*53530*/  IMAD.MOV.U32 R13, RZ, RZ, R22 ;  /* 0x000000ffff0d7224 */ /* 0x000fca00078e0016 */
[----:B------:R4:W-:Y:S02]  /*53540*/  STL.64 [R1+0x79c0], R12 ;  /* 0x0079c00c01007387 */ /* 0x0009e40000100a00 */
[----:B----4-:R-:W-:Y:S02]  /*53550*/  IMAD.MOV.U32 R12, RZ, RZ, R21 ;  /* 0x000000ffff0c7224 */ /* 0x010fe400078e0015 */
[----:B------:R-:W-:Y:S02]  /*53560*/  IMAD.MOV.U32 R13, RZ, RZ, R20 ;  /* 0x000000ffff0d7224 */ /* 0x000fe400078e0014 */
[----:B------:R-:W0:Y:S04]  /*53570*/  LDSM.16.MT88.4 R20, [R0+0x100] ;  /* 0x000100000014783b */ /* 0x000e280000004200 */
[----:B0-----:R-:W-:Y:S04]  /*53580*/  STL.64 [R1+0x7878], R22 ;  /* 0x0078781601007387 */ /* 0x001fe80000100a00 */
[----:B------:R0:W-:Y:S04]  /*53590*/  STL.64 [R1+0x7870], R20 ;  /* 0x0078701401007387 */ /* 0x0001e80000100a00 */
[----:B0-----:R-:W2:Y:S01]  /*535a0*/  LDL R20, [R1+0x10] ;  /* 0x0000100001147983 */ /* 0x001ea20000100800 */
[----:B---3--:R-:W-:Y:S01]  /*535b0*/  HMMA.16816.F32 R4, R4, R24, R16 ;  /* 0x000000180404723c */ /* 0x008fe20000001810 */
[----:B------:R-:W-:-:S02]  /*535c0*/  IMAD.MOV.U32 R21, RZ, RZ, R29 ;  /* 0x000000ffff157224 */ /* 0x000fc400078e001d */
[----:B------:R-:W-:Y:S02]  /*535d0*/  IMAD.MOV.U32 R15, RZ, RZ, R24 ;  /* 0x000000ffff0f7224 */ /* 0x000fe400078e0018 */
[----:B------:R-:W-:Y:S01]  /*535e0*/  IMAD.MOV.U32 R14, RZ, RZ, R25 ;  /* 0x000000ffff0e7224 */ /* 0x000fe200078e0019 */
[----:B--2---:R0:W-:Y:S11]  /*535f0*/  STL.64 [R1+0x79c8], R20 ;  /* 0x0079c81401007387 */ /* 0x0041f60000100a00 */
[----:B------:R-:W-:Y:S06]  /*53600*/  @!UPT UIADD3 URZ, URZ, URZ, URZ ;  /* 0x0000003f3f3ff290 */ /* 0x000fec000fffe03f */
[----:B------:R-:W-:Y:S04]  /*53610*/  STL.64 [R1+0x4e0], R4 ;  /* 0x0004e00401007387 */ /* 0x000fe80000100a00 */
[----:B------:R-:W-:Y:S04]  /*53620*/  STL.64 [R1+0x4e8], R6 ;  /* 0x0004e80601007387 */ /* 0x000fe80000100a00 */
[----:B------:R-:W1:Y:S04]  /*53630*/  LDSM.16.MT88.4 R4, [R0+0x180] ;  /* 0x000180000004783b */ /* 0x000e680000004200 */
[----:B0-----:R-:W2:Y:S04]  /*53640*/  LDL.LU.64 R20, [R1+0xa50] ;  /* 0x000a500001147983 */ /* 0x001ea80000300a00 */
[----:B------:R-:W2:Y:S04]  /*53650*/  LDL.LU.64 R22, [R1+0xa58] ;  /* 0x000a580001167983 */ /* 0x000ea80000300a00 */
[----:B------:R-:W3:Y:S04]  /*53660*/  LDL.LU.64 R16, [R1+0x9e0] ;  /* 0x0009e00001107983 */ /* 0x000ee80000300a00 */
[----:B------:R-:W3:Y:S04]  /*53670*/  LDL.LU.64 R18, [R1+0x9e8] ;  /* 0x0009e80001127983 */ /* 0x000ee80000300a00 */
[----:B-1----:R-:W-:Y:S04]  /*53680*/  STL.64 [R1+0x7810], R6 ;  /* 0x0078100601007387 */ /* 0x002fe80000100a00 */
[----:B------:R0:W-:Y:S02]  /*53690*/  STL.64 [R1+0x7808], R4 ;  /* 0x0078080401007387 */ /* 0x0001e40000100a00 */
[----:B0-----:R-:W-:-:S02]  /*536a0*/  IMAD.MOV.U32 R4, RZ, RZ, R15 ;  /* 0x000000ffff047224 */ /* 0x001fc400078e000f */
[----:B------:R-:W-:-:S05]  /*536b0*/  IMAD.MOV.U32 R5, RZ, RZ, R14 ;  /* 0x000000ffff057224 */ /* 0x000fca00078e000e */
[----:B------:R0:W-:Y:S04]  /*536c0*/  STL.64 [R1+0x7978], R4 ;  /* 0x0079780401007387 */ /* 0x0001e80000100a00 */
[----:B0-----:R-:W4:Y:S04]  /*536d0*/  LDL.64 R4, [R1+0x30] ;  /* 0x0000300001047983 */ /* 0x001f280000100a00 */
[----:B----4-:R0:W-:Y:S04]  /*536e0*/  STL.64 [R1+0x7988], R4 ;  /* 0x0079880401007387 */ /* 0x0101e80000100a00 */
[----:B0-----:R-:W4:Y:S01]  /*536f0*/  LDL.64 R4, [R1+0x40] ;  /* 0x0000400001047983 */ /* 0x001f220000100a00 */
[----:B--2---:R-:W-:Y:S03]  /*53700*/  HMMA.16816.F32 R12, R8, R12, R20 ;  /* 0x0000000c080c723c */ /* 0x004fe60000001814 */
[----:B----4-:R0:W-:Y:S04]  /*53710*/  STL.64 [R1+0x7990], R4 ;  /* 0x0079900401007387 */ /* 0x0101e80000100a00 */
[----:B------:R-:W2:Y:S04]  /*53720*/  LDL.LU.64 R24, [R1+0x9d0] ;  /* 0x0009d00001187983 */ /* 0x000ea80000300a00 */
[----:B------:R-:W2:Y:S01]  /*53730*/  LDL.LU.64 R26, [R1+0x9d8] ;  /* 0x0009d800011a7983 */ /* 0x000ea20000300a00 */
[----:B0-----:R-:W-:-:S02]  /*53740*/  IMAD.MOV.U32 R4, RZ, RZ, R3 ;  /* 0x000000ffff047224 */ /* 0x001fc400078e0003 */
[----:B------:R-:W-:-:S05]  /*53750*/  IMAD.MOV.U32 R5, RZ, RZ, R2 ;  /* 0x000000ffff057224 */ /* 0x000fca00078e0002 */
[----:B------:R0:W-:Y:S04]  /*53760*/  STL.64 [R1+0x79a8], R4 ;  /* 0x0079a80401007387 */ /* 0x0001e80000100a00 */
[----:B0-----:R-:W4:Y:S04]  /*53770*/  LDL.LU.64 R4, [R1+0x4a0] ;  /* 0x0004a00001047983 */ /* 0x001f280000300a00 */
[----:B------:R-:W4:Y:S04]  /*53780*/  LDL.LU.64 R6, [R1+0x4a8] ;  /* 0x0004a80001067983 */ /* 0x000f280000300a00 */
[----:B------:R-:W3:Y:S04]  /*53790*/  LDL.LU.64 R20, [R1+0x79c8] ;  /* 0x0079c80001147983 */ /* 0x000ee80000300a00 */
[----:B------:R0:W-:Y:S04]  /*537a0*/  STL.64 [R1+0x4d0], R12 ;  /* 0x0004d00c01007387 */ /* 0x0001e80000100a00 */
[----:B------:R-:W-:Y:S04]  /*537b0*/  STL.64 [R1+0x4d8], R14 ;  /* 0x0004d80e01007387 */ /* 0x000fe80000100a00 */
[----:B0-----:R-:W2:Y:S01]  /*537c0*/  LDL.LU.64 R12, [R1+0x79c0] ;  /* 0x0079c000010c7983 */ /* 0x001ea20000300a00 */
[C---:B---3--:R-:W-:Y:S11]  /*537d0*/  HMMA.16816.F32 R16, R8.reuse, R20, R16 ;  /* 0x000000140810723c */ /* 0x048ff60000001810 */
[----:B------:R-:W-:Y:S11]  /*537e0*/  @!UPT UIADD3 URZ, URZ, URZ, URZ ;  /* 0x0000003f3f3ff290 */ /* 0x000ff6000fffe03f */
[----:B------:R-:W-:Y:S01]  /*537f0*/  @!UPT UIADD3 URZ, URZ, URZ, URZ ;  /* 0x0000003f3f3ff290 */ /* 0x000fe2000fffe03f */
[----:B------:R0:W-:Y:S04]  /*53800*/  STL.64 [R1+0x4c0], R16 ;  /* 0x0004c01001007387 */ /* 0x0001e80000100a00 */
[----:B------:R1:W-:Y:S04]  /*53810*/  STL.64 [R1+0x4c8], R18 ;  /* 0x0004c81201007387 */ /* 0x0003e80000100a00 */
[----:B0-----:R-:W3:Y:S04]  /*53820*/  LDL.LU.64 R16, [R1+0x480] ;  /* 0x0004800001107983 */ /* 0x001ee80000300a00 */
[----:B-1----:R-:W2:Y:S04]  /*53830*/  LDL.LU.64 R18, [R1+0x488] ;  /* 0x0004880001127983 */ /* 0x002ea80000300a00 */
[----:B--2---:R-:W-:Y:S04]  /*53840*/  STL.64 [R1+0x79a0], R18 ;  /* 0x0079a01201007387 */ /* 0x004fe80000100a00 */
[----:B---3--:R0:W-:Y:S04]  /*53850*/  STL.64 [R1+0x7998], R16 ;  /* 0x0079981001007387 */ /* 0x0081e80000100a00 */
[----:B0-----:R-:W2:Y:S04]  /*53860*/  LDL.LU.64 R16, [R1+0x490] ;  /* 0x0004900001107983 */ /* 0x001ea80000300a00 */
[----:B------:R-:W2:Y:S04]  /*53870*/  LDL.LU.64 R18, [R1+0x498] ;  /* 0x0004980001127983 */ /* 0x000ea80000300a00 */
[----:B------:R0:W-:Y:S04]  /*53880*/  STL.64 [R1+0x7950], R20 ;  /* 0x0079501401007387 */ /* 0x0001e80000100a00 */
[----:B0-----:R-:W3:Y:S01]  /*53890*/  LDL.64 R20, [R1+0x20] ;  /* 0x0000200001147983 */ /* 0x001ee20000100a00 */
[C---:B------:R-:W-:Y:S03]  /*538a0*/  HMMA.16816.F32 R12, R8.reuse, R12, R24 ;  /* 0x0000000c080c723c */ /* 0x040fe60000001818 */
[----:B---3--:R0:W-:Y:S04]  /*538b0*/  STL.64 [R1+0x7980], R20 ;  /* 0x0079801401007387 */ /* 0x0081e80000100a00 */
[----:B0-----:R-:W3:Y:S04]  /*538c0*/  LDL.LU.64 R20, [R1+0x470] ;  /* 0x0004700001147983 */ /* 0x001ee80000300a00 */
[----:B------:R-:W3:Y:S04]  /*538d0*/  LDL.LU.64 R22, [R1+0x478] ;  /* 0x0004780001167983 */ /* 0x000ee80000300a00 */
[----:B------:R-:W2:Y:S04]  /*538e0*/  LDL.LU.64 R26, [R1+0x79b8] ;  /* 0x0079b800011a7983 */ /* 0x000ea80000300a00 */
[----:B------:R-:W4:Y:S04]  /*538f0*/  LDL.LU.64 R24, [R1+0x79b0] ;  /* 0x0079b00001187983 */ /* 0x000f280000300a00 */
[----:B------:R0:W-:Y:S04]  /*53900*/  STL.64 [R1+0x4b0], R12 ;  /* 0x0004b00c01007387 */ /* 0x0001e80000100a00 */
[----:B------:R1:W-:Y:S04]  /*53910*/  STL.64 [R1+0x4b8], R14 ;  /* 0x0004b80e01007387 */ /* 0x0003e80000100a00 */
[----:B0-----:R-:W2:Y:S04]  /*53920*/  LDL.LU.64 R12, [R1+0x510] ;  /* 0x00051000010c7983 */ /* 0x001ea80000300a00 */
[----:B-1----:R-:W2:Y:S01]  /*53930*/  LDL.LU.64 R14, [R1+0x518] ;  /* 0x00051800010e7983 */ /* 0x002ea20000300a00 */
        /* <DEDUP_REMOVED lines=8> */
[----:B0-----:R-:W2:Y:S04]  /*539c0*/  LDL.LU.64 R24, [R1+0xd10] ;  /* 0x000d100001187983 */ /* 0x001ea80000300a00 */
[----:B------:R-:W2:Y:S01]  /*539d0*/  LDL.LU.64 R26, [R1+0xd18] ;  /* 0x000d1800011a7983 */ /* 0x000ea20000300a00 */
[C---:B----4-:R-:W-:Y:S03]  /*539e0*/  HMMA.16816.F32 R4, R8.reuse, R4, R16 ;  /* 0x000000040804723c */ /* 0x050fe60000001810 */
[----:B--2---:R-:W-:Y:S04]  /*539f0*/  STL.64 [R1+0x7960], R26 ;  /* 0x0079601a01007387 */ /* 0x004fe80000100a00 */
[----:B------:R0:W-:Y:S04]  /*53a00*/  STL.64 [R1+0x7958], R24 ;  /* 0x0079581801007387 */ /* 0x0001e80000100a00 */
[----:B0-----:R-:W2:Y:S04]  /*53a10*/  LDL.LU.64 R24, [R1+0x450] ;  /* 0x0004500001187983 */ /* 0x001ea80000300a00 */
[----:B------:R-:W2:Y:S04]  /*53a20*/  LDL.LU.64 R26, [R1+0x458] ;  /* 0x00045800011a7983 */ /* 0x000ea80000300a00 */
[----:B------:R-:W4:Y:S04]  /*53a30*/  LDL.LU.64 R18, [R1+0x79a0] ;  /* 0x0079a00001127983 */ /* 0x000f280000300a00 */
[----:B------:R-:W4:Y:S04]  /*53a40*/  LDL.LU.64 R16, [R1+0x7998] ;  /* 0x0079980001107983 */ /* 0x000f280000300a00 */
[----:B------:R0:W-:Y:S04]  /*53a50*/  STL.64 [R1+0x490], R4 ;  /* 0x0004900401007387 */ /* 0x0001e80000100a00 */
[----:B------:R-:W-:Y:S04]  /*53a60*/  STL.64 [R1+0x498], R6 ;  /* 0x0004980601007387 */ /* 0x000fe80000100a00 */
[----:B0-----:R-:W4:Y:S02]  /*53a70*/  LDL.LU.64 R4, [R1+0x7990] ;  /* 0x0079900001047983 */ /* 0x001f240000300a00 */
[C---:B----4-:R-:W-:Y:S11]  /*53a80*/  HMMA.16816.F32 R16, R8.reuse, R4, R16 ;  /* 0x000000040810723c */ /* 0x050ff60000001810 */
[----:B------:R-:W-:Y:S11]  /*53a90*/  @!UPT UIADD3 URZ, URZ, URZ, URZ ;  /* 0x0000003f3f3ff290 */ /* 0x000ff6000fffe03f */
[----:B------:R-:W-:Y:S01]  /*53aa0*/  @!UPT UIADD3 URZ, URZ, URZ, URZ ;  /* 0x0000003f3f3ff290 */ /* 0x000fe2000fffe03f */
[----:B------:R0:W-:Y:S04]  /*53ab0*/  STL.64 [R1+0x480], R16 ;  /* 0x0004801001007387 */ /* 0x0001e80000100a00 */
[----:B------:R1:W-:Y:S01]  /*53ac0*/  STL.64 [R1+0x488], R18 ;  /* 0x0004881201007387 */ /* 0x0003e20000100a00 */
[----:B0-----:R-:W-:Y:S02]  /*53ad0*/  IMAD.MOV.U32 R17, RZ, RZ, R4 ;  /* 0x000000ffff117224 */ /* 0x001fe400078e0004 */
[----:B------:R-:W-:Y:S02]  /*53ae0*/  IMAD.MOV.U32 R16, RZ, RZ, R5 ;  /* 0x000000ffff107224 */ /* 0x000fe400078e0005 */
[----:B------:R-:W3:Y:S02]  /*53af0*/  LDL.LU.64 R4, [R1+0x7988] ;  /* 0x0079880001047983 */ /* 0x000ee40000300a00 */
[----:B---3--:R-:W-:Y:S01]  /*53b00*/  HMMA.16816.F32 R20, R8, R4, R20 ;  /* 0x000000040814723c */ /* 0x008fe20000001814 */
[----:B-1----:R-:W-:-:S02]  /*53b10*/  IMAD.MOV.U32 R19, RZ, RZ, R4 ;  /* 0x000000ffff137224 */ /* 0x002fc400078e0004 */
[----:B------:R-:W-:Y:S11]  /*53b20*/  IMAD.MOV.U32 R18, RZ, RZ, R5 ;  /* 0x000000ffff127224 */ /* 0x000ff600078e0005 */
[----:B------:R-:W-:Y:S09]  /*53b30*/  @!UPT UIADD3 URZ, URZ, URZ, URZ ;  /* 0x0000003f3f3ff290 */ /* 0x000ff2000fffe03f */
[----:B------:R0:W-:Y:S04]  /*53b40*/  STL.64 [R1+0x470], R20 ;  /* 0x0004701401007387 */ /* 0x0001e80000100a00 */
[----:B------:R-:W-:Y:S04]  /*53b50*/  STL.64 [R1+0x478], R22 ;  /* 0x0004781601007387 */ /* 0x000fe80000100a00 */
[----:B0-----:R-:W3:Y:S04]  /*53b60*/  LDL.LU.64 R20, [R1+0x7980] ;  /* 0x0079800001147983 */ /* 0x001ee80000300a00 */
[----:B------:R-:W4:Y:S02]  /*53b70*/  LDL.LU.64 R4, [R1+0x7978] ;  /* 0x0079780001047983 */ /* 0x000f240000300a00 */
[----:B----4-:R-:W-:Y:S02]  /*53b80*/  HMMA.16816.F32 R8, R8, R4, R12 ;  /* 0x000000040808723c */ /* 0x010fe4000000180c */
[----:B------:R-:W2:Y:S04]  /*53b90*/  LDL.LU.64 R14, [R1+0x7970] ;  /* 0x00797000010e7983 */ /* 0x000ea80000300a00 */
[----:B------:R-:W2:Y:S01]  /*53ba0*/  LDL.LU.64 R12, [R1+0x7968] ;  /* 0x00796800010c7983 */ /* 0x000ea20000300a00 */
[----:B---3--:R-:W-:-:S02]  /*53bb0*/  IMAD.MOV.U32 R3, RZ, RZ, R20 ;  /* 0x000000ffff037224 */ /* 0x008fc400078e0014 */
[----:B------:R-:W-:Y:S11]  /*53bc0*/  IMAD.MOV.U32 R2, RZ, RZ, R21 ;  /* 0x000000ffff027224 */ /* 0x000ff600078e0015 */
[----:B------:R-:W-:Y:S03]  /*53bd0*/  @!UPT UIADD3 URZ, URZ, URZ, URZ ;  /* 0x0000003f3f3ff290 */ /* 0x000fe6000fffe03f */
[----:B------:R0:W-:Y:S04]  /*53be0*/  STL.64 [R1+0x2c0], R8 ;  /* 0x0002c00801007387 */ /* 0x0001e80000100a00 */
[----:B------:R-:W-:Y:S04]  /*53bf0*/  STL.64 [R1+0x2c8], R10 ;  /* 0x0002c80a01007387 */ /* 0x000fe80000100a00 */
[----:B0-----:R-:W3:Y:S01]  /*53c00*/  LDL.64 R8, [R1] ;  /* 0x0000000001087983 */ /* 0x001ee20000100a00 */
[C---:B--2---:R-:W-:Y:S11]  /*53c10*/  HMMA.16816.F32 R24, R12.reuse, R20, R24 ;  /* 0x000000140c18723c */ /* 0x044ff60000001818 */
[----:B------:R-:W-:Y:S11]  /*53c20*/  @!UPT UIADD3 URZ, URZ, URZ, URZ ;  /* 0x0000003f3f3ff290 */ /* 0x000ff6000fffe03f */
[----:B------:R-:W-:Y:S01]  /*53c30*/  @!UPT UIADD3 URZ, URZ, URZ, URZ ;  /* 0x0000003f3f3ff290 */ /* 0x000fe2000fffe03f */
[----:B------:R-:W-:Y:S04]  /*53c40*/  STL.64 [R1+0x450], R24 ;  /* 0x0004501801007387 */ /* 0x000fe80000100a00 */
[----:B------:R0:W-:Y:S04]  /*53c50*/  STL.64 [R1+0x458], R26 ;  /* 0x0004581a01007387 */ /* 0x0001e80000100a00 */
[----:B0-----:R-:W2:Y:S04]  /*53c60*/  LDL.LU.64 R26, [R1+0x7960] ;  /* 0x00796000011a7983 */ /* 0x001ea80000300a00 */
[----:B------:R-:W2:Y:S04]  /*53c70*/  LDL.LU.64 R24, [R1+0x7958] ;  /* 0x0079580001187983 */ /* 0x000ea80000300a00 */
[----:B------:R-:W2:Y:S02]  /*53c80*/  LDL.LU.64 R20, [R1+0x7950] ;  /* 0x0079500001147983 */ /* 0x000ea40000300a00 */
[----:B--2---:R-:W-:Y:S02]  /*53c90*/  HMMA.16816.F32 R20, R12, R20, R24 ;  /* 0x000000140c14723c */ /* 0x004fe40000001818 */
[----:B------:R-:W2:Y:S04]  /*53ca0*/  LDL.LU.64 R26, [R1+0x7948] ;  /* 0x00794800011a7983 */ /* 0x000ea80000300a00 */
[----:B------:R-:W4:Y:S11]  /*53cb0*/  LDL.LU.64 R24, [R1+0x7940] ;  /* 0x0079400001187983 */ /* 0x000f360000300a00 */
[----:B------:R-:W-:Y:S06]  /*53cc0*/  @!UPT UIADD3 URZ, URZ, URZ, URZ ;  /* 0x0000003f3f3ff290 */ /* 0x000fec000fffe03f */
[----:B------:R0:W-:Y:S04]  /*53cd0*/  STL.64 [R1+0x440], R20 ;  /* 0x0004401401007387 */ /* 0x0001e80000100a00 */
[----:B------:R1:W-:Y:S04]  /*53ce0*/  STL.64 [R1+0x448], R22 ;  /* 0x0004481601007387 */ /* 0x0003e80000100a00 */
[----:B0-----:R-:W2:Y:S04]  /*53cf0*/  LDL.LU.64 R20, [R1+0xc60] ;  /* 0x000c600001147983 */ /* 0x001ea80000300a00 */
[----:B-1----:R-:W2:Y:S04]  /*53d00*/  LDL.LU.64 R22, [R1+0xc68] ;  /* 0x000c680001167983 */ /* 0x002ea80000300a00 */
[----:B--2---:R-:W-:Y:S04]  /*53d10*/  STL.64 [R1+0x78a0], R22 ;  /* 0x0078a01601007387 */ /* 0x004fe80000100a00 */
[----:B------:R0:W-:Y:S04]  /*53d20*/  STL.64 [R1+0x7898], R20 ;  /* 0x0078981401007387 */ /* 0x0001e80000100a00 */
[----:B0-----:R-:W2:Y:S04]  /*53d30*/  LDL.LU.64 R20, [R1+0xd00] ;  /* 0x000d000001147983 */ /* 0x001ea80000300a00 */
[----:B------:R-:W2:Y:S01]  /*53d40*/  LDL.LU.64 R22, [R1+0xd08] ;  /* 0x000d080001167983 */ /* 0x000ea20000300a00 */
[----:B---3--:R-:W-:-:S02]  /*53d50*/  IMAD.MOV.U32 R7, RZ, RZ, R8 ;  /* 0x000000ffff077224 */ /* 0x008fc400078e0008 */
[----:B------:R-:W-:Y:S01]  /*53d60*/  IMAD.MOV.U32 R6, RZ, RZ, R9 ;  /* 0x000000ffff067224 */ /* 0x000fe200078e0009 */
[----:B--2---:R-:W-:Y:S11]  /*53d70*/  HMMA.16816.F32 R20, R12, R8, R20 ;  /* 0x000000080c14723c */ /* 0x004ff60000001814 */
[----:B------:R-:W-:Y:S11]  /*53d80*/  @!UPT UIADD3 URZ, URZ, URZ, URZ ;  /* 0x0000003f3f3ff290 */ /* 0x000ff6000fffe03f */
[----:B------:R-:W-:Y:S01]  /*53d90*/  @!UPT UIADD3 URZ, URZ, URZ, URZ ;  /* 0x0000003f3f3ff290 */ /* 0x000fe2000fffe03f */
[----:B------:R-:W-:Y:S04]  /*53da0*/  STL.64 [R1+0x430], R20 ;  /* 0x0004301401007387 */ /* 0x000fe80000100a00 */
[----:B------:R-:W-:Y:S04]  /*53db0*/  STL.64 [R1+0x438], R22 ;  /* 0x0004381601007387 */ /* 0x000fe80000100a00 */
[----:B------:R-:W-:Y:S04]  /*53dc0*/  STL.64 [R1+0x78f8], R6 ;  /* 0x0078f80601007387 */ /* 0x000fe80000100a00 */
[----:B------:R0:W-:Y:S02]  /*53dd0*/  STL.64 [R1+0x78f0], R4 ;  /* 0x0078f00401007387 */ /* 0x0001e40000100a00 */
[----:B0-----:R-:W-:-:S02]  /*53de0*/  IMAD.MOV.U32 R4, RZ, RZ, R19 ;  /* 0x000000ffff047224 */ /* 0x001fc400078e0013 */
[----:B------:R-:W-:-:S05]  /*53df0*/  IMAD.MOV.U32 R5, RZ, RZ, R18 ;  /* 0x000000ffff057224 */ /* 0x000fca00078e0012 */
[----:B------:R0:W-:Y:S02]  /*53e00*/  STL.64 [R1+0x7908], R4 ;  /* 0x0079080401007387 */ /* 0x0001e40000100a00 */
[----:B0-----:R-:W-:Y:S02]  /*53e10*/  IMAD.MOV.U32 R4, RZ, RZ, R17 ;  /* 0x000000ffff047224 */ /* 0x001fe400078e0011 */
[----:B------:R-:W-:-:S05]  /*53e20*/  IMAD.MOV.U32 R5, RZ, RZ, R16 ;  /* 0x000000ffff057224 */ /* 0x000fca00078e0010 */
[----:B------:R0:W-:Y:S04]  /*53e30*/  STL.64 [R1+0x7920], R4 ;  /* 0x0079200401007387 */ /* 0x0001e80000100a00 */
[----:B0-----:R-:W2:Y:S04]  /*53e40*/  LDL.64 R4, [R1+0x50] ;  /* 0x0000500001047983 */ /* 0x001ea80000100a00 */
[----:B--2---:R0:W-:Y:S04]  /*53e50*/  STL.64 [R1+0x7938], R4 ;  /* 0x0079380401007387 */ /* 0x0041e80000100a00 */
[----:B0-----:R-:W4:Y:S04]  /*53e60*/  LDL.LU.64 R4, [R1+0xcf0] ;  /* 0x000cf00001047983 */ /* 0x001f280000300a00 */
[----:B------:R-:W4:Y:S04]  /*53e70*/  LDL.LU.64 R6, [R1+0xcf8] ;  /* 0x000cf80001067983 */ /* 0x000f280000300a00 */
[----:B------:R-:W2:Y:S04]  /*53e80*/  LDL.LU.64 R20, [R1+0xc70] ;  /* 0x000c700001147983 */ /* 0x000ea80000300a00 */
[----:B------:R-:W3:Y:S04]  /*53e90*/  LDL.LU.64 R22, [R1+0xc78] ;  /* 0x000c780001167983 */ /* 0x000ee80000300a00 */
[----:B---3--:R-:W-:Y:S04]  /*53ea0*/  STL.64 [R1+0x78b0], R22 ;  /* 0x0078b01601007387 */ /* 0x008fe80000100a00 */
[----:B--2---:R0:W-:Y:S04]  /*53eb0*/  STL.64 [R1+0x78a8], R20 ;  /* 0x0078a81401007387 */ /* 0x0041e80000100a00 */
[----:B0-----:R-:W2:Y:S04]  /*53ec0*/  LDL.64 R20, [R1+0x10] ;  /* 0x0000100001147983 */ /* 0x001ea80000100a00 */
[----:B--2---:R0:W-:Y:S02]  /*53ed0*/  STL.64 [R1+0x78c8], R20 ;  /* 0x0078c81401007387 */ /* 0x0041e40000100a00 */
[----:B0-----:R-:W-:-:S02]  /*53ee0*/  IMAD.MOV.U32 R20, RZ, RZ, R3 ;  /* 0x000000ffff147224 */ /* 0x001fc400078e0003 */
[----:B------:R-:W-:-:S05]  /*53ef0*/  IMAD.MOV.U32 R21, RZ, RZ, R2 ;  /* 0x000000ffff157224 */ /* 0x000fca00078e0002 */
[----:B------:R0:W-:Y:S04]  /*53f00*/  STL.64 [R1+0x7900], R20 ;  /* 0x0079001401007387 */ /* 0x0001e80000100a00 */
[----:B0-----:R-:W2:Y:S04]  /*53f10*/  LDL.LU.64 R20, [R1+0x990] ;  /* 0x0009900001147983 */ /* 0x001ea80000300a00 */
[----:B------:R-:W3:Y:S04]  /*53f20*/  LDL.LU.64 R22, [R1+0x998] ;  /* 0x0009980001167983 */ /* 0x000ee80000300a00 */
[----:B---3--:R-:W-:Y:S04]  /*53f30*/  STL.64 [R1+0x7918], R22 ;  /* 0x0079181601007387 */ /* 0x008fe80000100a00 */
[----:B--2---:R0:W-:Y:S04]  /*53f40*/  STL.64 [R1+0x7910], R20 ;  /* 0x0079101401007387 */ /* 0x0041e80000100a00 */
[----:B0-----:R-:W2:Y:S04]  /*53f50*/  LDL.LU.64 R20, [R1+0x9a0] ;  /* 0x0009a00001147983 */ /* 0x001ea80000300a00 */
[----:B------:R-:W3:Y:S04]  /*53f60*/  LDL.LU.64 R22, [R1+0x9a8] ;  /* 0x0009a80001167983 */ /* 0x000ee80000300a00 */
[----:B---3--:R-:W-:Y:S04]  /*53f70*/  STL.64 [R1+0x7930], R22 ;  /* 0x0079301601007387 */ /* 0x008fe80000100a00 */
[----:B--2---:R0:W-:Y:S04]  /*53f80*/  STL.64 [R1+0x7928], R20 ;  /* 0x0079281401007387 */ /* 0x0041e80000100a00 */
[----:B0-----:R-:W2:Y:S04]  /*53f90*/  LDL.LU.64 R20, [R1+0x9b0] ;  /* 0x0009b00001147983 */ /* 0x001ea80000300a00 */
[----:B------:R-:W2:Y:S04]  /*53fa0*/  LDL.LU.64 R22, [R1+0x9b8] ;  /* 0x0009b80001167983 */ /* 0x000ea80000300a00 */
[----:B------:R-:W3:Y:S04]  /*53fb0*/  LDL.LU.64 R16, [R1+0x970] ;  /* 0x0009700001107983 */ /* 0x000ee80000300a00 */
[----:B------:R-:W3:Y:S04]  /*53fc0*/  LDL.LU.64 R18, [R1+0x978] ;  /* 0x0009780001127983 */ /* 0x000ee80000300a00 */
[----:B------:R-:W2:Y:S04]  /*53fd0*/  LDL.LU.64 R8, [R1+0x920] ;  /* 0x0009200001087983 */ /* 0x000ea80000300a00 */
[----:B------:R-:W2:Y:S01]  /*53fe0*/  LDL.LU.64 R10, [R1+0x928] ;  /* 0x00092800010a7983 */ /* 0x000ea20000300a00 */
[C---:B----4-:R-:W-:Y:S03]  /*53ff0*/  HMMA.16816.F32 R4, R12.reuse, R24, R4 ;  /* 0x000000180c04723c */ /* 0x050fe60000001804 */
[----:B--2---:R-:W-:Y:S04]  /*54000*/  STL.64 [R1+0x78c0], R10 ;  /* 0x0078c00a01007387 */ /* 0x004fe80000100a00 */
[----:B------:R0:W-:Y:S04]  /*54010*/  STL.64 [R1+0x78b8], R8 ;  /* 0x0078b80801007387 */ /* 0x0001e80000100a00 */
[----:B0-----:R-:W2:Y:S04]  /*54020*/  LDL.LU.64 R8, [R1+0xc80] ;  /* 0x000c800001087983 */ /* 0x001ea80000300a00 */
[----:B------:R-:W4:Y:S04]  /*54030*/  LDL.LU.64 R10, [R1+0xc88] ;  /* 0x000c8800010a7983 */ /* 0x000f280000300a00 */
[----:B----4-:R-:W-:Y:S04]  /*54040*/  STL.64 [R1+0x78d8], R10 ;  /* 0x0078d80a01007387 */ /* 0x010fe80000100a00 */
[----:B--2---:R0:W-:Y:S04]  /*54050*/  STL.64 [R1+0x78d0], R8 ;  /* 0x0078d00801007387 */ /* 0x0041e80000100a00 */
[----:B0-----:R-:W2:Y:S04]  /*54060*/  LDL.LU.64 R8, [R1+0xcd0] ;  /* 0x000cd00001087983 */ /* 0x001ea80000300a00 */
[----:B------:R-:W2:Y:S04]  /*54070*/  LDL.LU.64 R10, [R1+0xcd8] ;  /* 0x000cd800010a7983 */ /* 0x000ea80000300a00 */
[----:B------:R0:W-:Y:S04]  /*54080*/  STL.64 [R1+0x420], R4 ;  /* 0x0004200401007387 */ /* 0x0001e80000100a00 */
[----:B------:R-:W-:Y:S04]  /*54090*/  STL.64 [R1+0x428], R6 ;  /* 0x0004280601007387 */ /* 0x000fe80000100a00 */
[----:B0-----:R-:W4:Y:S02]  /*540a0*/  LDL.LU.64 R4, [R1+0x7938] ;  /* 0x0079380001047983 */ /* 0x001f240000300a00 */
[----:B----4-:R-:W-:Y:S01]  /*540b0*/  HMMA.16816.F32 R20, R12, R4, R20 ;  /* 0x000000040c14723c */ /* 0x010fe20000001814 */
[----:B------:R-:W-:-:S02]  /*540c0*/  IMAD.MOV.U32 R3, RZ, RZ, R4 ;  /* 0x000000ffff037224 */ /* 0x000fc400078e0004 */
[----:B------:R-:W-:Y:S11]  /*540d0*/  IMAD.MOV.U32 R2, RZ, RZ, R5 ;  /* 0x000000ffff027224 */ /* 0x000ff600078e0005 */
[----:B------:R-:W-:Y:S09]  /*540e0*/  @!UPT UIADD3 URZ, URZ, URZ, URZ ;  /* 0x0000003f3f3ff290 */ /* 0x000ff2000fffe03f */
[----:B------:R-:W-:Y:S04]  /*540f0*/  STL.64 [R1+0x410], R20 ;  /* 0x0004101401007387 */ /* 0x000fe80000100a00 */
[----:B------:R0:W-:Y:S04]  /*54100*/  STL.64 [R1+0x418], R22 ;  /* 0x0004181601007387 */ /* 0x0001e80000100a00 */
[----:B0-----:R-:W4:Y:S04]  /*54110*/  LDL.LU.64 R22, [R1+0x7930] ;  /* 0x0079300001167983 */ /* 0x001f280000300a00 */
[----:B------:R-:W4:Y:S04]  /*54120*/  LDL.LU.64 R20, [R1+0x7928] ;  /* 0x0079280001147983 */ /* 0x000f280000300a00 */
[----:B------:R-:W4:Y:S02]  /*54130*/  LDL.LU.64 R4, [R1+0x7920] ;  /* 0x0079200001047983 */ /* 0x000f240000300a00 */
[C---:B----4-:R-:W-:Y:S02]  /*54140*/  HMMA.16816.F32 R4, R12.reuse, R4, R20 ;  /* 0x000000040c04723c */ /* 0x050fe40000001814 */
[----:B------:R-:W4:Y:S04]  /*54150*/  LDL.LU.64 R22, [R1+0x7918] ;  /* 0x0079180001167983 */ /* 0x000f280000300a00 */
[----:B------:R-:W4:Y:S11]  /*54160*/  LDL.LU.64 R20, [R1+0x7910] ;  /* 0x0079100001147983 */ /* 0x000f360000300a00 */
[----:B------:R-:W-:Y:S06]  /*54170*/  @!UPT UIADD3 URZ, URZ, URZ, URZ ;  /* 0x0000003f3f3ff290 */ /* 0x000fec000fffe03f */
[----:B------:R0:W-:Y:S04]  /*54180*/  STL.64 [R1+0x400], R4 ;  /* 0x0004000401007387 */ /* 0x0001e80000100a00 */
[----:B------:R4:W-:Y:S04]  /*54190*/  STL.64 [R1+0x408], R6 ;  /* 0x0004080601007387 */ /* 0x0009e80000100a00 */
[----:B0-----:R-:W4:Y:S02]  /*541a0*/  LDL.LU.64 R4, [R1+0x7908] ;  /* 0x0079080001047983 */ /* 0x001f240000300a00 */
[C---:B----4-:R-:W-:Y:S02]  /*541b0*/  HMMA.16816.F32 R4, R12.reuse, R4, R20 ;  /* 0x000000040c04723c */ /* 0x050fe40000001814 */
[----:B------:R-:W2:Y:S11]  /*541c0*/  LDL.LU.64 R20, [R1+0x7900] ;  /* 0x0079000001147983 */ /* 0x000eb60000300a00 */
[----:B------:R-:W-:Y:S10]  /*541d0*/  @!UPT UIADD3 URZ, URZ, URZ, URZ ;  /* 0x0000003f3f3ff290 */ /* 0x000ff4000fffe03f */
[----:B------:R-:W-:Y:S04]  /*541e0*/  STL.64 [R1+0x3f0], R4 ;  /* 0x0003f00401007387 */ /* 0x000fe80000100a00 */
[----:B------:R0:W-:Y:S04]  /*541f0*/  STL.64 [R1+0x3f8], R6 ;  /* 0x0003f80601007387 */ /* 0x0001e80000100a00 */
[----:B0-----:R-:W4:Y:S04]  /*54200*/  LDL.LU.64 R6, [R1+0x78f8] ;  /* 0x0078f80001067983 */ /* 0x001f280000300a00 */
[----:B------:R-:W3:Y:S02]  /*54210*/  LDL.LU.64 R4, [R1+0x78f0] ;  /* 0x0078f00001047983 */ /* 0x000ee40000300a00 */
[----:B---3--:R-:W-:Y:S02]  /*54220*/  HMMA.16816.F32 R12, R12, R4, R16 ;  /* 0x000000040c0c723c */ /* 0x008fe40000001810 */
[----:B------:R-:W2:Y:S04]  /*54230*/  LDL.LU.64 R18, [R1+0x78e8] ;  /* 0x0078e80001127983 */ /* 0x000ea80000300a00 */
[----:B------:R-:W2:Y:S04]  /*54240*/  LDL.LU.64 R16, [R1+0x78e0] ;  /* 0x0078e00001107983 */ /* 0x000ea80000300a00 */
[----:B------:R-:W-:Y:S11]  /*54250*/  STL.64 [R1+0x7890], R4 ;  /* 0x0078900401007387 */ /* 0x000ff60000100a00 */
[----:B------:R-:W-:Y:S02]  /*54260*/  @!UPT UIADD3 URZ, URZ, URZ, URZ ;  /* 0x0000003f3f3ff290 */ /* 0x000fe4000fffe03f */
[----:B------:R-:W-:Y:S04]  /*54270*/  STL.64 [R1+0x2a0], R12 ;  /* 0x0002a00c01007387 */ /* 0x000fe80000100a00 */
[----:B------:R-:W-:Y:S01]  /*54280*/  STL.64 [R1+0x2a8], R14 ;  /* 0x0002a80e01007387 */ /* 0x000fe20000100a00 */
[C---:B--2---:R-:W-:Y:S03]  /*54290*/  HMMA.16816.F32 R20, R16.reuse, R20, R8 ;  /* 0x000000141014723c */ /* 0x044fe60000001808 */
[----:B------:R-:W2:Y:S04]  /*542a0*/  LDL.LU.64 R10, [R1+0x78d8] ;  /* 0x0078d800010a7983 */ /* 0x000ea80000300a00 */
[----:B------:R-:W2:Y:S11]  /*542b0*/  LDL.LU.64 R8, [R1+0x78d0] ;  /* 0x0078d00001087983 */ /* 0x000eb60000300a00 */
[----:B------:R-:W-:Y:S05]  /*542c0*/  @!UPT UIADD3 URZ, URZ, URZ, URZ ;  /* 0x0000003f3f3ff290 */ /* 0x000fea000fffe03f */
[----:B------:R0:W-:Y:S04]  /*542d0*/  STL.64 [R1+0x290], R20 ;  /* 0x0002901401007387 */ /* 0x0001e80000100a00 */
[----:B------:R-:W-:Y:S04]  /*542e0*/  STL.64 [R1+0x298], R22 ;  /* 0x0002981601007387 */ /* 0x000fe80000100a00 */
[----:B0-----:R-:W2:Y:S01]  /*542f0*/  LDL.LU.64 R20, [R1+0x78c8] ;  /* 0x0078c80001147983 */ /* 0x001ea20000300a00 */
[----:B------:R-:W-:Y:S01]  /*54300*/  IMAD.MOV.U32 R13, RZ, RZ, R2 ;  /* 0x000000ffff0d7224 */ /* 0x000fe200078e0002 */
        /* <DEDUP_REMOVED lines=8> */
[----:B------:R-:W3:Y:S04]  /*54390*/  LDL.LU.64 R22, [R1+0x78b0] ;  /* 0x0078b00001167983 */ /* 0x000ee80000300a00 */
[----:B------:R-:W3:Y:S01]  /*543a0*/  LDL.LU.64 R20, [R1+0x78a8] ;  /* 0x0078a80001147983 */ /* 0x000ee20000300a00 */
[----:B----4-:R-:W-:-:S02]  /*543b0*/  IMAD.MOV.U32 R4, RZ, RZ, R7 ;  /* 0x000000ffff047224 */ /* 0x010fc400078e0007 */
[----:B------:R-:W-:-:S07]  /*543c0*/  IMAD.MOV.U32 R5, RZ, RZ, R6 ;  /* 0x000000ffff057224 */ /* 0x000fce00078e0006 */
[----:B---3--:R-:W-:Y:S01]  /*543d0*/  HMMA.16816.F32 R4, R16, R4, R20 ;  /* 0x000000041004723c */ /* 0x008fe20000001814 */
[----:B------:R-:W3:Y:S04]  /*543e0*/  LDL.LU.64 R22, [R1+0x78a0] ;  /* 0x0078a00001167983 */ /* 0x000ee80000300a00 */
[----:B------:R-:W3:Y:S01]  /*543f0*/  LDL.LU.64 R20, [R1+0x7898] ;  /* 0x0078980001147983 */ /* 0x000ee20000300a00 */
[----:B------:R-:W-:-:S07]  /*54400*/  IMAD.MOV.U32 R12, RZ, RZ, R3 ;  /* 0x000000ffff0c7224 */ /* 0x000fce00078e0003 */
[C---:B--2---:R-:W-:Y:S10]  /*54410*/  HMMA.16816.F32 R8, R16.reuse, R12, R8 ;  /* 0x0000000c1008723c */ /* 0x044ff40000001808 */
[----:B------:R-:W-:Y:S04]  /*54420*/  STL.64 [R1+0x270], R4 ;  /* 0x0002700401007387 */ /* 0x000fe80000100a00 */
[----:B------:R3:W-:Y:S04]  /*54430*/  STL.64 [R1+0x278], R6 ;  /* 0x0002780601007387 */ /* 0x0007e80000100a00 */
[----:B------:R-:W-:Y:S01]  /*54440*/  STL.64 [R1+0x7858], R26 ;  /* 0x0078581a01007387 */ /* 0x000fe20000100a00 */
[----:B---3--:R-:W-:Y:S11]  /*54450*/  HMMA.16816.F32 R4, R16, R24, R20 ;  /* 0x000000181004723c */ /* 0x008ff60000001814 */
[----:B------:R-:W-:Y:S11]  /*54460*/  @!UPT UIADD3 URZ, URZ, URZ, URZ ;  /* 0x0000003f3f3ff290 */ /* 0x000ff6000fffe03f */
[----:B------:R-:W-:Y:S01]  /*54470*/  @!UPT UIADD3 URZ, URZ, URZ, URZ ;  /* 0x0000003f3f3ff290 */ /* 0x000fe2000fffe03f */
[----:B------:R0:W-:Y:S04]  /*54480*/  STL.64 [R1+0x260], R4 ;  /* 0x0002600401007387 */ /* 0x0001e80000100a00 */
[----:B------:R1:W-:Y:S04]  /*54490*/  STL.64 [R1+0x268], R6 ;  /* 0x0002680601007387 */ /* 0x0003e80000100a00 */
[----:B------:R-:W-:Y:S04]  /*544a0*/  STL.64 [R1+0x7850], R24 ;  /* 0x0078501801007387 */ /* 0x000fe80000100a00 */
[----:B0-----:R-:W2:Y:S04]  /*544b0*/  LDL.LU.64 R4, [R1+0x8f0] ;  /* 0x0008f00001047983 */ /* 0x001ea80000300a00 */
[----:B-1----:R-:W2:Y:S04]  /*544c0*/  LDL.LU.64 R6, [R1+0x8f8] ;  /* 0x0008f80001067983 */ /* 0x002ea80000300a00 */
[----:B------:R-:W-:Y:S04]  /*544d0*/  STL.64 [R1+0x250], R8 ;  /* 0x0002500801007387 */ /* 0x000fe80000100a00 */
[----:B------:R-:W-:Y:S04]  /*544e0*/  STL.64 [R1+0x258], R10 ;  /* 0x0002580a01007387 */ /* 0x000fe80000100a00 */
[----:B------:R-:W3:Y:S04]  /*544f0*/  LDL.LU.64 R20, [R1+0x8c0] ;  /* 0x0008c00001147983 */ /* 0x000ee80000300a00 */
[----:B------:R-:W4:Y:S04]  /*54500*/  LDL.LU.64 R22, [R1+0x8c8] ;  /* 0x0008c80001167983 */ /* 0x000f280000300a00 */
[----:B----4-:R-:W-:Y:S04]  /*54510*/  STL.64 [R1+0x7888], R22 ;  /* 0x0078881601007387 */ /* 0x010fe80000100a00 */
[----:B---3--:R0:W-:Y:S04]  /*54520*/  STL.64 [R1+0x7880], R20 ;  /* 0x0078801401007387 */ /* 0x0081e80000100a00 */
[----:B0-----:R-:W2:Y:S04]  /*54530*/  LDL.64 R20, [R1+0x30] ;  /* 0x0000300001147983 */ /* 0x001ea80000100a00 */
[----:B------:R0:W-:Y:S04]  /*54540*/  STL.64 [R1+0x7848], R12 ;  /* 0x0078480c01007387 */ /* 0x0001e80000100a00 */
[----:B0-----:R-:W3:Y:S04]  /*54550*/  LDL.64 R12, [R1+0x40] ;  /* 0x00004000010c7983 */ /* 0x001ee80000100a00 */
[----:B------:R-:W4:Y:S04]  /*54560*/  LDL.LU.64 R8, [R1+0xb50] ;  /* 0x000b500001087983 */ /* 0x000f280000300a00 */
[----:B------:R-:W2:Y:S04]  /*54570*/  LDL.LU.64 R10, [R1+0xb58] ;  /* 0x000b5800010a7983 */ /* 0x000ea80000300a00 */
[----:B--2---:R-:W-:Y:S04]  /*54580*/  STL.64 [R1+0x77c8], R10 ;  /* 0x0077c80a01007387 */ /* 0x004fe80000100a00 */
[----:B----4-:R0:W-:Y:S04]  /*54590*/  STL.64 [R1+0x77c0], R8 ;  /* 0x0077c00801007387 */ /* 0x0101e80000100a00 */
[----:B0-----:R-:W2:Y:S04]  /*545a0*/  LDL.LU.64 R8, [R1+0x910] ;  /* 0x0009100001087983 */ /* 0x001ea80000300a00 */
[----:B------:R-:W2:Y:S01]  /*545b0*/  LDL.LU.64 R10, [R1+0x918] ;  /* 0x00091800010a7983 */ /* 0x000ea20000300a00 */
[----:B------:R-:W-:-:S02]  /*545c0*/  IMAD.MOV.U32 R27, RZ, RZ, R2 ;  /* 0x000000ffff1b7224 */ /* 0x000fc400078e0002 */
[----:B---3--:R-:W-:Y:S02]  /*545d0*/  IMAD.MOV.U32 R3, RZ, RZ, R12 ;  /* 0x000000ffff037224 */ /* 0x008fe400078e000c */
        /* <DEDUP_REMOVED lines=8> */
[----:B------:R-:W3:Y:S04]  /*54660*/  LDL.64 R24, [R1] ;  /* 0x0000000001187983 */ /* 0x000ee80000100a00 */
[----:B0-----:R-:W4:Y:S04]  /*54670*/  LDL.LU.64 R8, [R1+0xb60] ;  /* 0x000b600001087983 */ /* 0x001f280000300a00 */
[----:B-1----:R-:W2:Y:S01]  /*54680*/  LDL.LU.64 R10, [R1+0xb68] ;  /* 0x000b6800010a7983 */ /* 0x002ea20000300a00 */
[----:B------:R-:W-:Y:S03]  /*54690*/  HMMA.16816.F32 R4, R16, R20, R4 ;  /* 0x000000141004723c */ /* 0x000fe60000001804 */
[----:B--2---:R-:W-:Y:S04]  /*546a0*/  STL.64 [R1+0x77d8], R10 ;  /* 0x0077d80a01007387 */ /* 0x004fe80000100a00 */
[----:B----4-:R-:W-:Y:S11]  /*546b0*/  STL.64 [R1+0x77d0], R8 ;  /* 0x0077d00801007387 */ /* 0x010ff60000100a00 */
[----:B------:R-:W-:Y:S05]  /*546c0*/  @!UPT UIADD3 URZ, URZ, URZ, URZ ;  /* 0x0000003f3f3ff290 */ /* 0x000fea000fffe03f */
[----:B------:R0:W-:Y:S04]  /*546d0*/  STL.64 [R1+0x230], R4 ;  /* 0x0002300401007387 */ /* 0x0001e80000100a00 */
[----:B------:R1:W-:Y:S04]  /*546e0*/  STL.64 [R1+0x238], R6 ;  /* 0x0002380601007387 */ /* 0x0003e80000100a00 */
[----:B0-----:R-:W2:Y:S01]  /*546f0*/  LDL.LU.64 R4, [R1+0x7890] ;  /* 0x0078900001047983 */ /* 0x001ea20000300a00 */
[----:B-1----:R-:W-:-:S03]  /*54700*/  IMAD.MOV.U32 R7, RZ, RZ, R20 ;  /* 0x000000ffff077224 */ /* 0x002fc600078e0014 */
[----:B------:R-:W2:Y:S01]  /*54710*/  LDL.LU.64 R22, [R1+0x7888] ;  /* 0x0078880001167983 */ /* 0x000ea20000300a00 */
[----:B------:R-:W-:-:S03]  /*54720*/  IMAD.MOV.U32 R6, RZ, RZ, R21 ;  /* 0x000000ffff067224 */ /* 0x000fc600078e0015 */
[----:B------:R-:W2:Y:S02]  /*54730*/  LDL.LU.64 R20, [R1+0x7880] ;  /* 0x0078800001147983 */ /* 0x000ea40000300a00 */
[----:B--2---:R-:W-:Y:S02]  /*54740*/  HMMA.16816.F32 R16, R16, R4, R20 ;  /* 0x000000041010723c */ /* 0x004fe40000001814 */
[----:B------:R-:W2:Y:S04]  /*54750*/  LDL.LU.64 R22, [R1+0x7878] ;  /* 0x0078780001167983 */ /* 0x000ea80000300a00 */
[----:B------:R-:W2:Y:S04]  /*54760*/  LDL.LU.64 R20, [R1+0x7870] ;  /* 0x0078700001147983 */ /* 0x000ea80000300a00 */
[----:B------:R0:W-:Y:S02]  /*54770*/  STL.64 [R1+0x7820], R4 ;  /* 0x0078200401007387 */ /* 0x0001e40000100a00 */
[----:B0-----:R-:W-:-:S02]  /*54780*/  IMAD.MOV.U32 R4, RZ, RZ, R7 ;  /* 0x000000ffff047224 */ /* 0x001fc400078e0007 */
[----:B------:R-:W-:-:S09]  /*54790*/  IMAD.MOV.U32 R5, RZ, RZ, R6 ;  /* 0x000000ffff057224 */ /* 0x000fd200078e0006 */
[----:B------:R0:W-:Y:S04]  /*547a0*/  STL.64 [R1+0x100], R16 ;  /* 0x0001001001007387 */ /* 0x0001e80000100a00 */
[----:B------:R-:W-:Y:S04]  /*547b0*/  STL.64 [R1+0x108], R18 ;  /* 0x0001081201007387 */ /* 0x000fe80000100a00 */
[----:B------:R1:W-:Y:S01]  /*547c0*/  STL.64 [R1+0x7838], R4 ;  /* 0x0078380401007387 */ /* 0x0003e20000100a00 */
[----:B0-----:R-:W-:Y:S02]  /*547d0*/  IMAD.MOV.U32 R16, RZ, RZ, R3 ;  /* 0x000000ffff107224 */ /* 0x001fe400078e0003 */
[----:B------:R-:W-:Y:S01]  /*547e0*/  IMAD.MOV.U32 R17, RZ, RZ, R2 ;  /* 0x000000ffff117224 */ /* 0x000fe200078e0002 */
[----:B-1----:R-:W2:Y:S04]  /*547f0*/  LDL.64 R4, [R1+0x20] ;  /* 0x0000200001047983 */ /* 0x002ea80000100a00 */
[----:B------:R0:W-:Y:S04]  /*54800*/  STL.64 [R1+0x7840], R16 ;  /* 0x0078401001007387 */ /* 0x0001e80000100a00 */
[----:B0-----:R-:W2:Y:S04]  /*54810*/  LDL.LU.64 R16, [R1+0xc20] ;  /* 0x000c200001107983 */ /* 0x001ea80000300a00 */
[----:B------:R-:W2:Y:S01]  /*54820*/  LDL.LU.64 R18, [R1+0xc28] ;  /* 0x000c280001127983 */ /* 0x000ea20000300a00 */
[----:B------:R-:W-:-:S02]  /*54830*/  IMAD.MOV.U32 R8, RZ, RZ, R27 ;  /* 0x000000ffff087224 */ /* 0x000fc400078e001b */
[----:B------:R-:W-:Y:S01]  /*54840*/  IMAD.MOV.U32 R9, RZ, RZ, R29 ;  /* 0x000000ffff097224 */ /* 0x000fe200078e001d */
[----:B--2---:R-:W-:Y:S01]  /*54850*/  HMMA.16816.F32 R16, R20, R4, R16 ;  /* 0x000000041410723c */ /* 0x004fe20000001810 */
[----:B------:R-:W-:Y:S02]  /*54860*/  IMAD.MOV.U32 R3, RZ, RZ, R4 ;  /* 0x000000ffff037224 */ /* 0x000fe400078e0004 */
[----:B------:R-:W-:-:S05]  /*54870*/  IMAD.MOV.U32 R2, RZ, RZ, R5 ;  /* 0x000000ffff027224 */ /* 0x000fca00078e0005 */
[----:B------:R-:W-:Y:S11]  /*54880*/  HMMA.16816.F32 R4, R20, R8, R12 ;  /* 0x000000081404723c */ /* 0x000ff6000000180c */
[----:B------:R-:W-:Y:S04]  /*54890*/  @!UPT UIADD3 URZ, URZ, URZ, URZ ;  /* 0x0000003f3f3ff290 */ /* 0x000fe8000fffe03f */
[----:B------:R-:W-:Y:S04]  /*548a0*/  STL.64 [R1+0xf0], R16 ;  /* 0x0000f01001007387 */ /* 0x000fe80000100a00 */
[----:B------:R-:W-:Y:S04]  /*548b0*/  STL.64 [R1+0xf8], R18 ;  /* 0x0000f81201007387 */ /* 0x000fe80000100a00 */
[----:B------:R-:W2:Y:S04]  /*548c0*/  LDL.LU.64 R12, [R1+0xbe0] ;  /* 0x000be000010c7983 */ /* 0x000ea80000300a00 */
[----:B------:R-:W4:Y:S04]  /*548d0*/  LDL.LU.64 R14, [R1+0xbe8] ;  /* 0x000be800010e7983 */ /* 0x000f280000300a00 */
[----:B------:R-:W-:Y:S04]  /*548e0*/  STL.64 [R1+0xe0], R4 ;  /* 0x0000e00401007387 */ /* 0x000fe80000100a00 */
[----:B------:R-:W-:Y:S04]  /*548f0*/  STL.64 [R1+0xe8], R6 ;  /* 0x0000e80601007387 */ /* 0x000fe80000100a00 */
[----:B----4-:R-:W-:Y:S04]  /*54900*/  STL.64 [R1+0x7868], R14 ;  /* 0x0078680e01007387 */ /* 0x010fe80000100a00 */
[----:B--2---:R0:W-:Y:S04]  /*54910*/  STL.64 [R1+0x7860], R12 ;  /* 0x0078600c01007387 */ /* 0x0041e80000100a00 */
[----:B0-----:R-:W2:Y:S04]  /*54920*/  LDL.LU.64 R12, [R1+0xbf0] ;  /* 0x000bf000010c7983 */ /* 0x001ea80000300a00 */
[----:B------:R-:W2:Y:S04]  /*54930*/  LDL.LU.64 R14, [R1+0xbf8] ;  /* 0x000bf800010e7983 */ /* 0x000ea80000300a00 */
[----:B------:R0:W-:Y:S04]  /*54940*/  STL.64 [R1+0x77f0], R8 ;  /* 0x0077f00801007387 */ /* 0x0001e80000100a00 */
[----:B------:R-:W4:Y:S04]  /*54950*/  LDL.LU.64 R16, [R1+0x8a0] ;  /* 0x0008a00001107983 */ /* 0x000f280000300a00 */
[----:B------:R-:W4:Y:S01]  /*54960*/  LDL.LU.64 R18, [R1+0x8a8] ;  /* 0x0008a80001127983 */ /* 0x000f220000300a00 */
[----:B0-----:R-:W-:-:S03]  /*54970*/  IMAD.MOV.U32 R8, RZ, RZ, R3 ;  /* 0x000000ffff087224 */ /* 0x001fc600078e0003 */
[----:B------:R-:W4:Y:S01]  /*54980*/  LDL.LU.64 R4, [R1+0x700] ;  /* 0x0007000001047983 */ /* 0x000f220000300a00 */
[----:B------:R-:W-:-:S03]  /*54990*/  IMAD.MOV.U32 R9, RZ, RZ, R2 ;  /* 0x000000ffff097224 */ /* 0x000fc600078e0002 */
[----:B------:R-:W4:Y:S04]  /*549a0*/  LDL.LU.64 R6, [R1+0x708] ;  /* 0x0007080001067983 */ /* 0x000f280000300a00 */
[----:B------:R0:W-:Y:S04]  /*549b0*/  STL.64 [R1+0x7818], R8 ;  /* 0x0078180801007387 */ /* 0x0001e80000100a00 */
[----:B0-----:R-:W4:Y:S04]  /*549c0*/  LDL.LU.64 R8, [R1+0x6d0] ;  /* 0x0006d00001087983 */ /* 0x001f280000300a00 */
[----:B------:R-:W4:Y:S01]  /*549d0*/  LDL.LU.64 R10, [R1+0x6d8] ;  /* 0x0006d800010a7983 */ /* 0x000f220000300a00 */
[----:B---3--:R-:W-:-:S02]  /*549e0*/  IMAD.MOV.U32 R3, RZ, RZ, R24 ;  /* 0x000000ffff037224 */ /* 0x008fc400078e0018 */
[----:B------:R-:W-:Y:S01]  /*549f0*/  IMAD.MOV.U32 R2, RZ, RZ, R25 ;  /* 0x000000ffff027224 */ /* 0x000fe200078e0019 */
[C---:B--2---:R-:W-:Y:S01]  /*54a00*/  HMMA.16816.F32 R12, R20.reuse, R24, R12 ;  /* 0x00000018140c723c */ /* 0x044fe2000000180c */
[----:B----4-:R-:W-:Y:S04]  /*54a10*/  STL.64 [R1+0x7830], R10 ;  /* 0x0078300a01007387 */ /* 0x010fe80000100a00 */
[----:B------:R0:W-:Y:S04]  /*54a20*/  STL.64 [R1+0x7828], R8 ;  /* 0x0078280801007387 */ /* 0x0001e80000100a00 */
[----:B0-----:R-:W2:Y:S04]  /*54a30*/  LDL.LU.64 R8, [R1+0x6e0] ;  /* 0x0006e00001087983 */ /* 0x001ea80000300a00 */
[----:B------:R-:W2:Y:S10]  /*54a40*/  LDL.LU.64 R10, [R1+0x6e8] ;  /* 0x0006e800010a7983 */ /* 0x000eb40000300a00 */
[----:B------:R-:W-:Y:S04]  /*54a50*/  STL.64 [R1+0xd0], R12 ;  /* 0x0000d00c01007387 */ /* 0x000fe80000100a00 */
[----:B------:R0:W-:Y:S04]  /*54a60*/  STL.64 [R1+0xd8], R14 ;  /* 0x0000d80e01007387 */ /* 0x0001e80000100a00 */
[----:B0-----:R-:W3:Y:S04]  /*54a70*/  LDL.LU.64 R14, [R1+0x7868] ;  /* 0x00786800010e7983 */ /* 0x001ee80000300a00 */
[----:B------:R-:W3:Y:S04]  /*54a80*/  LDL.LU.64 R12, [R1+0x7860] ;  /* 0x00786000010c7983 */ /* 0x000ee80000300a00 */
[----:B------:R-:W4:Y:S04]  /*54a90*/  LDL.LU.64 R26, [R1+0x7858] ;  /* 0x00785800011a7983 */ /* 0x000f280000300a00 */
[----:B------:R-:W3:Y:S02]  /*54aa0*/  LDL.LU.64 R24, [R1+0x7850] ;  /* 0x0078500001187983 */ /* 0x000ee40000300a00 */
[C---:B---3--:R-:W-:Y:S11]  /*54ab0*/  HMMA.16816.F32 R12, R20.reuse, R24, R12 ;  /* 0x00000018140c723c */ /* 0x048ff6000000180c */
[----:B------:R-:W-:Y:S11]  /*54ac0*/  @!UPT UIADD3 URZ, URZ, URZ, URZ ;  /* 0x0000003f3f3ff290 */ /* 0x000ff6000fffe03f */
[----:B------:R-:W-:Y:S01]  /*54ad0*/  @!UPT UIADD3 URZ, URZ, URZ, URZ ;  /* 0x0000003f3f3ff290 */ /* 0x000fe2000fffe03f */
[----:B------:R0:W-:Y:S04]  /*54ae0*/  STL.64 [R1+0xc0], R12 ;  /* 0x0000c00c01007387 */ /* 0x0001e80000100a00 */
[----:B------:R-:W-:Y:S04]  /*54af0*/  STL.64 [R1+0xc8], R14 ;  /* 0x0000c80e01007387 */ /* 0x000fe80000100a00 */
[----:B0-----:R-:W3:Y:S04]  /*54b00*/  LDL.LU.64 R12, [R1+0x7848] ;  /* 0x00784800010c7983 */ /* 0x001ee80000300a00 */
[----:B----4-:R-:W-:Y:S04]  /*54b10*/  STL.64 [R1+0x77e8], R26 ;  /* 0x0077e81a01007387 */ /* 0x010fe80000100a00 */
[----:B------:R0:W-:Y:S04]  /*54b20*/  STL.64 [R1+0x77e0], R24 ;  /* 0x0077e01801007387 */ /* 0x0001e80000100a00 */
[----:B0-----:R-:W4:Y:S04]  /*54b30*/  LDL.LU.64 R24, [R1+0xb70] ;  /* 0x000b700001187983 */ /* 0x001f280000300a00 */
[----:B------:R-:W2:Y:S01]  /*54b40*/  LDL.LU.64 R26, [R1+0xb78] ;  /* 0x000b7800011a7983 */ /* 0x000ea20000300a00 */
[C---:B---3--:R-:W-:Y:S03]  /*54b50*/  HMMA.16816.F32 R16, R20.reuse, R12, R16 ;  /* 0x0000000c1410723c */ /* 0x048fe60000001810 */
[----:B--2---:R-:W-:Y:S04]  /*54b60*/  STL.64 [R1+0x7800], R26 ;  /* 0x0078001a01007387 */ /* 0x004fe80000100a00 */
[----:B----4-:R0:W-:Y:S04]  /*54b70*/  STL.64 [R1+0x77f8], R24 ;  /* 0x0077f81801007387 */ /* 0x0101e80000100a00 */
[----:B0-----:R-:W2:Y:S04]  /*54b80*/  LDL.LU.64 R24, [R1+0xba0] ;  /* 0x000ba00001187983 */ /* 0x001ea80000300a00 */
[----:B------:R-:W2:Y:S08]  /*54b90*/  LDL.LU.64 R26, [R1+0xba8] ;  /* 0x000ba800011a7983 */ /* 0x000eb00000300a00 */
[----:B------:R0:W-:Y:S04]  /*54ba0*/  STL.64 [R1+0x220], R16 ;  /* 0x0002201001007387 */ /* 0x0001e80000100a00 */
[----:B------:R-:W-:Y:S04]  /*54bb0*/  STL.64 [R1+0x228], R18 ;  /* 0x0002281201007387 */ /* 0x000fe80000100a00 */
[----:B0-----:R-:W3:Y:S02]  /*54bc0*/  LDL.LU.64 R16, [R1+0x7840] ;  /* 0x0078400001107983 */ /* 0x001ee40000300a00 */
[C---:B---3--:R-:W-:Y:S11]  /*54bd0*/  HMMA.16816.F32 R4, R20.reuse, R16, R4 ;  /* 0x000000101404723c */ /* 0x048ff60000001804 */
[----:B------:R-:W-:Y:S11]  /*54be0*/  @!UPT UIADD3 URZ, URZ, URZ, URZ ;  /* 0x0000003f3f3ff290 */ /* 0x000ff6000fffe03f */
[----:B------:R-:W-:Y:S01]  /*54bf0*/  @!UPT UIADD3 URZ, URZ, URZ, URZ ;  /* 0x0000003f3f3ff290 */ /* 0x000fe2000fffe03f */
[----:B------:R0:W-:Y:S04]  /*54c00*/  STL.64 [R1+0x3d0], R4 ;  /* 0x0003d00401007387 */ /* 0x0001e80000100a00 */
[----:B------:R1:W-:Y:S04]  /*54c10*/  STL.64 [R1+0x3d8], R6 ;  /* 0x0003d80601007387 */ /* 0x0003e80000100a00 */
[----:B0-----:R-:W1:Y:S02]  /*54c20*/  LDL.LU.64 R4, [R1+0x7838] ;  /* 0x0078380001047983 */ /* 0x001e640000300a00 */
[C---:B-1----:R-:W-:Y:S02]  /*54c30*/  HMMA.16816.F32 R4, R20.reuse, R4, R8 ;  /* 0x000000041404723c */ /* 0x042fe40000001808 */
[----:B------:R-:W3:Y:S04]  /*54c40*/  LDL.LU.64 R10, [R1+0x7830] ;  /* 0x00783000010a7983 */ /* 0x000ee80000300a00 */
[----:B------:R-:W3:Y:S11]  /*54c50*/  LDL.LU.64 R8, [R1+0x7828] ;  /* 0x0078280001087983 */ /* 0x000ef60000300a00 */
[----:B------:R-:W-:Y:S06]  /*54c60*/  @!UPT UIADD3 URZ, URZ, URZ, URZ ;  /* 0x0000003f3f3ff290 */ /* 0x000fec000fffe03f */
        /* <DEDUP_REMOVED lines=18> */
[----:B------:R-:W2:Y:S04]  /*54d90*/  LDL.LU.64 R26, [R1+0x77e8] ;  /* 0x0077e800011a7983 */ /* 0x000ea80000300a00 */
[----:B------:R-:W3:Y:S11]  /*54da0*/  LDL.LU.64 R24, [R1+0x77e0] ;  /* 0x0077e00001187983 */ /* 0x000ef60000300a00 */
[----:B------:R-:W-:Y:S06]  /*54db0*/  @!UPT UIADD3 URZ, URZ, URZ, URZ ;  /* 0x0000003f3f3ff290 */ /* 0x000fec000fffe03f */
[----:B------:R-:W-:Y:S04]  /*54dc0*/  STL.64 [R1+0x710], R8 ;  /* 0x0007100801007387 */ /* 0x000fe80000100a00 */
[----:B------:R0:W-:Y:S04]  /*54dd0*/  STL.64 [R1+0x718], R10 ;  /* 0x0007180a01007387 */ /* 0x0001e80000100a00 */
[----:B0-----:R-:W4:Y:S04]  /*54de0*/  LDL.LU.64 R10, [R1+0x77d8] ;  /* 0x0077d800010a7983 */ /* 0x001f280000300a00 */
[----:B------:R-:W4:Y:S01]  /*54df0*/  LDL.LU.64 R8, [R1+0x77d0] ;  /* 0x0077d00001087983 */ /* 0x000f220000300a00 */
[----:B------:R-:W-:-:S02]  /*54e00*/  IMAD.MOV.U32 R20, RZ, RZ, R3 ;  /* 0x000000ffff147224 */ /* 0x000fc400078e0003 */
[----:B------:R-:W-:-:S07]  /*54e10*/  IMAD.MOV.U32 R21, RZ, RZ, R2 ;  /* 0x000000ffff157224 */ /* 0x000fce00078e0002 */
[C---:B----4-:R-:W-:Y:S01]  /*54e20*/  HMMA.16816.F32 R20, R4.reuse, R20, R8 ;  /* 0x000000140414723c */ /* 0x050fe20000001808 */
[----:B------:R-:W3:Y:S04]  /*54e30*/  LDL.LU.64 R10, [R1+0x77c8] ;  /* 0x0077c800010a7983 */ /* 0x000ee80000300a00 */
[----:B------:R-:W3:Y:S11]  /*54e40*/  LDL.LU.64 R8, [R1+0x77c0] ;  /* 0x0077c00001087983 */ /* 0x000ef60000300a00 */
[----:B------:R-:W-:Y:S07]  /*54e50*/  @!UPT UIADD3 URZ, URZ, URZ, URZ ;  /* 0x0000003f3f3ff290 */ /* 0x000fee000fffe03f */
[----:B------:R0:W-:Y:S04]  /*54e60*/  STL.64 [R1+0x700], R20 ;  /* 0x0007001401007387 */ /* 0x0001e80000100a00 */
[----:B------:R1:W-:Y:S04]  /*54e70*/  STL.64 [R1+0x708], R22 ;  /* 0x0007081601007387 */ /* 0x0003e80000100a00 */
[----:B0-----:R-:W4:Y:S04]  /*54e80*/  LDL.LU.64 R20, [R1+0x6c0] ;  /* 0x0006c00001147983 */ /* 0x001f280000300a00 */
[----:B-1----:R-:W4:Y:S01]  /*54e90*/  LDL.LU.64 R22, [R1+0x6c8] ;  /* 0x0006c80001167983 */ /* 0x002f220000300a00 */
[C---:B---3--:R-:W-:Y:S11]  /*54ea0*/  HMMA.16816.F32 R8, R4.reuse, R24, R8 ;  /* 0x000000180408723c */ /* 0x048ff60000001808 */
[----:B------:R-:W-:Y:S11]  /*54eb0*/  @!UPT UIADD3 URZ, URZ, URZ, URZ ;  /* 0x0000003f3f3ff290 */ /* 0x000ff6000fffe03f */
[----:B------:R-:W-:Y:S01]  /*54ec0*/  @!UPT UIADD3 URZ, URZ, URZ, URZ ;  /* 0x0000003f3f3ff290 */ /* 0x000fe2000fffe03f */
[----:B------:R-:W-:Y:S04]  /*54ed0*/  STL.64 [R1+0x6f0], R8 ;  /* 0x0006f00801007387 */ /* 0x000fe80000100a00 */
[----:B------:R-:W-:Y:S04]  /*54ee0*/  STL.64 [R1+0x6f8], R10 ;  /* 0x0006f80a01007387 */ /* 0x000fe80000100a00 */
[----:B------:R-:W0:Y:S04]  /*54ef0*/  LDSM.16.MT88.4 R8, [R0+0x200] ;  /* 0x000200000008783b */ /* 0x000e280000004200 */
[----:B--2---:R-:W-:Y:S04]  /*54f00*/  STL.64 [R1+0x7780], R26 ;  /* 0x0077801a01007387 */ /* 0x004fe80000100a00 */
[----:B------:R1:W-:Y:S04]  /*54f10*/  STL.64 [R1+0x7778], R24 ;  /* 0x0077781801007387 */ /* 0x0003e80000100a00 */
[----:B-1----:R-:W2:Y:S04]  /*54f20*/  LDL.LU.64 R24, [R1+0x550] ;  /* 0x0005500001187983 */ /* 0x002ea80000300a00 */
[----:B------:R-:W2:Y:S04]  /*54f30*/  LDL.LU.64 R26, [R1+0x558] ;  /* 0x00055800011a7983 */ /* 0x000ea80000300a00 */
[----:B0-----:R-:W-:Y:S04]  /*54f40*/  STL.64 [R1+0x77b8], R10 ;  /* 0x0077b80a01007387 */ /* 0x001fe80000100a00 */
[----:B------:R0:W-:Y:S04]  /*54f50*/  STL.64 [R1+0x77b0], R8 ;  /* 0x0077b00801007387 */ /* 0x0001e80000100a00 */
[----:B0-----:R-:W3:Y:S04]  /*54f60*/  LDL.LU.64 R8, [R1+0x560] ;  /* 0x0005600001087983 */ /* 0x001ee80000300a00 */
[----:B------:R-:W3:Y:S02]  /*54f70*/  LDL.LU.64 R10, [R1+0x568] ;  /* 0x00056800010a7983 */ /* 0x000ee40000300a00 */
[C---:B---3--:R-:W-:Y:S02]  /*54f80*/  HMMA.16816.F32 R8, R4.reuse, R12, R8 ;  /* 0x0000000c0408723c */ /* 0x048fe40000001808 */
[----:B------:R-:W0:Y:S04]  /*54f90*/  LDSM.16.MT88.4 R12, [R0+0x280] ;  /* 0x00028000000c783b */ /* 0x000e280000004200 */
[----:B0-----:R-:W-:Y:S11]  /*54fa0*/  STL.64 [R1+0x7758], R14 ;  /* 0x0077580e01007387 */ /* 0x001ff60000100a00 */
[----:B------:R-:W-:Y:S06]  /*54fb0*/  @!UPT UIADD3 URZ, URZ, URZ, URZ ;  /* 0x0000003f3f3ff290 */ /* 0x000fec000fffe03f */
[----:B------:R-:W-:Y:S04]  /*54fc0*/  STL.64 [R1+0x6e0], R8 ;  /* 0x0006e00801007387 */ /* 0x000fe80000100a00 */
[----:B------:R2:W-:Y:S02]  /*54fd0*/  STL.64 [R1+0x6e8], R10 ;  /* 0x0006e80a01007387 */ /* 0x0005e40000100a00 */
[C---:B--2---:R-:W-:Y:S02]  /*54fe0*/  HMMA.16816.F32 R8, R4.reuse, R16, R24 ;  /* 0x000000100408723c */ /* 0x044fe40000001818 */
[----:B------:R-:W0:Y:S04]  /*54ff0*/  LDSM.16.MT88.4 R16, [R0+0x300] ;  /* 0x000300000010783b */ /* 0x000e280000004200 */
[----:B------:R1:W-:Y:S04]  /*55000*/  STL.64 [R1+0x7750], R12 ;  /* 0x0077500c01007387 */ /* 0x0003e80000100a00 */
[----:B-1----:R-:W4:Y:S04]  /*55010*/  LDL.64 R12, [R1+0x30] ;  /* 0x00003000010c7983 */ /* 0x002f280000100a00 */
[----:B0-----:R-:W-:Y:S09]  /*55020*/  STL.64 [R1+0x76c8], R18 ;  /* 0x0076c81201007387 */ /* 0x001ff20000100a00 */
[----:B------:R-:W-:Y:S04]  /*55030*/  STL.64 [R1+0x6d0], R8 ;  /* 0x0006d00801007387 */ /* 0x000fe80000100a00 */
[----:B------:R-:W-:Y:S04]  /*55040*/  STL.64 [R1+0x6d8], R10 ;  /* 0x0006d80a01007387 */ /* 0x000fe80000100a00 */
[----:B------:R0:W-:Y:S04]  /*55050*/  STL.64 [R1+0x76c0], R16 ;  /* 0x0076c01001007387 */ /* 0x0001e80000100a00 */
[----:B0-----:R-:W2:Y:S01]  /*55060*/  LDL.64 R16, [R1+0x10] ;  /* 0x0000100001107983 */ /* 0x001ea20000100a00 */
[C---:B----4-:R-:W-:Y:S03]  /*55070*/  HMMA.16816.F32 R20, R4.reuse, R12, R20 ;  /* 0x0000000c0414723c */ /* 0x050fe60000001814 */
[----:B--2---:R0:W-:Y:S04]  /*55080*/  STL.64 [R1+0x7798], R16 ;  /* 0x0077981001007387 */ /* 0x0041e80000100a00 */
[----:B0-----:R-:W2:Y:S04]  /*55090*/  LDL.64 R16, [R1+0x20] ;  /* 0x0000200001107983 */ /* 0x001ea80000100a00 */
[----:B------:R-:W3:Y:S04]  /*550a0*/  LDL.LU.64 R8, [R1+0x570] ;  /* 0x0005700001087983 */ /* 0x000ee80000300a00 */
[----:B------:R-:W3:Y:S08]  /*550b0*/  LDL.LU.64 R10, [R1+0x578] ;  /* 0x00057800010a7983 */ /* 0x000ef00000300a00 */
[----:B------:R-:W-:Y:S04]  /*550c0*/  STL.64 [R1+0x6c0], R20 ;  /* 0x0006c01401007387 */ /* 0x000fe80000100a00 */
[----:B------:R-:W-:Y:S04]  /*550d0*/  STL.64 [R1+0x6c8], R22 ;  /* 0x0006c81601007387 */ /* 0x000fe80000100a00 */
[----:B------:R-:W4:Y:S04]  /*550e0*/  LDL.LU.64 R24, [R1+0xb00] ;  /* 0x000b000001187983 */ /* 0x000f280000300a00 */
[----:B------:R-:W2:Y:S04]  /*550f0*/  LDL.LU.64 R26, [R1+0xb08] ;  /* 0x000b0800011a7983 */ /* 0x000ea80000300a00 */
[----:B------:R-:W0:Y:S04]  /*55100*/  LDSM.16.MT88.4 R20, [R0+0x380] ;  /* 0x000380000014783b */ /* 0x000e280000004200 */
[----:B--2---:R-:W-:Y:S04]  /*55110*/  STL.64 [R1+0x7790], R26 ;  /* 0x0077901a01007387 */ /* 0x004fe80000100a00 */
[----:B----4-:R1:W-:Y:S04]  /*55120*/  STL.64 [R1+0x7788], R24 ;  /* 0x0077881801007387 */ /* 0x0103e80000100a00 */
[----:B-1----:R-:W2:Y:S04]  /*55130*/  LDL.LU.64 R24, [R1+0xb10] ;  /* 0x000b100001187983 */ /* 0x002ea80000300a00 */
[----:B------:R-:W4:Y:S04]  /*55140*/  LDL.LU.64 R26, [R1+0xb18] ;  /* 0x000b1800011a7983 */ /* 0x000f280000300a00 */
[----:B----4-:R-:W-:Y:S04]  /*55150*/  STL.64 [R1+0x77a8], R26 ;  /* 0x0077a81a01007387 */ /* 0x010fe80000100a00 */
[----:B--2---:R1:W-:Y:S04]  /*55160*/  STL.64 [R1+0x77a0], R24 ;  /* 0x0077a01801007387 */ /* 0x0043e80000100a00 */
[----:B-1----:R-:W2:Y:S04]  /*55170*/  LDL.LU.64 R24, [R1+0xb80] ;  /* 0x000b800001187983 */ /* 0x002ea80000300a00 */
[----:B------:R-:W2:Y:S04]  /*55180*/  LDL.LU.64 R26, [R1+0xb88] ;  /* 0x000b8800011a7983 */ /* 0x000ea80000300a00 */
[----:B------:R1:W-:Y:S04]  /*55190*/  STL.64 [R1+0x7770], R12 ;  /* 0x0077700c01007387 */ /* 0x0003e80000100a00 */
[----:B-1----:R-:W3:Y:S04]  /*551a0*/  LDL.LU.64 R12, [R1+0x60] ;  /* 0x00006000010c7983 */ /* 0x002ee80000300a00 */
[----:B0-----:R-:W-:Y:S04]  /*551b0*/  STL.64 [R1+0x7658], R22 ;  /* 0x0076581601007387 */ /* 0x001fe80000100a00 */
[----:B------:R0:W-:Y:S04]  /*551c0*/  STL.64 [R1+0x7650], R20 ;  /* 0x0076501401007387 */ /* 0x0001e80000100a00 */
[----:B0-----:R-:W4:Y:S04]  /*551d0*/  LDL.64 R20, [R1] ;  /* 0x0000000001147983 */ /* 0x001f280000100a00 */
[----:B------:R0:W-:Y:S01]  /*551e0*/  STL [R1+0x7440], R0 ;  /* 0x0074400001007387 */ /* 0x0001e20000100800 */
[----:B---3--:R-:W-:Y:S03]  /*551f0*/  HMMA.16816.F32 R4, R4, R12, R8 ;  /* 0x0000000c0404723c */ /* 0x008fe60000001808 */
[----:B------:R-:W2:Y:S04]  /*55200*/  LDL.LU.64 R10, [R1+0x77b8] ;  /* 0x0077b800010a7983 */ /* 0x000ea80000300a00 */
[----:B------:R-:W2:Y:S11]  /*55210*/  LDL.LU.64 R8, [R1+0x77b0] ;  /* 0x0077b00001087983 */ /* 0x000eb60000300a00 */
[----:B------:R-:W-:Y:S05]  /*55220*/  @!UPT UIADD3 URZ, URZ, URZ, URZ ;  /* 0x0000003f3f3ff290 */ /* 0x000fea000fffe03f */
[----:B------:R-:W-:Y:S04]  /*55230*/  STL.64 [R1+0x580], R4 ;  /* 0x0005800401007387 */ /* 0x000fe80000100a00 */
[----:B------:R-:W-:Y:S04]  /*55240*/  STL.64 [R1+0x588], R6 ;  /* 0x0005880601007387 */ /* 0x000fe80000100a00 */
[----:B------:R-:W1:Y:S01]  /*55250*/  LDSM.16.MT88.4 R4, [R28+0x4000] ;  /* 0x004000001c04783b */ /* 0x000e620000004200 */
[----:B------:R-:W-:Y:S02]  /*55260*/  IMAD.MOV.U32 R2, RZ, RZ, R12 ;  /* 0x000000ffff027224 */ /* 0x000fe400078e000c */
[----:B0-----:R-:W-:-:S02]  /*55270*/  IMAD.MOV.U32 R0, RZ, RZ, R13 ;  /* 0x000000ffff007224 */ /* 0x001fc400078e000d */
[----:B------:R-:W3:Y:S04]  /*55280*/  LDL.LU.64 R12, [R1+0xaf0] ;  /* 0x000af000010c7983 */ /* 0x000ee80000300a00 */
[----:B------:R-:W3:Y:S04]  /*55290*/  LDL.LU.64 R14, [R1+0xaf8] ;  /* 0x000af800010e7983 */ /* 0x000ee80000300a00 */
[----:B-1----:R-:W-:Y:S04]  /*552a0*/  STL.64 [R1+0x75f0], R6 ;  /* 0x0075f00601007387 */ /* 0x002fe80000100a00 */
[----:B------:R0:W-:Y:S02]  /*552b0*/  STL.64 [R1+0x75e8], R4 ;  /* 0x0075e80401007387 */ /* 0x0001e40000100a00 */
[----:B0-----:R-:W-:-:S02]  /*552c0*/  IMAD.MOV.U32 R4, RZ, RZ, R2 ;  /* 0x000000ffff047224 */ /* 0x001fc400078e0002 */
[----:B------:R-:W-:Y:S02]  /*552d0*/  IMAD.MOV.U32 R5, RZ, RZ, R0 ;  /* 0x000000ffff057224 */ /* 0x000fe400078e0000 */
[----:B------:R-:W-:Y:S02]  /*552e0*/  IMAD.MOV.U32 R2, RZ, RZ, R16 ;  /* 0x000000ffff027224 */ /* 0x000fe400078e0010 */
[----:B------:R-:W-:Y:S01]  /*552f0*/  IMAD.MOV.U32 R0, RZ, RZ, R17 ;  /* 0x000000ffff007224 */ /* 0x000fe200078e0011 */
        /* <DEDUP_REMOVED lines=8> */
[----:B--2---:R-:W-:Y:S11]  /*55380*/  HMMA.16816.F32 R24, R8, R16, R24 ;  /* 0x000000100818723c */ /* 0x004ff60000001818 */
[----:B------:R-:W-:Y:S11]  /*55390*/  @!UPT UIADD3 URZ, URZ, URZ, URZ ;  /* 0x0000003f3f3ff290 */ /* 0x000ff6000fffe03f */
[----:B------:R-:W-:Y:S01]  /*553a0*/  @!UPT UIADD3 URZ, URZ, URZ, URZ ;  /* 0x0000003f3f3ff290 */ /* 0x000fe2000fffe03f */
[----:B------:R-:W-:Y:S04]  /*553b0*/  STL.64 [R1+0x560], R24 ;  /* 0x0005601801007387 */ /* 0x000fe80000100a00 */
[----:B------:R0:W-:Y:S04]  /*553c0*/  STL.64 [R1+0x568], R26 ;  /* 0x0005681a01007387 */ /* 0x0001e80000100a00 */
[----:B0-----:R-:W4:Y:S04]  /*553d0*/  LDL.LU.64 R26, [R1+0x7790] ;  /* 0x00779000011a7983 */ /* 0x001f280000300a00 */
[----:B------:R-:W4:Y:S01]  /*553e0*/  LDL.LU.64 R24, [R1+0x7788] ;  /* 0x0077880001187983 */ /* 0x000f220000300a00 */
[----:B------:R-:W-:-:S02]  /*553f0*/  IMAD.MOV.U32 R7, RZ, RZ, R16 ;  /* 0x000000ffff077224 */ /* 0x000fc400078e0010 */
[----:B------:R-:W-:Y:S02]  /*55400*/  IMAD.MOV.U32 R6, RZ, RZ, R17 ;  /* 0x000000ffff067224 */ /* 0x000fe400078e0011 */
[----:B------:R-:W2:Y:S04]  /*55410*/  LDL.LU.64 R16, [R1+0x890] ;  /* 0x0008900001107983 */ /* 0x000ea80000300a00 */
[----:B------:R-:W2:Y:S01]  /*55420*/  LDL.LU.64 R18, [R1+0x898] ;  /* 0x0008980001127983 */ /* 0x000ea20000300a00 */
[----:B----4-:R-:W-:Y:S11]  /*55430*/  HMMA.16816.F32 R24, R8, R20, R24 ;  /* 0x000000140818723c */ /* 0x010ff60000001818 */
[----:B------:R-:W-:Y:S11]  /*55440*/  @!UPT UIADD3 URZ, URZ, URZ, URZ ;  /* 0x0000003f3f3ff290 */ /* 0x000ff6000fffe03f */
[----:B------:R-:W-:Y:S01]  /*55450*/  @!UPT UIADD3 URZ, URZ, URZ, URZ ;  /* 0x0000003f3f3ff290 */ /* 0x000fe2000fffe03f */
[----:B------:R-:W-:Y:S04]  /*55460*/  STL.64 [R1+0x550], R24 ;  /* 0x0005501801007387 */ /* 0x000fe80000100a00 */
[----:B------:R0:W-:Y:S04]  /*55470*/  STL.64 [R1+0x558], R26 ;  /* 0x0005581a01007387 */ /* 0x0001e80000100a00 */
[----:B0-----:R-:W4:Y:S04]  /*55480*/  LDL.LU.64 R26, [R1+0x7780] ;  /* 0x00778000011a7983 */ /* 0x001f280000300a00 */
[----:B------:R-:W3:Y:S01]  /*55490*/  LDL.LU.64 R24, [R1+0x7778] ;  /* 0x0077780001187983 */ /* 0x000ee20000300a00 */
[----:B------:R-:W-:-:S02]  /*554a0*/  IMAD.MOV.U32 R28, RZ, RZ, R20 ;  /* 0x000000ffff1c7224 */ /* 0x000fc400078e0014 */
[----:B------:R-:W-:Y:S02]  /*554b0*/  IMAD.MOV.U32 R3, RZ, RZ, R21 ;  /* 0x000000ffff037224 */ /* 0x000fe400078e0015 */
[----:B---3--:R-:W-:Y:S01]  /*554c0*/  HMMA.16816.F32 R20, R8, R24, R12 ;  /* 0x000000180814723c */ /* 0x008fe2000000180c */
[----:B------:R-:W3:Y:S04]  /*554d0*/  LDL.LU.64 R12, [R1+0x880] ;  /* 0x00088000010c7983 */ /* 0x000ee80000300a00 */
[----:B------:R-:W3:Y:S11]  /*554e0*/  LDL.LU.64 R14, [R1+0x888] ;  /* 0x00088800010e7983 */ /* 0x000ef60000300a00 */
[----:B------:R-:W-:Y:S07]  /*554f0*/  @!UPT UIADD3 URZ, URZ, URZ, URZ ;  /* 0x0000003f3f3ff290 */ /* 0x000fee000fffe03f */
[----:B------:R0:W-:Y:S04]  /*55500*/  STL.64 [R1+0x540], R20 ;  /* 0x0005401401007387 */ /* 0x0001e80000100a00 */
[----:B------:R1:W-:Y:S04]  /*55510*/  STL.64 [R1+0x548], R22 ;  /* 0x0005481601007387 */ /* 0x0003e80000100a00 */
[----:B0-----:R-:W2:Y:S04]  /*55520*/  LDL.LU.64 R20, [R1+0x820] ;  /* 0x0008200001147983 */ /* 0x001ea80000300a00 */
[----:B-1----:R-:W2:Y:S04]  /*55530*/  LDL.LU.64 R22, [R1+0x828] ;  /* 0x0008280001167983 */ /* 0x002ea80000300a00 */
[----:B--2---:R-:W-:Y:S04]  /*55540*/  STL.64 [R1+0x7768], R22 ;  /* 0x0077681601007387 */ /* 0x004fe80000100a00 */
[----:B------:R0:W-:Y:S04]  /*55550*/  STL.64 [R1+0x7760], R20 ;  /* 0x0077601401007387 */ /* 0x0001e80000100a00 */
[----:B0-----:R-:W2:Y:S04]  /*55560*/  LDL.LU.64 R20, [R1+0x870] ;  /* 0x0008700001147983 */ /* 0x001ea80000300a00 */
[----:B------:R-:W2:Y:S04]  /*55570*/  LDL.LU.64 R22, [R1+0x878] ;  /* 0x0008780001167983 */ /* 0x000ea80000300a00 */
[----:B----4-:R-:W-:Y:S04]  /*55580*/  STL.64 [R1+0x7708], R26 ;  /* 0x0077081a01007387 */ /* 0x010fe80000100a00 */
[----:B------:R0:W-:Y:S02]  /*55590*/  STL.64 [R1+0x7700], R24 ;  /* 0x0077001801007387 */ /* 0x0001e40000100a00 */
[----:B0-----:R-:W-:-:S02]  /*555a0*/  IMAD.MOV.U32 R24, RZ, RZ, R28 ;  /* 0x000000ffff187224 */ /* 0x001fc400078e001c */
[----:B------:R-:W-:-:S05]  /*555b0*/  IMAD.MOV.U32 R25, RZ, RZ, R3 ;  /* 0x000000ffff197224 */ /* 0x000fca00078e0003 */
[----:B------:R0:W-:Y:S04]  /*555c0*/  STL.64 [R1+0x7720], R24 ;  /* 0x0077201801007387 */ /* 0x0001e80000100a00 */
[----:B0-----:R-:W4:Y:S02]  /*555d0*/  LDL.LU.64 R24, [R1+0x50] ;  /* 0x0000500001187983 */ /* 0x001f240000300a00 */
[----:B----4-:R-:W-:Y:S01]  /*555e0*/  HMMA.16816.F32 R16, R8, R24, R16 ;  /* 0x000000180810723c */ /* 0x010fe20000001810 */
[----:B------:R-:W-:-:S06]  /*555f0*/  IMAD.MOV.U32 R3, RZ, RZ, R25 ;  /* 0x000000ffff037224 */ /* 0x000fcc00078e0019 */
[----:B------:R-:W-:Y:S11]  /*55600*/  IMAD.MOV.U32 R25, RZ, RZ, R6 ;  /* 0x000000ffff197224 */ /* 0x000ff600078e0006 */
[----:B------:R-:W-:Y:S05]  /*55610*/  @!UPT UIADD3 URZ, URZ, URZ, URZ ;  /* 0x0000003f3f3ff290 */ /* 0x000fea000fffe03f */
[----:B------:R0:W-:Y:S04]  /*55620*/  STL.64 [R1+0x530], R16 ;  /* 0x0005301001007387 */ /* 0x0001e80000100a00 */
[----:B------:R-:W-:Y:S01]  /*55630*/  STL.64 [R1+0x538], R18 ;  /* 0x0005381201007387 */ /* 0x000fe20000100a00 */
[----:B0-----:R-:W-:Y:S02]  /*55640*/  IMAD.MOV.U32 R16, RZ, RZ, R24 ;  /* 0x000000ffff107224 */ /* 0x001fe400078e0018 */
[----:B------:R-:W-:-:S05]  /*55650*/  IMAD.MOV.U32 R24, RZ, RZ, R7 ;  /* 0x000000ffff187224 */ /* 0x000fca00078e0007 */
[----:B------:R0:W-:Y:S04]  /*55660*/  STL.64 [R1+0x7738], R24 ;  /* 0x0077381801007387 */ /* 0x0001e80000100a00 */
[----:B0-----:R-:W3:Y:S02]  /*55670*/  LDL.64 R24, [R1+0x40] ;  /* 0x0000400001187983 */ /* 0x001ee40000100a00 */
[C---:B---3--:R-:W-:Y:S11]  /*55680*/  HMMA.16816.F32 R12, R8.reuse, R24, R12 ;  /* 0x00000018080c723c */ /* 0x048ff6000000180c */
[----:B------:R-:W-:Y:S11]  /*55690*/  @!UPT UIADD3 URZ, URZ, URZ, URZ ;  /* 0x0000003f3f3ff290 */ /* 0x000ff6000fffe03f */
[----:B------:R-:W-:Y:S01]  /*556a0*/  @!UPT UIADD3 URZ, URZ, URZ, URZ ;  /* 0x0000003f3f3ff290 */ /* 0x000fe2000fffe03f */
[----:B------:R0:W-:Y:S04]  /*556b0*/  STL.64 [R1+0x520], R12 ;  /* 0x0005200c01007387 */ /* 0x0001e80000100a00 */
[----:B------:R-:W-:Y:S04]  /*556c0*/  STL.64 [R1+0x528], R14 ;  /* 0x0005280e01007387 */ /* 0x000fe80000100a00 */
[----:B0-----:R-:W2:Y:S02]  /*556d0*/  LDL.LU.64 R12, [R1+0x7770] ;  /* 0x00777000010c7983 */ /* 0x001ea40000300a00 */
[----:B--2---:R-:W-:Y:S11]  /*556e0*/  HMMA.16816.F32 R20, R8, R12, R20 ;  /* 0x0000000c0814723c */ /* 0x004ff60000001814 */
[----:B------:R-:W-:Y:S11]  /*556f0*/  @!UPT UIADD3 URZ, URZ, URZ, URZ ;  /* 0x0000003f3f3ff290 */ /* 0x000ff6000fffe03f */
[----:B------:R-:W-:Y:S01]  /*55700*/  @!UPT UIADD3 URZ, URZ, URZ, URZ ;  /* 0x0000003f3f3ff290 */ /* 0x000fe2000fffe03f */
[----:B------:R-:W-:Y:S04]  /*55710*/  STL.64 [R1+0x510], R20 ;  /* 0x0005101401007387 */ /* 0x000fe80000100a00 */
[----:B------:R0:W-:Y:S04]  /*55720*/  STL.64 [R1+0x518], R22 ;  /* 0x0005181601007387 */ /* 0x0001e80000100a00 */
[----:B0-----:R-:W2:Y:S04]  /*55730*/  LDL.LU.64 R22, [R1+0x7768] ;  /* 0x0077680001167983 */ /* 0x001ea80000300a00 */
[----:B------:R-:W2:Y:S01]  /*55740*/  LDL.LU.64 R20, [R1+0x7760] ;  /* 0x0077600001147983 */ /* 0x000ea20000300a00 */
[----:B------:R-:W-:-:S02]  /*55750*/  IMAD.MOV.U32 R7, RZ, RZ, R24 ;  /* 0x000000ffff077224 */ /* 0x000fc400078e0018 */
[----:B------:R-:W-:Y:S01]  /*55760*/  IMAD.MOV.U32 R6, RZ, RZ, R25 ;  /* 0x000000ffff067224 */ /* 0x000fe200078e0019 */
[----:B------:R-:W3:Y:S01]  /*55770*/  LDL.LU.64 R14, [R1+0x7758] ;  /* 0x00775800010e7983 */ /* 0x000ee20000300a00 */
[----:B------:R-:W-:Y:S02]  /*55780*/  IMAD.MOV.U32 R24, RZ, RZ, R2 ;  /* 0x000000ffff187224 */ /* 0x000fe400078e0002 */
[----:B------:R-:W-:Y:S02]  /*55790*/  IMAD.MOV.U32 R25, RZ, RZ, R0 ;  /* 0x000000ffff197224 */ /* 0x000fe400078e0000 */
[----:B------:R-:W-:Y:S02]  /*557a0*/  IMAD.MOV.U32 R2, RZ, RZ, R12 ;  /* 0x000000ffff027224 */ /* 0x000fe400078e000c */
[----:B------:R-:W-:Y:S02]  /*557b0*/  IMAD.MOV.U32 R0, RZ, RZ, R13 ;  /* 0x000000ffff007224 */ /* 0x000fe400078e000d */
[----:B------:R-:W3:Y:S04]  /*557c0*/  LDL.LU.64 R12, [R1+0x7750] ;  /* 0x00775000010c7983 */ /* 0x000ee80000300a00 */
[----:B------:R0:W-:Y:S01]  /*557d0*/  STL.64 [R1+0x76d0], R4 ;  /* 0x0076d00401007387 */ /* 0x0001e20000100a00 */
[----:B--2---:R-:W-:Y:S07]  /*557e0*/  HMMA.16816.F32 R8, R8, R4, R20 ;  /* 0x000000040808723c */ /* 0x004fee0000001814 */
[----:B0-----:R-:W-:-:S02]  /*557f0*/  IMAD.MOV.U32 R4, RZ, RZ, R7 ;  /* 0x000000ffff047224 */ /* 0x001fc400078e0007 */
[----:B------:R-:W-:Y:S11]  /*55800*/  IMAD.MOV.U32 R5, RZ, RZ, R6 ;  /* 0x000000ffff057224 */ /* 0x000ff600078e0006 */
[----:B------:R-:W-:Y:S03]  /*55810*/  @!UPT UIADD3 URZ, URZ, URZ, URZ ;  /* 0x0000003f3f3ff290 */ /* 0x000fe6000fffe03f */
[----:B------:R-:W-:Y:S04]  /*55820*/  STL.64 [R1+0x350], R8 ;  /* 0x0003500801007387 */ /* 0x000fe80000100a00 */
[----:B------:R-:W-:Y:S04]  /*55830*/  STL.64 [R1+0x358], R10 ;  /* 0x0003580a01007387 */ /* 0x000fe80000100a00 */
[----:B------:R0:W-:Y:S04]  /*55840*/  STL.64 [R1+0x76e8], R4 ;  /* 0x0076e80401007387 */ /* 0x0001e80000100a00 */
[----:B0-----:R-:W2:Y:S04]  /*55850*/  LDL.LU.64 R4, [R1+0x810] ;  /* 0x0008100001047983 */ /* 0x001ea80000300a00 */
[----:B------:R-:W4:Y:S04]  /*55860*/  LDL.LU.64 R6, [R1+0x818] ;  /* 0x0008180001067983 */ /* 0x000f280000300a00 */
[----:B----4-:R-:W-:Y:S04]  /*55870*/  STL.64 [R1+0x76f8], R6 ;  /* 0x0076f80601007387 */ /* 0x010fe80000100a00 */
[----:B--2---:R0:W-:Y:S04]  /*55880*/  STL.64 [R1+0x76f0], R4 ;  /* 0x0076f00401007387 */ /* 0x0041e80000100a00 */
        /* <DEDUP_REMOVED lines=12> */
[----:B0-----:R-:W3:Y:S04]  /*55950*/  LDL.LU.64 R4, [R1+0xad0] ;  /* 0x000ad00001047983 */ /* 0x001ee80000300a00 */
[----:B------:R-:W3:Y:S04]  /*55960*/  LDL.LU.64 R6, [R1+0xad8] ;  /* 0x000ad80001067983 */ /* 0x000ee80000300a00 */
[----:B------:R-:W2:Y:S04]  /*55970*/  LDL.LU.64 R20, [R1+0x7a0] ;  /* 0x0007a00001147983 */ /* 0x000ea80000300a00 */
[----:B------:R-:W4:Y:S01]  /*55980*/  LDL.LU.64 R22, [R1+0x7a8] ;  /* 0x0007a80001167983 */ /* 0x000f220000300a00 */
[----:B------:R-:W-:Y:S01]  /*55990*/  IMAD.MOV.U32 R8, RZ, RZ, R16 ;  /* 0x000000ffff087224 */ /* 0x000fe200078e0010 */
[C---:B---3--:R-:W-:Y:S02]  /*559a0*/  HMMA.16816.F32 R24, R12.reuse, R24, R4 ;  /* 0x000000180c18723c */ /* 0x048fe40000001804 */
[----:B----4-:R-:W-:Y:S04]  /*559b0*/  STL.64 [R1+0x76e0], R22 ;  /* 0x0076e01601007387 */ /* 0x010fe80000100a00 */
[----:B--2---:R0:W-:Y:S04]  /*559c0*/  STL.64 [R1+0x76d8], R20 ;  /* 0x0076d81401007387 */ /* 0x0041e80000100a00 */
[----:B0-----:R-:W2:Y:S04]  /*559d0*/  LDL.LU.64 R20, [R1+0x800] ;  /* 0x0008000001147983 */ /* 0x001ea80000300a00 */
[----:B------:R-:W2:Y:S04]  /*559e0*/  LDL.LU.64 R22, [R1+0x808] ;  /* 0x0008080001167983 */ /* 0x000ea80000300a00 */
[----:B------:R-:W3:Y:S04]  /*559f0*/  LDL.LU.64 R16, [R1+0x7f0] ;  /* 0x0007f00001107983 */ /* 0x000ee80000300a00 */
[----:B------:R-:W3:Y:S04]  /*55a00*/  LDL.LU.64 R18, [R1+0x7f8] ;  /* 0x0007f80001127983 */ /* 0x000ee80000300a00 */
[----:B------:R-:W4:Y:S04]  /*55a10*/  LDL.LU.64 R6, [R1+0x7748] ;  /* 0x0077480001067983 */ /* 0x000f280000300a00 */
[----:B------:R-:W4:Y:S04]  /*55a20*/  LDL.LU.64 R4, [R1+0x7740] ;  /* 0x0077400001047983 */ /* 0x000f280000300a00 */
[----:B------:R0:W-:Y:S04]  /*55a30*/  STL.64 [R1+0x330], R24 ;  /* 0x0003301801007387 */ /* 0x0001e80000100a00 */
[----:B------:R4:W-:Y:S04]  /*55a40*/  STL.64 [R1+0x338], R26 ;  /* 0x0003381a01007387 */ /* 0x0009e80000100a00 */
[----:B0-----:R-:W4:Y:S02]  /*55a50*/  LDL.LU.64 R24, [R1+0x7738] ;  /* 0x0077380001187983 */ /* 0x001f240000300a00 */
        /* <DEDUP_REMOVED lines=8> */
[----:B------:R-:W4:Y:S04]  /*55ae0*/  LDL.LU.64 R6, [R1+0x7718] ;  /* 0x0077180001067983 */ /* 0x000f280000300a00 */
[----:B------:R-:W4:Y:S11]  /*55af0*/  LDL.LU.64 R4, [R1+0x7710] ;  /* 0x0077100001047983 */ /* 0x000f360000300a00 */
[----:B------:R-:W-:Y:S06]  /*55b00*/  @!UPT UIADD3 URZ, URZ, URZ, URZ ;  /* 0x0000003f3f3ff290 */ /* 0x000fec000fffe03f */
[----:B------:R-:W-:Y:S04]  /*55b10*/  STL.64 [R1+0x310], R24 ;  /* 0x0003101801007387 */ /* 0x000fe80000100a00 */
[----:B------:R0:W-:Y:S04]  /*55b20*/  STL.64 [R1+0x318], R26 ;  /* 0x0003181a01007387 */ /* 0x0001e80000100a00 */
[----:B0-----:R-:W2:Y:S04]  /*55b30*/  LDL.LU.64 R26, [R1+0x7708] ;  /* 0x00770800011a7983 */ /* 0x001ea80000300a00 */
[----:B------:R-:W4:Y:S02]  /*55b40*/  LDL.LU.64 R24, [R1+0x7700] ;  /* 0x0077000001187983 */ /* 0x000f240000300a00 */
[----:B----4-:R-:W-:Y:S11]  /*55b50*/  HMMA.16816.F32 R4, R12, R24, R4 ;  /* 0x000000180c04723c */ /* 0x010ff60000001804 */
[----:B------:R-:W-:Y:S11]  /*55b60*/  @!UPT UIADD3 URZ, URZ, URZ, URZ ;  /* 0x0000003f3f3ff290 */ /* 0x000ff6000fffe03f */
[----:B------:R-:W-:Y:S01]  /*55b70*/  @!UPT UIADD3 URZ, URZ, URZ, URZ ;  /* 0x0000003f3f3ff290 */ /* 0x000fe2000fffe03f */
[----:B------:R-:W-:Y:S04]  /*55b80*/  STL.64 [R1+0x300], R4 ;  /* 0x0003000401007387 */ /* 0x000fe80000100a00 */
[----:B------:R0:W-:Y:S04]  /*55b90*/  STL.64 [R1+0x308], R6 ;  /* 0x0003080601007387 */ /* 0x0001e80000100a00 */
[----:B0-----:R-:W4:Y:S04]  /*55ba0*/  LDL.LU.64 R6, [R1+0x76f8] ;  /* 0x0076f80001067983 */ /* 0x001f280000300a00 */
[----:B------:R-:W4:Y:S04]  /*55bb0*/  LDL.LU.64 R4, [R1+0x76f0] ;  /* 0x0076f00001047983 */ /* 0x000f280000300a00 */
[----:B--2---:R-:W-:Y:S04]  /*55bc0*/  STL.64 [R1+0x7688], R26 ;  /* 0x0076881a01007387 */ /* 0x004fe80000100a00 */
[----:B------:R0:W-:Y:S04]  /*55bd0*/  STL.64 [R1+0x7680], R24 ;  /* 0x0076801801007387 */ /* 0x0001e80000100a00 */
[----:B0-----:R-:W2:Y:S01]  /*55be0*/  LDL.LU.64 R24, [R1] ;  /* 0x0000000001187983 */ /* 0x001ea20000300a00 */
[----:B------:R-:W-:-:S03]  /*55bf0*/  IMAD.MOV.U32 R9, RZ, RZ, R3 ;  /* 0x000000ffff097224 */ /* 0x000fc600078e0003 */
[----:B--2---:R0:W-:Y:S04]  /*55c00*/  STL.64 [R1+0x7698], R24 ;  /* 0x0076981801007387 */ /* 0x0041e80000100a00 */
[----:B0-----:R-:W2:Y:S01]  /*55c10*/  LDL.LU.64 R24, [R1+0x10] ;  /* 0x0000100001187983 */ /* 0x001ea20000300a00 */
[C---:B----4-:R-:W-:Y:S03]  /*55c20*/  HMMA.16816.F32 R4, R12.reuse, R8, R4 ;  /* 0x000000080c04723c */ /* 0x050fe60000001804 */
[----:B--2---:R0:W-:Y:S04]  /*55c30*/  STL.64 [R1+0x76b0], R24 ;  /* 0x0076b01801007387 */ /* 0x0041e80000100a00 */
[----:B0-----:R-:W2:Y:S11]  /*55c40*/  LDL.LU.64 R24, [R1+0x20] ;  /* 0x0000200001187983 */ /* 0x001eb60000300a00 */
[----:B------:R-:W-:Y:S05]  /*55c50*/  @!UPT UIADD3 URZ, URZ, URZ, URZ ;  /* 0x0000003f3f3ff290 */ /* 0x000fea000fffe03f */
[----:B------:R0:W-:Y:S04]  /*55c60*/  STL.64 [R1+0x2f0], R4 ;  /* 0x0002f00401007387 */ /* 0x0001e80000100a00 */
[----:B------:R1:W-:Y:S04]  /*55c70*/  STL.64 [R1+0x2f8], R6 ;  /* 0x0002f80601007387 */ /* 0x0003e80000100a00 */
[----:B0-----:R-:W1:Y:S04]  /*55c80*/  LDL.LU.64 R4, [R1+0x76e8] ;  /* 0x0076e80001047983 */ /* 0x001e680000300a00 */
[----:B------:R-:W-:Y:S01]  /*55c90*/  STL.64 [R1+0x7690], R8 ;  /* 0x0076900801007387 */ /* 0x000fe20000100a00 */
[----:B-1----:R-:W-:Y:S03]  /*55ca0*/  HMMA.16816.F32 R4, R12, R4, R20 ;  /* 0x000000040c04723c */ /* 0x002fe60000001814 */
[----:B------:R-:W4:Y:S04]  /*55cb0*/  LDL.LU.64 R22, [R1+0x76e0] ;  /* 0x0076e00001167983 */ /* 0x000f280000300a00 */
[----:B------:R-:W4:Y:S11]  /*55cc0*/  LDL.LU.64 R20, [R1+0x76d8] ;  /* 0x0076d80001147983 */ /* 0x000f360000300a00 */
[----:B------:R-:W-:Y:S05]  /*55cd0*/  @!UPT UIADD3 URZ, URZ, URZ, URZ ;  /* 0x0000003f3f3ff290 */ /* 0x000fea000fffe03f */
[----:B------:R0:W-:Y:S04]  /*55ce0*/  STL.64 [R1+0x2e0], R4 ;  /* 0x0002e00401007387 */ /* 0x0001e80000100a00 */
[----:B------:R-:W-:Y:S04]  /*55cf0*/  STL.64 [R1+0x2e8], R6 ;  /* 0x0002e80601007387 */ /* 0x000fe80000100a00 */
[----:B0-----:R-:W4:Y:S01]  /*55d00*/  LDL.LU.64 R4, [R1+0x76d0] ;  /* 0x0076d00001047983 */ /* 0x001f220000300a00 */
[----:B------:R-:W-:Y:S02]  /*55d10*/  IMAD.MOV.U32 R8, RZ, RZ, R2 ;  /* 0x000000ffff087224 */ /* 0x000fe400078e0002 */
[----:B------:R-:W-:-:S07]  /*55d20*/  IMAD.MOV.U32 R9, RZ, RZ, R0 ;  /* 0x000000ffff097224 */ /* 0x000fce00078e0000 */
[C---:B---3--:R-:W-:Y:S01]  /*55d30*/  HMMA.16816.F32 R8, R12.reuse, R8, R16 ;  /* 0x000000080c08723c */ /* 0x048fe20000001810 */
[----:B------:R-:W2:Y:S04]  /*55d40*/  LDL.LU.64 R18, [R1+0x76c8] ;  /* 0x0076c80001127983 */ /* 0x000ea80000300a00 */
[----:B------:R-:W2:Y:S11]  /*55d50*/  LDL.LU.64 R16, [R1+0x76c0] ;  /* 0x0076c00001107983 */ /* 0x000eb60000300a00 */
[----:B------:R-:W-:Y:S07]  /*55d60*/  @!UPT UIADD3 URZ, URZ, URZ, URZ ;  /* 0x0000003f3f3ff290 */ /* 0x000fee000fffe03f */
[----:B------:R-:W-:Y:S04]  /*55d70*/  STL.64 [R1+0x2d0], R8 ;  /* 0x0002d00801007387 */ /* 0x000fe80000100a00 */
[----:B------:R4:W-:Y:S02]  /*55d80*/  STL.64 [R1+0x2d8], R10 ;  /* 0x0002d80a01007387 */ /* 0x0009e40000100a00 */
[----:B----4-:R-:W-:Y:S02]  /*55d90*/  HMMA.16816.F32 R8, R12, R4, R20 ;  /* 0x000000040c08723c */ /* 0x010fe40000001814 */
[----:B------:R0:W-:Y:S04]  /*55da0*/  STL.64 [R1+0x76b8], R4 ;  /* 0x0076b80401007387 */ /* 0x0001e80000100a00 */
[----:B0-----:R-:W2:Y:S11]  /*55db0*/  LDL.LU.64 R4, [R1+0xa60] ;  /* 0x000a600001047983 */ /* 0x001eb60000300a00 */
[----:B------:R-:W-:Y:S06]  /*55dc0*/  @!UPT UIADD3 URZ, URZ, URZ, URZ ;  /* 0x0000003f3f3ff290 */ /* 0x000fec000fffe03f */
[----:B------:R0:W-:Y:S04]  /*55dd0*/  STL.64 [R1+0x180], R8 ;  /* 0x0001800801007387 */ /* 0x0001e80000100a00 */
[----:B------:R1:W-:Y:S04]  /*55de0*/  STL.64 [R1+0x188], R10 ;  /* 0x0001880a01007387 */ /* 0x0003e80000100a00 */
[----:B------:R-:W2:Y:S04]  /*55df0*/  LDL.LU.64 R6, [R1+0xa68] ;  /* 0x000a680001067983 */ /* 0x000ea80000300a00 */
[----:B0-----:R-:W3:Y:S04]  /*55e00*/  LDL.LU.64 R8, [R1+0xa00] ;  /* 0x000a000001087983 */ /* 0x001ee80000300a00 */
[----:B-1----:R-:W4:Y:S04]  /*55e10*/  LDL.LU.64 R10, [R1+0xa08] ;  /* 0x000a0800010a7983 */ /* 0x002f280000300a00 */
[----:B----4-:R-:W-:Y:S04]  /*55e20*/  STL.64 [R1+0x76a8], R10 ;  /* 0x0076a80a01007387 */ /* 0x010fe80000100a00 */
[----:B---3--:R0:W-:Y:S04]  /*55e30*/  STL.64 [R1+0x76a0], R8 ;  /* 0x0076a00801007387 */ /* 0x0081e80000100a00 */
[----:B0-----:R-:W3:Y:S04]  /*55e40*/  LDL.LU.64 R8, [R1+0xa10] ;  /* 0x000a100001087983 */ /* 0x001ee80000300a00 */
[----:B------:R-:W3:Y:S04]  /*55e50*/  LDL.LU.64 R10, [R1+0xa18] ;  /* 0x000a1800010a7983 */ /* 0x000ee80000300a00 */
[----:B------:R-:W4:Y:S04]  /*55e60*/  LDL.LU.64 R20, [R1+0x7c0] ;  /* 0x0007c00001147983 */ /* 0x000f280000300a00 */
[----:B------:R-:W3:Y:S01]  /*55e70*/  LDL.LU.64 R22, [R1+0x7c8] ;  /* 0x0007c80001167983 */ /* 0x000ee20000300a00 */
[----:B--2---:R-:W-:Y:S03]  /*55e80*/  HMMA.16816.F32 R4, R16, R24, R4 ;  /* 0x000000181004723c */ /* 0x004fe60000001804 */
[----:B---3--:R-:W-:Y:S04]  /*55e90*/  STL.64 [R1+0x7668], R22 ;  /* 0x0076681601007387 */ /* 0x008fe80000100a00 */
[----:B----4-:R0:W-:Y:S04]  /*55ea0*/  STL.64 [R1+0x7660], R20 ;  /* 0x0076601401007387 */ /* 0x0101e80000100a00 */
[----:B0-----:R-:W2:Y:S04]  /*55eb0*/  LDL.LU.64 R20, [R1+0x7b0] ;  /* 0x0007b00001147983 */ /* 0x001ea80000300a00 */
[----:B------:R-:W3:Y:S04]  /*55ec0*/  LDL.LU.64 R22, [R1+0x7b8] ;  /* 0x0007b80001167983 */ /* 0x000ee80000300a00 */
[----:B---3--:R-:W-:Y:S04]  /*55ed0*/  STL.64 [R1+0x7678], R22 ;  /* 0x0076781601007387 */ /* 0x008fe80000100a00 */
[----:B--2---:R0:W-:Y:S04]  /*55ee0*/  STL.64 [R1+0x7670], R20 ;  /* 0x0076701401007387 */ /* 0x0041e80000100a00 */
[----:B0-----:R-:W2:Y:S04]  /*55ef0*/  LDL.LU.64 R20, [R1+0x9f0] ;  /* 0x0009f00001147983 */ /* 0x001ea80000300a00 */
[----:B------:R-:W2:Y:S04]  /*55f00*/  LDL.LU.64 R22, [R1+0x9f8] ;  /* 0x0009f80001167983 */ /* 0x000ea80000300a00 */
[----:B------:R-:W3:Y:S04]  /*55f10*/  LDL.LU.64 R12, [R1+0x40] ;  /* 0x00004000010c7983 */ /* 0x000ee80000300a00 */
[----:B------:R-:W4:Y:S04]  /*55f20*/  LDL.64 R14, [R1+0x48] ;  /* 0x00004800010e7983 */ /* 0x000f280000100a00 */
[----:B------:R0:W-:Y:S04]  /*55f30*/  STL.64 [R1+0x170], R4 ;  /* 0x0001700401007387 */ /* 0x0001e80000100a00 */
[----:B------:R1:W-:Y:S04]  /*55f40*/  STL.64 [R1+0x178], R6 ;  /* 0x0001780601007387 */ /* 0x0003e80000100a00 */
[----:B0-----:R-:W2:Y:S01]  /*55f50*/  LDL.LU.64 R4, [R1+0x76b8] ;  /* 0x0076b80001047983 */ /* 0x001ea20000300a00 */
[----:B-1----:R-:W-:-:S02]  /*55f60*/  IMAD.MOV.U32 R7, RZ, RZ, R24 ;  /* 0x000000ffff077224 */ /* 0x002fc400078e0018 */
[----:B------:R-:W-:Y:S02]  /*55f70*/  IMAD.MOV.U32 R6, RZ, RZ, R25 ;  /* 0x000000ffff067224 */ /* 0x000fe400078e0019 */
[----:B------:R-:W2:Y:S02]  /*55f80*/  LDL.LU.64 R24, [R1+0x76b0] ;  /* 0x0076b00001187983 */ /* 0x000ea40000300a00 */
[C---:B--2---:R-:W-:Y:S01]  /*55f90*/  HMMA.16816.F32 R8, R16.reuse, R24, R8 ;  /* 0x000000181008723c */ /* 0x044fe20000001808 */
[----:B------:R-:W-:Y:S02]  /*55fa0*/  IMAD.MOV.U32 R2, RZ, RZ, R24 ;  /* 0x000000ffff027224 */ /* 0x000fe400078e0018 */
[----:B------:R-:W-:Y:S11]  /*55fb0*/  IMAD.MOV.U32 R0, RZ, RZ, R25 ;  /* 0x000000ffff007224 */ /* 0x000ff600078e0019 */
[----:B------:R-:W-:Y:S09]  /*55fc0*/  @!UPT UIADD3 URZ, URZ, URZ, URZ ;  /* 0x0000003f3f3ff290 */ /* 0x000ff2000fffe03f */
        /* <DEDUP_REMOVED lines=8> */
[----:B------:R0:W-:Y:S04]  /*56050*/  STL.64 [R1+0x150], R8 ;  /* 0x0001500801007387 */ /* 0x0001e80000100a00 */
[----:B------:R1:W-:Y:S04]  /*56060*/  STL.64 [R1+0x158], R10 ;  /* 0x0001580a01007387 */ /* 0x0003e80000100a00 */
[----:B0-----:R-:W2:Y:S01]  /*56070*/  LDL.LU.64 R8, [R1+0x7690] ;  /* 0x0076900001087983 */ /* 0x001ea20000300a00 */
[----:B-1----:R-:W-:-:S03]  /*56080*/  IMAD.MOV.U32 R11, RZ, RZ, R24 ;  /* 0x000000ffff0b7224 */ /* 0x002fc600078e0018 */
[----:B------:R-:W2:Y:S01]  /*56090*/  LDL.LU.64 R26, [R1+0x7688] ;  /* 0x00768800011a7983 */ /* 0x000ea20000300a00 */
[----:B------:R-:W-:-:S03]  /*560a0*/  IMAD.MOV.U32 R10, RZ, RZ, R25 ;  /* 0x000000ffff0a7224 */ /* 0x000fc600078e0019 */
[----:B------:R-:W2:Y:S02]  /*560b0*/  LDL.LU.64 R24, [R1+0x7680] ;  /* 0x0076800001187983 */ /* 0x000ea40000300a00 */
[C---:B--2---:R-:W-:Y:S11]  /*560c0*/  HMMA.16816.F32 R20, R16.reuse, R24, R20 ;  /* 0x000000181014723c */ /* 0x044ff60000001814 */
[----:B------:R-:W-:Y:S11]  /*560d0*/  @!UPT UIADD3 URZ, URZ, URZ, URZ ;  /* 0x0000003f3f3ff290 */ /* 0x000ff6000fffe03f */
[----:B------:R-:W-:Y:S01]  /*560e0*/  @!UPT UIADD3 URZ, URZ, URZ, URZ ;  /* 0x0000003f3f3ff290 */ /* 0x000fe2000fffe03f */
[----:B------:R-:W-:Y:S04]  /*560f0*/  STL.64 [R1+0x7a0], R20 ;  /* 0x0007a01401007387 */ /* 0x000fe80000100a00 */
[----:B------:R0:W-:Y:S04]  /*56100*/  STL.64 [R1+0x7a8], R22 ;  /* 0x0007a81601007387 */ /* 0x0001e80000100a00 */
[----:B0-----:R-:W2:Y:S04]  /*56110*/  LDL.LU.64 R22, [R1+0x7678] ;  /* 0x0076780001167983 */ /* 0x001ea80000300a00 */
[----:B------:R-:W2:Y:S04]  /*56120*/  LDL.LU.64 R20, [R1+0x7670] ;  /* 0x0076700001147983 */ /* 0x000ea80000300a00 */
[----:B------:R-:W-:Y:S04]  /*56130*/  STL.64 [R1+0x7630], R26 ;  /* 0x0076301a01007387 */ /* 0x000fe80000100a00 */
[----:B------:R0:W-:Y:S04]  /*56140*/  STL.64 [R1+0x7628], R24 ;  /* 0x0076281801007387 */ /* 0x0001e80000100a00 */
[----:B0-----:R-:W3:Y:S04]  /*56150*/  LDL.LU.64 R24, [R1+0x7e0] ;  /* 0x0007e00001187983 */ /* 0x001ee80000300a00 */
[----:B------:R-:W3:Y:S01]  /*56160*/  LDL.LU.64 R26, [R1+0x7e8] ;  /* 0x0007e800011a7983 */ /* 0x000ee20000300a00 */
[C---:B--2---:R-:W-:Y:S11]  /*56170*/  HMMA.16816.F32 R20, R16.reuse, R8, R20 ;  /* 0x000000081014723c */ /* 0x044ff60000001814 */
[----:B------:R-:W-:Y:S11]  /*56180*/  @!UPT UIADD3 URZ, URZ, URZ, URZ ;  /* 0x0000003f3f3ff290 */ /* 0x000ff6000fffe03f */
[----:B------:R-:W-:Y:S01]  /*56190*/  @!UPT UIADD3 URZ, URZ, URZ, URZ ;  /* 0x0000003f3f3ff290 */ /* 0x000fe2000fffe03f */
[----:B------:R-:W-:Y:S04]  /*561a0*/  STL.64 [R1+0x7b0], R20 ;  /* 0x0007b01401007387 */ /* 0x000fe80000100a00 */
[----:B------:R0:W-:Y:S04]  /*561b0*/  STL.64 [R1+0x7b8], R22 ;  /* 0x0007b81601007387 */ /* 0x0001e80000100a00 */
[----:B0-----:R-:W3:Y:S04]  /*561c0*/  LDL.LU.64 R22, [R1+0x7668] ;  /* 0x0076680001167983 */ /* 0x001ee80000300a00 */
[----:B------:R-:W3:Y:S04]  /*561d0*/  LDL.LU.64 R20, [R1+0x7660] ;  /* 0x0076600001147983 */ /* 0x000ee80000300a00 */
[----:B------:R0:W-:Y:S02]  /*561e0*/  STL.64 [R1+0x7638], R8 ;  /* 0x0076380801007387 */ /* 0x0001e40000100a00 */
[----:B0-----:R-:W-:Y:S01]  /*561f0*/  IMAD.MOV.U32 R8, RZ, RZ, R2 ;  /* 0x000000ffff087224 */ /* 0x001fe200078e0002 */
[----:B---3--:R-:W-:Y:S11]  /*56200*/  HMMA.16816.F32 R20, R16, R12, R20 ;  /* 0x0000000c1014723c */ /* 0x008ff60000001814 */
[----:B------:R-:W-:Y:S11]  /*56210*/  @!UPT UIADD3 URZ, URZ, URZ, URZ ;  /* 0x0000003f3f3ff290 */ /* 0x000ff6000fffe03f */
[----:B------:R-:W-:Y:S01]  /*56220*/  @!UPT UIADD3 URZ, URZ, URZ, URZ ;  /* 0x0000003f3f3ff290 */ /* 0x000fe2000fffe03f */
[----:B------:R0:W-:Y:S01]  /*56230*/  STL.64 [R1+0x7c0], R20 ;  /* 0x0007c01401007387 */ /* 0x0001e20000100a00 */
[----:B------:R-:W-:Y:S02]  /*56240*/  IMAD.MOV.U32 R3, RZ, RZ, R22 ;  /* 0x000000ffff037224 */ /* 0x000fe400078e0016 */
[----:B------:R-:W-:Y:S01]  /*56250*/  IMAD.MOV.U32 R2, RZ, RZ, R23 ;  /* 0x000000ffff027224 */ /* 0x000fe200078e0017 */
[----:B0-----:R-:W2:Y:S04]  /*56260*/  LDL.LU.64 R20, [R1+0x7d0] ;  /* 0x0007d00001147983 */ /* 0x001ea80000300a00 */
[----:B------:R-:W2:Y:S04]  /*56270*/  LDL.LU.64 R22, [R1+0x7d8] ;  /* 0x0007d80001167983 */ /* 0x000ea80000300a00 */
[----:B----4-:R-:W-:Y:S04]  /*56280*/  STL.64 [R1+0x7648], R14 ;  /* 0x0076480e01007387 */ /* 0x010fe80000100a00 */
[----:B------:R0:W-:Y:S04]  /*56290*/  STL.64 [R1+0x7640], R12 ;  /* 0x0076400c01007387 */ /* 0x0001e80000100a00 */
[----:B0-----:R-:W3:Y:S01]  /*562a0*/  LDL.LU.64 R12, [R1+0x30] ;  /* 0x00003000010c7983 */ /* 0x001ee20000300a00 */
[----:B------:R-:W-:-:S03]  /*562b0*/  IMAD.MOV.U32 R9, RZ, RZ, R0 ;  /* 0x000000ffff097224 */ /* 0x000fc600078e0000 */
[----:B------:R0:W-:Y:S04]  /*562c0*/  STL [R1+0x707c], R2 ;  /* 0x00707c0201007387 */ /* 0x0001e80000100800 */
[----:B0-----:R-:W4:Y:S04]  /*562d0*/  LDL R2, [R1+0x900] ;  /* 0x0009000001027983 */ /* 0x001f280000100800 */
[----:B------:R0:W-:Y:S01]  /*562e0*/  STL [R1+0x7078], R3 ;  /* 0x0070780301007387 */ /* 0x0001e20000100800 */
[C---:B---3--:R-:W-:Y:S08]  /*562f0*/  HMMA.16816.F32 R24, R16.reuse, R12, R24 ;  /* 0x0000000c1018723c */ /* 0x048ff00000001818 */
[----:B--2---:R-:W-:Y:S01]  /*56300*/  HMMA.16816.F32 R16, R16, R4, R20 ;  /* 0x000000041010723c */ /* 0x004fe20000001814 */
[----:B0-----:R-:W-:-:S02]  /*56310*/  IMAD.MOV.U32 R3, RZ, RZ, R12 ;  /* 0x000000ffff037224 */ /* 0x001fc400078e000c */
[----:B------:R-:W-:Y:S11]  /*56320*/  IMAD.MOV.U32 R0, RZ, RZ, R13 ;  /* 0x000000ffff007224 */ /* 0x000ff600078e000d */
[----:B------:R-:W-:Y:S01]  /*56330*/  @!UPT UIADD3 URZ, URZ, URZ, URZ ;  /* 0x0000003f3f3ff290 */ /* 0x000fe2000fffe03f */
[----:B------:R0:W-:Y:S01]  /*56340*/  STL.64 [R1+0x7e0], R24 ;  /* 0x0007e01801007387 */ /* 0x0001e20000100a00 */
[----:B------:R-:W-:-:S03]  /*56350*/  IMAD.MOV.U32 R28, RZ, RZ, R27 ;  /* 0x000000ffff1c7224 */ /* 0x000fc600078e001b */
[----:B------:R1:W-:Y:S04]  /*56360*/  STL [R1+0x7e8], R26 ;  /* 0x0007e81a01007387 */ /* 0x0003e80000100800 */
[----:B------:R-:W2:Y:S04]  /*56370*/  LDL.LU.64 R12, [R1+0x980] ;  /* 0x00098000010c7983 */ /* 0x000ea80000300a00 */
[----:B------:R-:W2:Y:S04]  /*56380*/  LDL.LU.64 R14, [R1+0x988] ;  /* 0x00098800010e7983 */ /* 0x000ea80000300a00 */
[----:B0-----:R-:W3:Y:S04]  /*56390*/  LDL.LU.64 R24, [R1+0x960] ;  /* 0x0009600001187983 */ /* 0x001ee80000300a00 */
[----:B-1----:R-:W3:Y:S04]  /*563a0*/  LDL.LU.64 R26, [R1+0x968] ;  /* 0x00096800011a7983 */ /* 0x002ee80000300a00 */
[----:B------:R-:W-:Y:S04]  /*563b0*/  STL [R1+0x7080], R28 ;  /* 0x0070801c01007387 */ /* 0x000fe80000100800 */
[----:B------:R-:W2:Y:S04]  /*563c0*/  LDL.LU.64 R22, [R1+0x7658] ;  /* 0x0076580001167983 */ /* 0x000ea80000300a00 */
[----:B------:R-:W2:Y:S04]  /*563d0*/  LDL.LU.64 R20, [R1+0x7650] ;  /* 0x0076500001147983 */ /* 0x000ea80000300a00 */
[----:B------:R0:W-:Y:S04]  /*563e0*/  STL.64 [R1+0x7d0], R16 ;  /* 0x0007d01001007387 */ /* 0x0001e80000100a00 */
[----:B------:R-:W-:Y:S04]  /*563f0*/  STL.64 [R1+0x7d8], R18 ;  /* 0x0007d81201007387 */ /* 0x000fe80000100a00 */
[----:B------:R1:W-:Y:S01]  /*56400*/  STL.64 [R1+0x7600], R4 ;  /* 0x0076000401007387 */ /* 0x0003e20000100a00 */
[----:B0-----:R-:W-:-:S02]  /*56410*/  IMAD.MOV.U32 R16, RZ, RZ, R7 ;  /* 0x000000ffff107224 */ /* 0x001fc400078e0007 */
[----:B------:R-:W-:Y:S01]  /*56420*/  IMAD.MOV.U32 R17, RZ, RZ, R6 ;  /* 0x000000ffff117224 */ /* 0x000fe200078e0006 */
[----:B-1----:R-:W2:Y:S04]  /*56430*/  LDL.LU.64 R4, [R1+0x9c0] ;  /* 0x0009c00001047983 */ /* 0x002ea80000300a00 */
[----:B------:R-:W2:Y:S02]  /*56440*/  LDL.LU.64 R6, [R1+0x9c8] ;  /* 0x0009c80001067983 */ /* 0x000ea40000300a00 */
[----:B--2---:R-:W-:Y:S02]  /*56450*/  HMMA.16816.F32 R16, R20, R16, R4 ;  /* 0x000000101410723c */ /* 0x004fe40000001804 */
[----:B------:R-:W2:Y:S04]  /*56460*/  LDL.LU.64 R4, [R1+0x830] ;  /* 0x0008300001047983 */ /* 0x000ea80000300a00 */
[----:B------:R-:W2:Y:S11]  /*56470*/  LDL.LU.64 R6, [R1+0x838] ;  /* 0x0008380001067983 */ /* 0x000eb60000300a00 */
[----:B------:R-:W-:Y:S06]  /*56480*/  @!UPT UIADD3 URZ, URZ, URZ, URZ ;  /* 0x0000003f3f3ff290 */ /* 0x000fec000fffe03f */
[----:B------:R0:W-:Y:S04]  /*56490*/  STL.64 [R1+0x7f0], R16 ;  /* 0x0007f01001007387 */ /* 0x0001e80000100a00 */
[----:B------:R1:W-:Y:S04]  /*564a0*/  STL.64 [R1+0x7f8], R18 ;  /* 0x0007f81201007387 */ /* 0x0003e80000100a00 */
[----:B0-----:R-:W2:Y:S04]  /*564b0*/  LDL.LU R16, [R1+0x2b0] ;  /* 0x0002b00001107983 */ /* 0x001ea80000300800 */
[----:B------:R-:W2:Y:S04]  /*564c0*/  LDL.LU R17, [R1+0x2b4] ;  /* 0x0002b40001117983 */ /* 0x000ea80000300800 */
[----:B-1----:R-:W2:Y:S04]  /*564d0*/  LDL.LU R18, [R1+0x2b8] ;  /* 0x0002b80001127983 */ /* 0x002ea80000300800 */
[----:B------:R-:W2:Y:S04]  /*564e0*/  LDL.LU R19, [R1+0x2bc] ;  /* 0x0002bc0001137983 */ /* 0x000ea80000300800 */
[----:B--2---:R0:W-:Y:S04]  /*564f0*/  STL.64 [R1+0x75a0], R18 ;  /* 0x0075a01201007387 */ /* 0x0041e80000100a00 */
[----:B------:R1:W-:Y:S04]  /*56500*/  STL.64 [R1+0x7598], R16 ;  /* 0x0075981001007387 */ /* 0x0003e80000100a00 */
[----:B0-----:R-:W2:Y:S04]  /*56510*/  LDL R18, [R1+0x8] ;  /* 0x0000080001127983 */ /* 0x001ea80000100800 */
[----:B------:R-:W2:Y:S01]  /*56520*/  LDL R19, [R1+0xc] ;  /* 0x00000c0001137983 */ /* 0x000ea20000100800 */
[----:B-1----:R-:W-:-:S02]  /*56530*/  IMAD.MOV.U32 R16, RZ, RZ, R11 ;  /* 0x000000ffff107224 */ /* 0x002fc400078e000b */
[----:B------:R-:W-:Y:S02]  /*56540*/  IMAD.MOV.U32 R17, RZ, RZ, R10 ;  /* 0x000000ffff117224 */ /* 0x000fe400078e000a */
[C---:B------:R-:W-:Y:S01]  /*56550*/  HMMA.16816.F32 R8, R20.reuse, R8, R12 ;  /* 0x000000081408723c */ /* 0x040fe2000000180c */
[----:B------:R-:W4:Y:S04]  /*56560*/  LDL.LU.64 R14, [R1+0x7648] ;  /* 0x00764800010e7983 */ /* 0x000f280000300a00 */
[----:B------:R-:W4:Y:S03]  /*56570*/  LDL.LU.64 R12, [R1+0x7640] ;  /* 0x00764000010c7983 */ /* 0x000f260000300a00 */
[C---:B---3--:R-:W-:Y:S11]  /*56580*/  HMMA.16816.F32 R24, R20.reuse, R16, R24 ;  /* 0x000000101418723c */ /* 0x048ff60000001818 */
[----:B------:R-:W-:Y:S04]  /*56590*/  @!UPT UIADD3 URZ, URZ, URZ, URZ ;  /* 0x0000003f3f3ff290 */ /* 0x000fe8000fffe03f */
[----:B------:R0:W-:Y:S04]  /*565a0*/  STL.64 [R1+0x800], R8 ;  /* 0x0008000801007387 */ /* 0x0001e80000100a00 */
[----:B------:R-:W-:Y:S04]  /*565b0*/  STL.64 [R1+0x808], R10 ;  /* 0x0008080a01007387 */ /* 0x000fe80000100a00 */
[----:B0-----:R-:W3:Y:S04]  /*565c0*/  LDL.LU.64 R8, [R1+0x7638] ;  /* 0x0076380001087983 */ /* 0x001ee80000300a00 */
[----:B------:R-:W-:Y:S04]  /*565d0*/  STL.64 [R1+0x810], R24 ;  /* 0x0008101801007387 */ /* 0x000fe80000100a00 */
[----:B------:R0:W-:Y:S04]  /*565e0*/  STL.64 [R1+0x818], R26 ;  /* 0x0008181a01007387 */ /* 0x0001e80000100a00 */
[----:B0-----:R-:W3:Y:S04]  /*565f0*/  LDL.LU.64 R26, [R1+0x7630] ;  /* 0x00763000011a7983 */ /* 0x001ee80000300a00 */
[----:B------:R-:W3:Y:S04]  /*56600*/  LDL.LU.64 R24, [R1+0x7628] ;  /* 0x0076280001187983 */ /* 0x000ee80000300a00 */
[----:B--2---:R0:W-:Y:S04]  /*56610*/  STL.64 [R1+0x75b0], R18 ;  /* 0x0075b01201007387 */ /* 0x0041e80000100a00 */
[----:B0-----:R-:W2:Y:S04]  /*56620*/  LDL R18, [R1+0x18] ;  /* 0x0000180001127983 */ /* 0x001ea80000100800 */
[----:B------:R-:W2:Y:S04]  /*56630*/  LDL R19, [R1+0x1c] ;  /* 0x00001c0001137983 */ /* 0x000ea80000100800 */
[----:B--2---:R0:W-:Y:S04]  /*56640*/  STL.64 [R1+0x75c8], R18 ;  /* 0x0075c81201007387 */ /* 0x0041e80000100a00 */
[----:B------:R-:W2:Y:S04]  /*56650*/  LDL.LU.64 R16, [R1+0x930] ;  /* 0x0009300001107983 */ /* 0x000ea80000300a00 */
[----:B0-----:R-:W2:Y:S01]  /*56660*/  LDL.LU.64 R18, [R1+0x938] ;  /* 0x0009380001127983 */ /* 0x001ea20000300a00 */
[C---:B---3--:R-:W-:Y:S11]  /*56670*/  HMMA.16816.F32 R4, R20.reuse, R8, R4 ;  /* 0x000000081404723c */ /* 0x048ff60000001804 */
[----:B------:R-:W-:Y:S11]  /*56680*/  @!UPT UIADD3 URZ, URZ, URZ, URZ ;  /* 0x0000003f3f3ff290 */ /* 0x000ff6000fffe03f */
[----:B------:R-:W-:Y:S01]  /*56690*/  @!UPT UIADD3 URZ, URZ, URZ, URZ ;  /* 0x0000003f3f3ff290 */ /* 0x000fe2000fffe03f */
[----:B------:R-:W-:Y:S01]  /*566a0*/  STL.64 [R1+0x830], R4 ;  /* 0x0008300401007387 */ /* 0x000fe20000100a00 */
[----:B--2---:R-:W-:Y:S11]  /*566b0*/  HMMA.16816.F32 R16, R20, R24, R16 ;  /* 0x000000181410723c */ /* 0x004ff60000001810 */
[----:B------:R-:W-:Y:S11]  /*566c0*/  @!UPT UIADD3 URZ, URZ, URZ, URZ ;  /* 0x0000003f3f3ff290 */ /* 0x000ff6000fffe03f */
[----:B------:R-:W-:Y:S01]  /*566d0*/  @!UPT UIADD3 URZ, URZ, URZ, URZ ;  /* 0x0000003f3f3ff290 */ /* 0x000fe2000fffe03f */
[----:B------:R-:W-:Y:S04]  /*566e0*/  STL.64 [R1+0x820], R16 ;  /* 0x0008201001007387 */ /* 0x000fe80000100a00 */
[----:B------:R0:W-:Y:S04]  /*566f0*/  STL.64 [R1+0x828], R18 ;  /* 0x0008281201007387 */ /* 0x0001e80000100a00 */
[----:B------:R-:W-:Y:S04]  /*56700*/  STL [R1+0x838], R6 ;  /* 0x0008380601007387 */ /* 0x000fe80000100800 */
[----:B0-----:R-:W2:Y:S04]  /*56710*/  LDL R18, [R1+0x28] ;  /* 0x0000280001127983 */ /* 0x001ea80000100800 */
[----:B------:R-:W2:Y:S01]  /*56720*/  LDL R19, [R1+0x2c] ;  /* 0x00002c0001137983 */ /* 0x000ea20000100800 */
[----:B------:R-:W-:-:S02]  /*56730*/  IMAD.MOV.U32 R4, RZ, RZ, R3 ;  /* 0x000000ffff047224 */ /* 0x000fc400078e0003 */
[----:B------:R-:W-:Y:S01]  /*56740*/  IMAD.MOV.U32 R5, RZ, RZ, R0 ;  /* 0x000000ffff057224 */ /* 0x000fe200078e0000 */
[----:B--2---:R-:W-:Y:S04]  /*56750*/  STL.64 [R1+0x75f8], R18 ;  /* 0x0075f81201007387 */ /* 0x004fe80000100a00 */
[----:B------:R-:W2:Y:S04]  /*56760*/  LDL.LU R8, [R1+0x640] ;  /* 0x0006400001087983 */ /* 0x000ea80000300800 */
[----:B------:R-:W2:Y:S04]  /*56770*/  LDL.LU R9, [R1+0x644] ;  /* 0x0006440001097983 */ /* 0x000ea80000300800 */
[----:B------:R-:W3:Y:S04]  /*56780*/  LDL.LU R10, [R1+0x648] ;  /* 0x00064800010a7983 */ /* 0x000ee80000300800 */
[----:B------:R-:W3:Y:S01]  /*56790*/  LDL.LU R11, [R1+0x64c] ;  /* 0x00064c00010b7983 */ /* 0x000ee20000300800 */
[----:B------:R-:W-:-:S03]  /*567a0*/  IMAD.MOV.U32 R24, RZ, RZ, R7 ;  /* 0x000000ffff187224 */ /* 0x000fc600078e0007 */
[----:B------:R0:W-:Y:S04]  /*567b0*/  STL.64 [R1+0x7618], R4 ;  /* 0x0076180401007387 */ /* 0x0001e80000100a00 */
[----:B0-----:R-:W4:Y:S04]  /*567c0*/  LDL.LU.64 R4, [R1+0x840] ;  /* 0x0008400001047983 */ /* 0x001f280000300a00 */
[----:B------:R-:W4:Y:S04]  /*567d0*/  LDL.LU.64 R6, [R1+0x848] ;  /* 0x0008480001067983 */ /* 0x000f280000300a00 */
[----:B---3--:R0:W-:Y:S04]  /*567e0*/  STL.64 [R1+0x7580], R10 ;  /* 0x0075800a01007387 */ /* 0x0081e80000100a00 */
[----:B--2---:R1:W-:Y:S01]  /*567f0*/  STL.64 [R1+0x7578], R8 ;  /* 0x0075780801007387 */ /* 0x0043e20000100a00 */
[----:B0-----:R-:W-:-:S02]  /*56800*/  IMAD.MOV.U32 R10, RZ, RZ, R27 ;  /* 0x000000ffff0a7224 */ /* 0x001fc400078e001b */
[----:B------:R-:W-:Y:S01]  /*56810*/  IMAD.MOV.U32 R11, RZ, RZ, R26 ;  /* 0x000000ffff0b7224 */ /* 0x000fe200078e001a */
[----:B-1----:R-:W2:Y:S04]  /*56820*/  LDL.LU R8, [R1+0x460] ;  /* 0x0004600001087983 */ /* 0x002ea80000300800 */
[----:B------:R-:W2:Y:S04]  /*56830*/  LDL.LU R9, [R1+0x464] ;  /* 0x0004640001097983 */ /* 0x000ea80000300800 */
[----:B------:R-:W3:Y:S04]  /*56840*/  LDL.LU R27, [R1+0x7624] ;  /* 0x00762400011b7983 */ /* 0x000ee80000300800 */
[----:B------:R-:W2:Y:S04]  /*56850*/  LDL.LU R26, [R1+0x7620] ;  /* 0x00762000011a7983 */ /* 0x000ea80000300800 */
[----:B------:R-:W2:Y:S04]  /*56860*/  LDL.LU.64 R16, [R1+0x860] ;  /* 0x0008600001107983 */ /* 0x000ea80000300a00 */
[----:B------:R-:W2:Y:S04]  /*56870*/  LDL.LU.64 R18, [R1+0x868] ;  /* 0x0008680001127983 */ /* 0x000ea80000300a00 */
[----:B--2---:R-:W-:Y:S04]  /*56880*/  STL.64 [R1+0x7610], R18 ;  /* 0x0076101201007387 */ /* 0x004fe80000100a00 */
[----:B------:R0:W-:Y:S04]  /*56890*/  STL.64 [R1+0x7608], R16 ;  /* 0x0076081001007387 */ /* 0x0001e80000100a00 */
[----:B0-----:R-:W2:Y:S04]  /*568a0*/  LDL.LU.64 R16, [R1+0x850] ;  /* 0x0008500001107983 */ /* 0x001ea80000300a00 */
[----:B------:R-:W2:Y:S04]  /*568b0*/  LDL.LU.64 R18, [R1+0x858] ;  /* 0x0008580001127983 */ /* 0x000ea80000300a00 */
[----:B------:R0:W-:Y:S04]  /*568c0*/  STL.64 [R1+0x7590], R10 ;  /* 0x0075900a01007387 */ /* 0x0001e80000100a00 */
[----:B------:R1:W-:Y:S04]  /*568d0*/  STL.64 [R1+0x7588], R8 ;  /* 0x0075880801007387 */ /* 0x0003e80000100a00 */
[----:B0-----:R-:W2:Y:S04]  /*568e0*/  LDL.64 R10, [R1+0x58] ;  /* 0x00005800010a7983 */ /* 0x001ea80000100a00 */
[----:B--2---:R0:W-:Y:S04]  /*568f0*/  STL.64 [R1+0x75a8], R10 ;  /* 0x0075a80a01007387 */ /* 0x0041e80000100a00 */
[----:B-1----:R-:W2:Y:S04]  /*56900*/  LDL.LU R8, [R1+0x120] ;  /* 0x0001200001087983 */ /* 0x002ea80000300800 */
[----:B------:R-:W2:Y:S04]  /*56910*/  LDL.LU R9, [R1+0x124] ;  /* 0x0001240001097983 */ /* 0x000ea80000300800 */
[----:B0-----:R-:W2:Y:S04]  /*56920*/  LDL.LU R10, [R1+0x128] ;  /* 0x00012800010a7983 */ /* 0x001ea80000300800 */
[----:B------:R-:W2:Y:S01]  /*56930*/  LDL.LU R11, [R1+0x12c] ;  /* 0x00012c00010b7983 */ /* 0x000ea20000300800 */
[C---:B----4-:R-:W-:Y:S03]  /*56940*/  HMMA.16816.F32 R4, R20.reuse, R12, R4 ;  /* 0x0000000c1404723c */ /* 0x050fe60000001804 */
[----:B--2---:R-:W-:Y:S04]  /*56950*/  STL.64 [R1+0x75c0], R10 ;  /* 0x0075c00a01007387 */ /* 0x004fe80000100a00 */
[----:B------:R0:W-:Y:S04]  /*56960*/  STL.64 [R1+0x75b8], R8 ;  /* 0x0075b80801007387 */ /* 0x0001e80000100a00 */
[----:B0-----:R-:W2:Y:S04]  /*56970*/  LDL.LU R8, [R1+0x130] ;  /* 0x0001300001087983 */ /* 0x001ea80000300800 */
[----:B------:R-:W2:Y:S04]  /*56980*/  LDL.LU R9, [R1+0x134] ;  /* 0x0001340001097983 */ /* 0x000ea80000300800 */
[----:B------:R-:W4:Y:S04]  /*56990*/  LDL.LU R10, [R1+0x138] ;  /* 0x00013800010a7983 */ /* 0x000f280000300800 */
[----:B------:R-:W4:Y:S04]  /*569a0*/  LDL.LU R11, [R1+0x13c] ;  /* 0x00013c00010b7983 */ /* 0x000f280000300800 */
[----:B----4-:R-:W-:Y:S04]  /*569b0*/  STL.64 [R1+0x75d8], R10 ;  /* 0x0075d80a01007387 */ /* 0x010fe80000100a00 */
[----:B--2---:R0:W-:Y:S04]  /*569c0*/  STL.64 [R1+0x75d0], R8 ;  /* 0x0075d00801007387 */ /* 0x0041e80000100a00 */
[----:B0-----:R-:W2:Y:S04]  /*569d0*/  LDL.LU R8, [R1+0x140] ;  /* 0x0001400001087983 */ /* 0x001ea80000300800 */
[----:B------:R-:W2:Y:S04]  /*569e0*/  LDL.LU R9, [R1+0x144] ;  /* 0x0001440001097983 */ /* 0x000ea80000300800 */
[----:B------:R-:W2:Y:S04]  /*569f0*/  LDL.LU R10, [R1+0x148] ;  /* 0x00014800010a7983 */ /* 0x000ea80000300800 */
[----:B------:R-:W2:Y:S04]  /*56a00*/  LDL.LU R11, [R1+0x14c] ;  /* 0x00014c00010b7983 */ /* 0x000ea80000300800 */
[----:B------:R-:W-:Y:S04]  /*56a10*/  STL [R1+0x6e80], R24 ;  /* 0x006e801801007387 */ /* 0x000fe80000100800 */
[----:B------:R0:W-:Y:S04]  /*56a20*/  STL.64 [R1+0x840], R4 ;  /* 0x0008400401007387 */ /* 0x0001e80000100a00 */
[----:B------:R1:W-:Y:S04]  /*56a30*/  STL.64 [R1+0x848], R6 ;  /* 0x0008480601007387 */ /* 0x0003e80000100a00 */
[----:B0-----:R-:W1:Y:S02]  /*56a40*/  LDL.LU.64 R4, [R1+0x7618] ;  /* 0x0076180001047983 */ /* 0x001e640000300a00 */
[C---:B-1----:R-:W-:Y:S02]  /*56a50*/  HMMA.16816.F32 R4, R20.reuse, R4, R16 ;  /* 0x000000041404723c */ /* 0x042fe40000001810 */
[----:B------:R-:W4:Y:S04]  /*56a60*/  LDL.LU.64 R18, [R1+0x7610] ;  /* 0x0076100001127983 */ /* 0x000f280000300a00 */
[----:B------:R-:W4:Y:S11]  /*56a70*/  LDL.LU.64 R16, [R1+0x7608] ;  /* 0x0076080001107983 */ /* 0x000f360000300a00 */
[----:B------:R-:W-:Y:S06]  /*56a80*/  @!UPT UIADD3 URZ, URZ, URZ, URZ ;  /* 0x0000003f3f3ff290 */ /* 0x000fec000fffe03f */
[----:B------:R0:W-:Y:S04]  /*56a90*/  STL.64 [R1+0x850], R4 ;  /* 0x0008500401007387 */ /* 0x0001e80000100a00 */
[----:B------:R1:W-:Y:S04]  /*56aa0*/  STL.64 [R1+0x858], R6 ;  /* 0x0008580601007387 */ /* 0x0003e80000100a00 */
[----:B0-----:R-:W4:Y:S02]  /*56ab0*/  LDL.LU.64 R4, [R1+0x7600] ;  /* 0x0076000001047983 */ /* 0x001f240000300a00 */
[----:B----4-:R-:W-:Y:S02]  /*56ac0*/  HMMA.16816.F32 R20, R20, R4, R16 ;  /* 0x000000041414723c */ /* 0x010fe40000001810 */
[----:B------:R-:W2:Y:S04]  /*56ad0*/  LDL.LU.64 R18, [R1+0x75f8] ;  /* 0x0075f80001127983 */ /* 0x000ea80000300a00 */
[----:B-1----:R-:W2:Y:S04]  /*56ae0*/  LDL.LU.64 R6, [R1+0x75f0] ;  /* 0x0075f00001067983 */ /* 0x002ea80000300a00 */
[----:B------:R-:W2:Y:S11]  /*56af0*/  LDL.LU.64 R4, [R1+0x75e8] ;  /* 0x0075e80001047983 */ /* 0x000eb60000300a00 */
[----:B------:R-:W-:Y:S02]  /*56b00*/  @!UPT UIADD3 URZ, URZ, URZ, URZ ;  /* 0x0000003f3f3ff290 */ /* 0x000fe4000fffe03f */
[----:B------:R0:W-:Y:S04]  /*56b10*/  STL.64 [R1+0x860], R20 ;  /* 0x0008601401007387 */ /* 0x0001e80000100a00 */
[----:B------:R1:W-:Y:S04]  /*56b20*/  STL.64 [R1+0x868], R22 ;  /* 0x0008681601007387 */ /* 0x0003e80000100a00 */
[----:B0-----:R-:W4:Y:S04]  /*56b30*/  LDL.LU R20, [R1+0x110] ;  /* 0x0001100001147983 */ /* 0x001f280000300800 */
[----:B------:R-:W4:Y:S01]  /*56b40*/  LDL.LU R21, [R1+0x114] ;  /* 0x0001140001157983 */ /* 0x000f220000300800 */
[----:B-1----:R-:W-:-:S02]  /*56b50*/  IMAD.MOV.U32 R22, RZ, RZ, R26 ;  /* 0x000000ffff167224 */ /* 0x002fc400078e001a */
[----:B---3--:R-:W-:Y:S01]  /*56b60*/  IMAD.MOV.U32 R23, RZ, RZ, R27 ;  /* 0x000000ffff177224 */ /* 0x008fe200078e001b */
[----:B------:R-:W4:Y:S04]  /*56b70*/  LDL.LU R26, [R1+0x75e4] ;  /* 0x0075e400011a7983 */ /* 0x000f280000300800 */
[----:B------:R-:W4:Y:S01]  /*56b80*/  LDL.LU R27, [R1+0x75e0] ;  /* 0x0075e000011b7983 */ /* 0x000f220000300800 */
[C---:B--2---:R-:W-:Y:S03]  /*56b90*/  HMMA.16816.F32 R16, R4.reuse, R18, R8 ;  /* 0x000000120410723c */ /* 0x044fe60000001808 */
[----:B------:R-:W2:Y:S04]  /*56ba0*/  LDL.LU.64 R10, [R1+0x75d8] ;  /* 0x0075d800010a7983 */ /* 0x000ea80000300a00 */
[----:B------:R-:W2:Y:S11]  /*56bb0*/  LDL.LU.64 R8, [R1+0x75d0] ;  /* 0x0075d00001087983 */ /* 0x000eb60000300a00 */
[----:B------:R-:W-:Y:S05]  /*56bc0*/  @!UPT UIADD3 URZ, URZ, URZ, URZ ;  /* 0x0000003f3f3ff290 */ /* 0x000fea000fffe03f */
[----:B------:R-:W-:Y:S04]  /*56bd0*/  STL.64 [R1+0x140], R16 ;  /* 0x0001401001007387 */ /* 0x000fe80000100a00 */
[----:B------:R0:W-:Y:S04]  /*56be0*/  STL.64 [R1+0x148], R18 ;  /* 0x0001481201007387 */ /* 0x0001e80000100a00 */
[----:B0-----:R-:W2:Y:S02]  /*56bf0*/  LDL.LU.64 R18, [R1+0x75c8] ;  /* 0x0075c80001127983 */ /* 0x001ea40000300a00 */
[C---:B--2---:R-:W-:Y:S02]  /*56c00*/  HMMA.16816.F32 R16, R4.reuse, R18, R8 ;  /* 0x000000120410723c */ /* 0x044fe40000001808 */
[----:B------:R-:W2:Y:S04]  /*56c10*/  LDL.LU.64 R10, [R1+0x75c0] ;  /* 0x0075c000010a7983 */ /* 0x000ea80000300a00 */
[----:B------:R-:W2:Y:S11]  /*56c20*/  LDL.LU.64 R8, [R1+0x75b8] ;  /* 0x0075b80001087983 */ /* 0x000eb60000300a00 */
[----:B------:R-:W-:Y:S06]  /*56c30*/  @!UPT UIADD3 URZ, URZ, URZ, URZ ;  /* 0x0000003f3f3ff290 */ /* 0x000fec000fffe03f */
[----:B------:R-:W-:Y:S04]  /*56c40*/  STL.64 [R1+0x130], R16 ;  /* 0x0001301001007387 */ /* 0x000fe80000100a00 */
[----:B------:R0:W-:Y:S04]  /*56c50*/  STL.64 [R1+0x138], R18 ;  /* 0x0001381201007387 */ /* 0x0001e80000100a00 */
[----:B0-----:R-:W2:Y:S01]  /*56c60*/  LDL.LU.64 R18, [R1+0x75b0] ;  /* 0x0075b00001127983 */ /* 0x001ea20000300a00 */
[C---:B----4-:R-:W-:Y:S08]  /*56c70*/  HMMA.16816.F32 R20, R4.reuse, R26, R20 ;  /* 0x0000001a0414723c */ /* 0x050ff00000001814 */
[----:B--2---:R-:W-:Y:S01]  /*56c80*/  HMMA.16816.F32 R16, R4, R18, R8 ;  /* 0x000000120410723c */ /* 0x004fe20000001808 */
[----:B------:R-:W2:Y:S11]  /*56c90*/  LDL.LU.64 R10, [R1+0x75a8] ;  /* 0x0075a800010a7983 */ /* 0x000eb60000300a00 */
[----:B------:R-:W-:Y:S11]  /*56ca0*/  @!UPT UIADD3 URZ, URZ, URZ, URZ ;  /* 0x0000003f3f3ff290 */ /* 0x000ff6000fffe03f */
[----:B------:R-:W-:Y:S04]  /*56cb0*/  STL.64 [R1+0x870], R16 ;  /* 0x0008701001007387 */ /* 0x000fe80000100a00 */
[----:B------:R0:W-:Y:S04]  /*56cc0*/  STL.64 [R1+0x878], R18 ;  /* 0x0008781201007387 */ /* 0x0001e80000100a00 */
[----:B0-----:R-:W3:Y:S04]  /*56cd0*/  LDL.LU.64 R18, [R1+0x75a0] ;  /* 0x0075a00001127983 */ /* 0x001ee80000300a00 */
[----:B------:R-:W3:Y:S04]  /*56ce0*/  LDL.LU.64 R16, [R1+0x7598] ;  /* 0x0075980001107983 */ /* 0x000ee80000300a00 */
[----:B------:R-:W-:Y:S04]  /*56cf0*/  STL.64 [R1+0x120], R20 ;  /* 0x0001201401007387 */ /* 0x000fe80000100a00 */
[----:B------:R-:W-:Y:S04]  /*56d00*/  STL.64 [R1+0x128], R22 ;  /* 0x0001281601007387 */ /* 0x000fe80000100a00 */
[----:B------:R-:W0:Y:S04]  /*56d10*/  LDSM.16.MT88.4 R20, [R2+0x4080] ;  /* 0x004080000214783b */ /* 0x000e280000004200 */
[----:B0-----:R0:W-:Y:S04]  /*56d20*/  STL.64 [R1+0x7570], R22 ;  /* 0x0075701601007387 */ /* 0x0011e80000100a00 */
[----:B------:R-:W-:Y:S04]  /*56d30*/  STL.64 [R1+0x7568], R20 ;  /* 0x0075681401007387 */ /* 0x000fe80000100a00 */
[----:B0-----:R-:W4:Y:S01]  /*56d40*/  LDL.64 R22, [R1+0x38] ;  /* 0x0000380001167983 */ /* 0x001f220000100a00 */
[----:B--2---:R-:W-:-:S02]  /*56d50*/  IMAD.MOV.U32 R3, RZ, RZ, R10 ;  /* 0x000000ffff037224 */ /* 0x004fc400078e000a */
[----:B------:R-:W-:Y:S01]  /*56d60*/  IMAD.MOV.U32 R0, RZ, RZ, R11 ;  /* 0x000000ffff007224 */ /* 0x000fe200078e000b */
[----:B---3--:R-:W-:Y:S01]  /*56d70*/  HMMA.16816.F32 R16, R4, R10, R16 ;  /* 0x0000000a0410723c */ /* 0x008fe20000001810 */
[----:B------:R-:W2:Y:S04]  /*56d80*/  LDL.LU.64 R10, [R1+0x7590] ;  /* 0x00759000010a7983 */ /* 0x000ea80000300a00 */
[----:B------:R-:W2:Y:S11]  /*56d90*/  LDL.LU.64 R8, [R1+0x7588] ;  /* 0x0075880001087983 */ /* 0x000eb60000300a00 */
[----:B------:R-:W-:Y:S07]  /*56da0*/  @!UPT UIADD3 URZ, URZ, URZ, URZ ;  /* 0x0000003f3f3ff290 */ /* 0x000fee000fffe03f */
[----:B------:R-:W-:Y:S01]  /*56db0*/  STL.64 [R1+0x890], R16 ;  /* 0x0008901001007387 */ /* 0x000fe20000100a00 */
[----:B------:R-:W-:-:S03]  /*56dc0*/  IMAD.MOV.U32 R25, RZ, RZ, R19 ;  /* 0x000000ffff197224 */ /* 0x000fc600078e0013 */
[----:B------:R-:W-:Y:S04]  /*56dd0*/  STL [R1+0x898], R18 ;  /* 0x0008981201007387 */ /* 0x000fe80000100800 */
[----:B------:R-:W0:Y:S04]  /*56de0*/  LDSM.16.MT88.4 R16, [R2+0x4100] ;  /* 0x004100000210783b */ /* 0x000e280000004200 */
[----:B------:R-:W-:Y:S01]  /*56df0*/  STL [R1+0x6dd0], R25 ;  /* 0x006dd01901007387 */ /* 0x000fe20000100800 */
[----:B------:R-:W-:Y:S02]  /*56e00*/  IMAD.MOV.U32 R29, RZ, RZ, R14 ;  /* 0x000000ffff1d7224 */ /* 0x000fe400078e000e */
[----:B------:R-:W-:Y:S01]  /*56e10*/  IMAD.MOV.U32 R28, RZ, RZ, R15 ;  /* 0x000000ffff1c7224 */ /* 0x000fe200078e000f */
[----:B0-----:R0:W-:Y:S04]  /*56e20*/  STL.64 [R1+0x74d0], R18 ;  /* 0x0074d01201007387 */ /* 0x0011e80000100a00 */
[----:B------:R-:W-:Y:S04]  /*56e30*/  STL.64 [R1+0x74c8], R16 ;  /* 0x0074c81001007387 */ /* 0x000fe80000100a00 */
[----:B0-----:R-:W3:Y:S01]  /*56e40*/  LDL.64 R18, [R1+0x68] ;  /* 0x0000680001127983 */ /* 0x001ee20000100a00 */
[----:B--2---:R-:W-:Y:S03]  /*56e50*/  HMMA.16816.F32 R8, R4, R14, R8 ;  /* 0x0000000e0408723c */ /* 0x004fe60000001808 */
[----:B------:R-:W0:Y:S11]  /*56e60*/  LDSM.16.MT88.4 R12, [R2+0x4180] ;  /* 0x00418000020c783b */ /* 0x000e360000004200 */
[----:B------:R-:W-:Y:S09]  /*56e70*/  @!UPT UIADD3 URZ, URZ, URZ, URZ ;  /* 0x0000003f3f3ff290 */ /* 0x000ff2000fffe03f */
[----:B------:R-:W-:Y:S04]  /*56e80*/  STL.64 [R1+0x460], R8 ;  /* 0x0004600801007387 */ /* 0x000fe80000100a00 */
[----:B------:R1:W-:Y:S04]  /*56e90*/  STL.64 [R1+0x468], R10 ;  /* 0x0004680a01007387 */ /* 0x0003e80000100a00 */
[----:B-1----:R-:W2:Y:S04]  /*56ea0*/  LDL.LU.64 R10, [R1+0x7580] ;  /* 0x00758000010a7983 */ /* 0x002ea80000300a00 */
[----:B------:R-:W2:Y:S04]  /*56eb0*/  LDL.LU.64 R8, [R1+0x7578] ;  /* 0x0075780001087983 */ /* 0x000ea80000300a00 */
[----:B0-----:R-:W-:Y:S04]  /*56ec0*/  STL.64 [R1+0x7438], R14 ;  /* 0x0074380e01007387 */ /* 0x001fe80000100a00 */
[----:B------:R0:W-:Y:S04]  /*56ed0*/  STL.64 [R1+0x7430], R12 ;  /* 0x0074300c01007387 */ /* 0x0001e80000100a00 */
[----:B0-----:R-:W3:Y:S04]  /*56ee0*/  LDL.LU R12, [R1+0x630] ;  /* 0x00063000010c7983 */ /* 0x001ee80000300800 */
[----:B------:R-:W3:Y:S04]  /*56ef0*/  LDL.LU R13, [R1+0x634] ;  /* 0x00063400010d7983 */ /* 0x000ee80000300800 */
[----:B------:R-:W3:Y:S04]  /*56f00*/  LDL.LU R14, [R1+0x638] ;  /* 0x00063800010e7983 */ /* 0x000ee80000300800 */
[----:B------:R-:W3:Y:S01]  /*56f10*/  LDL.LU R15, [R1+0x63c] ;  /* 0x00063c00010f7983 */ /* 0x000ee20000300800 */
[----:B----4-:R-:W-:-:S02]  /*56f20*/  IMAD.MOV.U32 R17, RZ, RZ, R22 ;  /* 0x000000ffff117224 */ /* 0x010fc400078e0016 */
[----:B------:R-:W-:Y:S01]  /*56f30*/  IMAD.MOV.U32 R16, RZ, RZ, R23 ;  /* 0x000000ffff107224 */ /* 0x000fe200078e0017 */
[----:B--2---:R-:W-:Y:S01]  /*56f40*/  HMMA.16816.F32 R8, R4, R22, R8 ;  /* 0x000000160408723c */ /* 0x004fe20000001808 */
[----:B------:R-:W2:Y:S04]  /*56f50*/  LDL.LU.64 R22, [R1+0x7570] ;  /* 0x0075700001167983 */ /* 0x000ea80000300a00 */
[----:B------:R-:W2:Y:S11]  /*56f60*/  LDL.LU.64 R20, [R1+0x7568] ;  /* 0x0075680001147983 */ /* 0x000eb60000300a00 */
[----:B------:R-:W-:Y:S07]  /*56f70*/  @!UPT UIADD3 URZ, URZ, URZ, URZ ;  /* 0x0000003f3f3ff290 */ /* 0x000fee000fffe03f */
[----:B------:R-:W-:Y:S01]  /*56f80*/  STL.64 [R1+0xbf0], R8 ;  /* 0x000bf00801007387 */ /* 0x000fe20000100a00 */
[----:B------:R-:W-:-:S03]  /*56f90*/  IMAD.MOV.U32 R25, RZ, RZ, R11 ;  /* 0x000000ffff197224 */ /* 0x000fc600078e000b */
[----:B------:R-:W-:Y:S04]  /*56fa0*/  STL [R1+0xbf8], R10 ;  /* 0x000bf80a01007387 */ /* 0x000fe80000100800 */
[----:B------:R-:W0:Y:S01]  /*56fb0*/  LDSM.16.MT88.4 R8, [R2+0x4200] ;  /* 0x004200000208783b */ /* 0x000e220000004200 */
[----:B---3--:R-:W-:Y:S03]  /*56fc0*/  HMMA.16816.F32 R4, R4, R18, R12 ;  /* 0x000000120404723c */ /* 0x008fe6000000180c */
[----:B------:R-:W-:Y:S04]  /*56fd0*/  STL.64 [R1+0x7520], R26 ;  /* 0x0075201a01007387 */ /* 0x000fe80000100a00 */
[----:B------:R-:W-:Y:S04]  /*56fe0*/  STL [R1+0x7518], R25 ;  /* 0x0075181901007387 */ /* 0x000fe80000100800 */
[----:B0-----:R0:W-:Y:S04]  /*56ff0*/  STL.64 [R1+0x73a8], R10 ;  /* 0x0073a80a01007387 */ /* 0x0011e80000100a00 */
[----:B------:R1:W-:Y:S01]  /*57000*/  STL.64 [R1+0x73a0], R8 ;  /* 0x0073a00801007387 */ /* 0x0003e20000100a00 */
[----:B0-----:R-:W-:-:S02]  /*57010*/  IMAD.MOV.U32 R10, RZ, RZ, R17 ;  /* 0x000000ffff0a7224 */ /* 0x001fc400078e0011 */
[----:B------:R-:W-:-:S05]  /*57020*/  IMAD.MOV.U32 R11, RZ, RZ, R16 ;  /* 0x000000ffff0b7224 */ /* 0x000fca00078e0010 */
[----:B------:R-:W-:Y:S04]  /*57030*/  STL.64 [R1+0x74e0], R10 ;  /* 0x0074e00a01007387 */ /* 0x000fe80000100a00 */
[----:B------:R-:W-:Y:S04]  /*57040*/  STL.64 [R1+0xbe0], R4 ;  /* 0x000be00401007387 */ /* 0x000fe80000100a00 */
[----:B------:R-:W-:Y:S04]  /*57050*/  STL.64 [R1+0xbe8], R6 ;  /* 0x000be80601007387 */ /* 0x000fe80000100a00 */
[----:B------:R-:W0:Y:S01]  /*57060*/  LDSM.16.MT88.4 R4, [R2+0x4280] ;  /* 0x004280000204783b */ /* 0x000e220000004200 */
[----:B-1----:R-:W-:-:S02]  /*57070*/  IMAD.MOV.U32 R9, RZ, RZ, R18 ;  /* 0x000000ffff097224 */ /* 0x002fc400078e0012 */
[----:B------:R-:W-:Y:S01]  /*57080*/  IMAD.MOV.U32 R8, RZ, RZ, R19 ;  /* 0x000000ffff087224 */ /* 0x000fe200078e0013 */
[----:B------:R-:W-:Y:S04]  /*57090*/  STL [R1+0x7444], R2 ;  /* 0x0074440201007387 */ /* 0x000fe80000100800 */
[----:B0-----:R0:W-:Y:S04]  /*570a0*/  STL.64 [R1+0x7340], R6 ;  /* 0x0073400601007387 */ /* 0x0011e80000100a00 */
[----:B------:R-:W-:Y:S01]  /*570b0*/  STL.64 [R1+0x7338], R4 ;  /* 0x0073380401007387 */ /* 0x000fe20000100a00 */
[----:B0-----:R-:W-:-:S02]  /*570c0*/  IMAD.MOV.U32 R6, RZ, RZ, R9 ;  /* 0x000000ffff067224 */ /* 0x001fc400078e0009 */
[----:B------:R-:W-:-:S05]  /*570d0*/  IMAD.MOV.U32 R7, RZ, RZ, R8 ;  /* 0x000000ffff077224 */ /* 0x000fca00078e0008 */
[----:B------:R-:W-:Y:S04]  /*570e0*/  STL.64 [R1+0x74d8], R6 ;  /* 0x0074d80601007387 */ /* 0x000fe80000100a00 */
[----:B------:R-:W3:Y:S04]  /*570f0*/  LDL.LU R12, [R1+0x5c0] ;  /* 0x0005c000010c7983 */ /* 0x000ee80000300800 */
[----:B------:R-:W3:Y:S04]  /*57100*/  LDL.LU R13, [R1+0x5c4] ;  /* 0x0005c400010d7983 */ /* 0x000ee80000300800 */
[----:B------:R-:W4:Y:S04]  /*57110*/  LDL.LU R14, [R1+0x5c8] ;  /* 0x0005c800010e7983 */ /* 0x000f280000300800 */
[----:B------:R-:W4:Y:S04]  /*57120*/  LDL.LU R15, [R1+0x5cc] ;  /* 0x0005cc00010f7983 */ /* 0x000f280000300800 */
[----:B----4-:R-:W-:Y:S04]  /*57130*/  STL.64 [R1+0x7460], R14 ;  /* 0x0074600e01007387 */ /* 0x010fe80000100a00 */
[----:B---3--:R0:W-:Y:S04]  /*57140*/  STL.64 [R1+0x7458], R12 ;  /* 0x0074580c01007387 */ /* 0x0081e80000100a00 */
[----:B0-----:R-:W3:Y:S04]  /*57150*/  LDL.LU R12, [R1+0x5d0] ;  /* 0x0005d000010c7983 */ /* 0x001ee80000300800 */
        /* <DEDUP_REMOVED lines=17> */
[----:B--2---:R0:W-:Y:S04]  /*57270*/  STL.64 [R1+0x7530], R26 ;  /* 0x0075301a01007387 */ /* 0x0041e80000100a00 */
[----:B------:R-:W-:Y:S04]  /*57280*/  STL.64 [R1+0x7528], R24 ;  /* 0x0075281801007387 */ /* 0x000fe80000100a00 */
[----:B0-----:R-:W2:Y:S04]  /*57290*/  LDL R26, [R1+0x18] ;  /* 0x00001800011a7983 */ /* 0x001ea80000100800 */
[----:B------:R-:W2:Y:S04]  /*572a0*/  LDL R27, [R1+0x1c] ;  /* 0x00001c00011b7983 */ /* 0x000ea80000100800 */
[----:B--2---:R0:W-:Y:S04]  /*572b0*/  STL.64 [R1+0x7548], R26 ;  /* 0x0075481a01007387 */ /* 0x0041e80000100a00 */
[----:B0-----:R-:W2:Y:S04]  /*572c0*/  LDL R26, [R1+0x28] ;  /* 0x00002800011a7983 */ /* 0x001ea80000100800 */
[----:B------:R-:W2:Y:S04]  /*572d0*/  LDL R27, [R1+0x2c] ;  /* 0x00002c00011b7983 */ /* 0x000ea80000100800 */
[----:B------:R-:W-:Y:S04]  /*572e0*/  STL.64 [R1+0x74f0], R18 ;  /* 0x0074f01201007387 */ /* 0x000fe80000100a00 */
[----:B------:R-:W-:Y:S04]  /*572f0*/  STL.64 [R1+0x74e8], R16 ;  /* 0x0074e81001007387 */ /* 0x000fe80000100a00 */
[----:B------:R-:W2:Y:S04]  /*57300*/  LDL.LU R4, [R1+0x730] ;  /* 0x0007300001047983 */ /* 0x000ea80000300800 */
[----:B------:R-:W2:Y:S04]  /*57310*/  LDL.LU R5, [R1+0x734] ;  /* 0x0007340001057983 */ /* 0x000ea80000300800 */
[----:B------:R-:W2:Y:S04]  /*57320*/  LDL.LU R6, [R1+0x738] ;  /* 0x0007380001067983 */ /* 0x000ea80000300800 */
[----:B------:R-:W2:Y:S01]  /*57330*/  LDL.LU R7, [R1+0x73c] ;  /* 0x00073c0001077983 */ /* 0x000ea20000300800 */
[----:B------:R-:W-:-:S02]  /*57340*/  IMAD.MOV.U32 R10, RZ, RZ, R29 ;  /* 0x000000ffff0a7224 */ /* 0x000fc400078e001d */
[----:B------:R-:W-:Y:S01]  /*57350*/  IMAD.MOV.U32 R11, RZ, RZ, R28 ;  /* 0x000000ffff0b7224 */ /* 0x000fe200078e001c */
[----:B--2---:R0:W-:Y:S04]  /*57360*/  STL.64 [R1+0x7500], R6 ;  /* 0x0075000601007387 */ /* 0x0041e80000100a00 */
[----:B------:R1:W-:Y:S04]  /*57370*/  STL.64 [R1+0x74f8], R4 ;  /* 0x0074f80401007387 */ /* 0x0003e80000100a00 */
[----:B------:R-:W2:Y:S01]  /*57380*/  LDL.LU R29, [R1+0x7560] ;  /* 0x00756000011d7983 */ /* 0x000ea20000300800 */
[----:B0-----:R-:W-:-:S02]  /*57390*/  IMAD.MOV.U32 R6, RZ, RZ, R3 ;  /* 0x000000ffff067224 */ /* 0x001fc400078e0003 */
[----:B------:R-:W-:Y:S01]  /*573a0*/  IMAD.MOV.U32 R7, RZ, RZ, R0 ;  /* 0x000000ffff077224 */ /* 0x000fe200078e0000 */
[----:B------:R-:W-:Y:S04]  /*573b0*/  STL.64 [R1+0x7508], R10 ;  /* 0x0075080a01007387 */ /* 0x000fe80000100a00 */
[----:B------:R0:W-:Y:S04]  /*573c0*/  STL.64 [R1+0x7510], R6 ;  /* 0x0075100601007387 */ /* 0x0001e80000100a00 */
[----:B-1----:R-:W2:Y:S04]  /*573d0*/  LDL.LU R4, [R1+0x760] ;  /* 0x0007600001047983 */ /* 0x002ea80000300800 */
[----:B------:R-:W2:Y:S04]  /*573e0*/  LDL.LU R5, [R1+0x764] ;  /* 0x0007640001057983 */ /* 0x000ea80000300800 */
[----:B0-----:R-:W2:Y:S04]  /*573f0*/  LDL.LU R6, [R1+0x768] ;  /* 0x0007680001067983 */ /* 0x001ea80000300800 */
[----:B------:R-:W2:Y:S04]  /*57400*/  LDL.LU R7, [R1+0x76c] ;  /* 0x00076c0001077983 */ /* 0x000ea80000300800 */
[----:B--2---:R-:W-:Y:S04]  /*57410*/  STL.64 [R1+0x7540], R6 ;  /* 0x0075400601007387 */ /* 0x004fe80000100a00 */
[----:B------:R0:W-:Y:S04]  /*57420*/  STL.64 [R1+0x7538], R4 ;  /* 0x0075380401007387 */ /* 0x0001e80000100a00 */
[----:B0-----:R-:W2:Y:S04]  /*57430*/  LDL.LU R4, [R1+0x780] ;  /* 0x0007800001047983 */ /* 0x001ea80000300800 */
[----:B------:R-:W2:Y:S04]  /*57440*/  LDL.LU R5, [R1+0x784] ;  /* 0x0007840001057983 */ /* 0x000ea80000300800 */
[----:B------:R-:W2:Y:S04]  /*57450*/  LDL.LU R6, [R1+0x788] ;  /* 0x0007880001067983 */ /* 0x000ea80000300800 */
[----:B------:R-:W2:Y:S04]  /*57460*/  LDL.LU R7, [R1+0x78c] ;  /* 0x00078c0001077983 */ /* 0x000ea80000300800 */
[----:B--2---:R-:W-:Y:S04]  /*57470*/  STL.64 [R1+0x7558], R6 ;  /* 0x0075580601007387 */ /* 0x004fe80000100a00 */
[----:B------:R0:W-:Y:S04]  /*57480*/  STL.64 [R1+0x7550], R4 ;  /* 0x0075500401007387 */ /* 0x0001e80000100a00 */
[----:B0-----:R-:W2:Y:S04]  /*57490*/  LDL.LU R4, [R1+0x790] ;  /* 0x0007900001047983 */ /* 0x001ea80000300800 */
        /* <DEDUP_REMOVED lines=11> */
[----:B----4-:R0:W-:Y:S04]  /*57550*/  STL.64 [R1+0x7480], R14 ;  /* 0x0074800e01007387 */ /* 0x0101e80000100a00 */
[----:B---3--:R-:W-:Y:S04]  /*57560*/  STL.64 [R1+0x7478], R12 ;  /* 0x0074780c01007387 */ /* 0x008fe80000100a00 */
[----:B0-----:R-:W3:Y:S01]  /*57570*/  LDL.64 R14, [R1+0x8] ;  /* 0x00000800010e7983 */ /* 0x001ee20000100a00 */
        /* <DEDUP_REMOVED lines=13> */
[----:B0-----:R-:W3:Y:S04]  /*57650*/  LDL.LU.64 R26, [R1+0x7530] ;  /* 0x00753000011a7983 */ /* 0x001ee80000300a00 */
[----:B------:R-:W3:Y:S02]  /*57660*/  LDL.LU.64 R24, [R1+0x7528] ;  /* 0x0075280001187983 */ /* 0x000ee40000300a00 */
[C---:B---3--:R-:W-:Y:S11]  /*57670*/  HMMA.16816.F32 R24, R20.reuse, R14, R24 ;  /* 0x0000000e1418723c */ /* 0x048ff60000001818 */
[----:B------:R-:W-:Y:S11]  /*57680*/  @!UPT UIADD3 URZ, URZ, URZ, URZ ;  /* 0x0000003f3f3ff290 */ /* 0x000ff6000fffe03f */
[----:B------:R-:W-:Y:S01]  /*57690*/  @!UPT UIADD3 URZ, URZ, URZ, URZ ;  /* 0x0000003f3f3ff290 */ /* 0x000fe2000fffe03f */
[----:B------:R-:W-:Y:S04]  /*576a0*/  STL.64 [R1+0xd00], R24 ;  /* 0x000d001801007387 */ /* 0x000fe80000100a00 */
[----:B------:R0:W-:Y:S04]  /*576b0*/  STL.64 [R1+0xd08], R26 ;  /* 0x000d081a01007387 */ /* 0x0001e80000100a00 */
[----:B0-----:R-:W2:Y:S04]  /*576c0*/  LDL.LU.64 R26, [R1+0x7520] ;  /* 0x00752000011a7983 */ /* 0x001ea80000300a00 */
[----:B------:R-:W3:Y:S04]  /*576d0*/  LDL.LU R25, [R1+0x7518] ;  /* 0x0075180001197983 */ /* 0x000ee80000300800 */
[----:B------:R0:W-:Y:S04]  /*576e0*/  STL.64 [R1+0x7498], R14 ;  /* 0x0074980e01007387 */ /* 0x0001e80000100a00 */
[----:B0-----:R-:W4:Y:S01]  /*576f0*/  LDL.64 R14, [R1+0x18] ;  /* 0x00001800010e7983 */ /* 0x001f220000100a00 */
[C---:B--2---:R-:W-:Y:S03]  /*57700*/  HMMA.16816.F32 R4, R20.reuse, R26, R4 ;  /* 0x0000001a1404723c */ /* 0x044fe60000001804 */
[----:B----4-:R0:W-:Y:S04]  /*57710*/  STL.64 [R1+0x74b0], R14 ;  /* 0x0074b00e01007387 */ /* 0x0101e80000100a00 */
[----:B0-----:R-:W2:Y:S11]  /*57720*/  LDL.64 R14, [R1+0x28] ;  /* 0x00002800010e7983 */ /* 0x001eb60000100a00 */
[----:B------:R-:W-:Y:S05]  /*57730*/  @!UPT UIADD3 URZ, URZ, URZ, URZ ;  /* 0x0000003f3f3ff290 */ /* 0x000fea000fffe03f */
[----:B------:R-:W-:Y:S04]  /*57740*/  STL.64 [R1+0xcf0], R4 ;  /* 0x000cf00401007387 */ /* 0x000fe80000100a00 */
[----:B------:R0:W-:Y:S04]  /*57750*/  STL.64 [R1+0xcf8], R6 ;  /* 0x000cf80601007387 */ /* 0x0001e80000100a00 */
[----:B0-----:R-:W4:Y:S04]  /*57760*/  LDL.LU.64 R6, [R1+0x7510] ;  /* 0x0075100001067983 */ /* 0x001f280000300a00 */
[----:B------:R-:W-:Y:S04]  /*57770*/  STL.64 [R1+0x7490], R26 ;  /* 0x0074901a01007387 */ /* 0x000fe80000100a00 */
[----:B---3--:R0:W-:Y:S04]  /*57780*/  STL [R1+0x7488], R25 ;  /* 0x0074881901007387 */ /* 0x0081e80000100800 */
[----:B------:R-:W3:Y:S04]  /*57790*/  LDL.LU R24, [R1+0x5f0] ;  /* 0x0005f00001187983 */ /* 0x000ee80000300800 */
[----:B0-----:R-:W3:Y:S04]  /*577a0*/  LDL.LU R25, [R1+0x5f4] ;  /* 0x0005f40001197983 */ /* 0x001ee80000300800 */
[----:B------:R-:W2:Y:S04]  /*577b0*/  LDL.LU R26, [R1+0x5f8] ;  /* 0x0005f800011a7983 */ /* 0x000ea80000300800 */
[----:B------:R-:W2:Y:S04]  /*577c0*/  LDL.LU R27, [R1+0x5fc] ;  /* 0x0005fc00011b7983 */ /* 0x000ea80000300800 */
[----:B--2---:R-:W-:Y:S04]  /*577d0*/  STL.64 [R1+0x74a8], R26 ;  /* 0x0074a81a01007387 */ /* 0x004fe80000100a00 */
[----:B---3--:R0:W-:Y:S04]  /*577e0*/  STL.64 [R1+0x74a0], R24 ;  /* 0x0074a01801007387 */ /* 0x0081e80000100a00 */
[----:B0-----:R-:W2:Y:S04]  /*577f0*/  LDL.LU R24, [R1+0x600] ;  /* 0x0006000001187983 */ /* 0x001ea80000300800 */
[----:B------:R-:W2:Y:S04]  /*57800*/  LDL.LU R25, [R1+0x604] ;  /* 0x0006040001197983 */ /* 0x000ea80000300800 */
[----:B------:R-:W3:Y:S04]  /*57810*/  LDL.LU R26, [R1+0x608] ;  /* 0x00060800011a7983 */ /* 0x000ee80000300800 */
[----:B------:R-:W3:Y:S01]  /*57820*/  LDL.LU R27, [R1+0x60c] ;  /* 0x00060c00011b7983 */ /* 0x000ee20000300800 */
[C---:B----4-:R-:W-:Y:S03]  /*57830*/  HMMA.16816.F32 R4, R20.reuse, R6, R8 ;  /* 0x000000061404723c */ /* 0x050fe60000001808 */
[----:B---3--:R-:W-:Y:S04]  /*57840*/  STL.64 [R1+0x74c0], R26 ;  /* 0x0074c01a01007387 */ /* 0x008fe80000100a00 */
[----:B--2---:R0:W-:Y:S04]  /*57850*/  STL.64 [R1+0x74b8], R24 ;  /* 0x0074b81801007387 */ /* 0x0041e80000100a00 */
[----:B0-----:R-:W2:Y:S04]  /*57860*/  LDL.LU R24, [R1+0x610] ;  /* 0x0006100001187983 */ /* 0x001ea80000300800 */
[----:B------:R-:W2:Y:S04]  /*57870*/  LDL.LU R25, [R1+0x614] ;  /* 0x0006140001197983 */ /* 0x000ea80000300800 */
[----:B------:R-:W2:Y:S04]  /*57880*/  LDL.LU R26, [R1+0x618] ;  /* 0x00061800011a7983 */ /* 0x000ea80000300800 */
[----:B------:R-:W2:Y:S04]  /*57890*/  LDL.LU R27, [R1+0x61c] ;  /* 0x00061c00011b7983 */ /* 0x000ea80000300800 */
[----:B------:R-:W3:Y:S04]  /*578a0*/  LDL.LU.64 R10, [R1+0x7508] ;  /* 0x00750800010a7983 */ /* 0x000ee80000300a00 */
[----:B------:R-:W-:Y:S04]  /*578b0*/  STL.64 [R1+0xce0], R4 ;  /* 0x000ce00401007387 */ /* 0x000fe80000100a00 */
[----:B------:R0:W-:Y:S04]  /*578c0*/  STL.64 [R1+0xce8], R6 ;  /* 0x000ce80601007387 */ /* 0x0001e80000100a00 */
[----:B0-----:R-:W4:Y:S04]  /*578d0*/  LDL.LU.64 R6, [R1+0x7500] ;  /* 0x0075000001067983 */ /* 0x001f280000300a00 */
[----:B------:R-:W4:Y:S01]  /*578e0*/  LDL.LU.64 R4, [R1+0x74f8] ;  /* 0x0074f80001047983 */ /* 0x000f220000300a00 */
[C---:B---3--:R-:W-:Y:S03]  /*578f0*/  HMMA.16816.F32 R8, R20.reuse, R10, R16 ;  /* 0x0000000a1408723c */ /* 0x048fe60000001810 */
[----:B------:R-:W3:Y:S04]  /*57900*/  LDL.LU.64 R18, [R1+0x74f0] ;  /* 0x0074f00001127983 */ /* 0x000ee80000300a00 */
[----:B------:R-:W3:Y:S11]  /*57910*/  LDL.LU.64 R16, [R1+0x74e8] ;  /* 0x0074e80001107983 */ /* 0x000ef60000300a00 */
[----:B------:R-:W-:Y:S05]  /*57920*/  @!UPT UIADD3 URZ, URZ, URZ, URZ ;  /* 0x0000003f3f3ff290 */ /* 0x000fea000fffe03f */
[----:B------:R-:W-:Y:S04]  /*57930*/  STL.64 [R1+0xcd0], R8 ;  /* 0x000cd00801007387 */ /* 0x000fe80000100a00 */
[----:B------:R0:W-:Y:S04]  /*57940*/  STL.64 [R1+0xcd8], R10 ;  /* 0x000cd80a01007387 */ /* 0x0001e80000100a00 */
[----:B0-----:R-:W4:Y:S02]  /*57950*/  LDL.LU.64 R10, [R1+0x74e0] ;  /* 0x0074e000010a7983 */ /* 0x001f240000300a00 */
[C---:B----4-:R-:W-:Y:S11]  /*57960*/  HMMA.16816.F32 R4, R20.reuse, R10, R4 ;  /* 0x0000000a1404723c */ /* 0x050ff60000001804 */
[----:B------:R-:W-:Y:S11]  /*57970*/  @!UPT UIADD3 URZ, URZ, URZ, URZ ;  /* 0x0000003f3f3ff290 */ /* 0x000ff6000fffe03f */
[----:B------:R-:W-:Y:S01]  /*57980*/  @!UPT UIADD3 URZ, URZ, URZ, URZ ;  /* 0x0000003f3f3ff290 */ /* 0x000fe2000fffe03f */
[----:B------:R-:W-:Y:S04]  /*57990*/  STL.64 [R1+0xcc0], R4 ;  /* 0x000cc00401007387 */ /* 0x000fe80000100a00 */
[----:B------:R0:W-:Y:S04]  /*579a0*/  STL.64 [R1+0xcc8], R6 ;  /* 0x000cc80601007387 */ /* 0x0001e80000100a00 */
[----:B0-----:R-:W3:Y:S02]  /*579b0*/  LDL.LU.64 R6, [R1+0x74d8] ;  /* 0x0074d80001067983 */ /* 0x001ee40000300a00 */
[----:B---3--:R-:W-:Y:S02]  /*579c0*/  HMMA.16816.F32 R20, R20, R6, R16 ;  /* 0x000000061414723c */ /* 0x008fe40000001810 */
[----:B------:R-:W2:Y:S04]  /*579d0*/  LDL.LU.64 R18, [R1+0x74d0] ;  /* 0x0074d00001127983 */ /* 0x000ea80000300a00 */
[----:B------:R-:W2:Y:S11]  /*579e0*/  LDL.LU.64 R16, [R1+0x74c8] ;  /* 0x0074c80001107983 */ /* 0x000eb60000300a00 */
[----:B------:R-:W-:Y:S06]  /*579f0*/  @!UPT UIADD3 URZ, URZ, URZ, URZ ;  /* 0x0000003f3f3ff290 */ /* 0x000fec000fffe03f */
[----:B------:R0:W-:Y:S04]  /*57a00*/  STL.64 [R1+0xbd0], R20 ;  /* 0x000bd01401007387 */ /* 0x0001e80000100a00 */
[----:B------:R1:W-:Y:S04]  /*57a10*/  STL.64 [R1+0xbd8], R22 ;  /* 0x000bd81601007387 */ /* 0x0003e80000100a00 */
[----:B0-----:R-:W3:Y:S04]  /*57a20*/  LDL.LU R20, [R1+0x5b0] ;  /* 0x0005b00001147983 */ /* 0x001ee80000300800 */
[----:B------:R-:W3:Y:S04]  /*57a30*/  LDL.LU R21, [R1+0x5b4] ;  /* 0x0005b40001157983 */ /* 0x000ee80000300800 */
[----:B-1----:R-:W4:Y:S01]  /*57a40*/  LDL.LU R22, [R1+0x5b8] ;  /* 0x0005b80001167983 */ /* 0x002f220000300800 */
[----:B------:R-:W-:-:S02]  /*57a50*/  IMAD.MOV.U32 R23, RZ, RZ, R29 ;  /* 0x000000ffff177224 */ /* 0x000fc400078e001d */
[----:B------:R-:W-:Y:S02]  /*57a60*/  IMAD.MOV.U32 R2, RZ, RZ, R14 ;  /* 0x000000ffff027224 */ /* 0x000fe400078e000e */
[----:B------:R-:W-:Y:S01]  /*57a70*/  IMAD.MOV.U32 R0, RZ, RZ, R15 ;  /* 0x000000ffff007224 */ /* 0x000fe200078e000f */
[C---:B--2---:R-:W-:Y:S01]  /*57a80*/  HMMA.16816.F32 R24, R16.reuse, R14, R24 ;  /* 0x0000000e1018723c */ /* 0x044fe20000001818 */
[----:B----4-:R0:W-:Y:S04]  /*57a90*/  STL.64 [R1+0x7450], R22 ;  /* 0x0074501601007387 */ /* 0x0101e80000100a00 */
[----:B---3--:R-:W-:Y:S04]  /*57aa0*/  STL.64 [R1+0x7448], R20 ;  /* 0x0074481401007387 */ /* 0x008fe80000100a00 */
[----:B0-----:R-:W2:Y:S11]  /*57ab0*/  LDL.64 R22, [R1+0x48] ;  /* 0x0000480001167983 */ /* 0x001eb60000100a00 */
[----:B------:R-:W-:Y:S03]  /*57ac0*/  @!UPT UIADD3 URZ, URZ, URZ, URZ ;  /* 0x0000003f3f3ff290 */ /* 0x000fe6000fffe03f */
[----:B------:R-:W-:Y:S04]  /*57ad0*/  STL.64 [R1+0xbc0], R24 ;  /* 0x000bc01801007387 */ /* 0x000fe80000100a00 */
[----:B------:R0:W-:Y:S04]  /*57ae0*/  STL.64 [R1+0xbc8], R26 ;  /* 0x000bc81a01007387 */ /* 0x0001e80000100a00 */
[----:B0-----:R-:W3:Y:S04]  /*57af0*/  LDL.LU.64 R26, [R1+0x74c0] ;  /* 0x0074c000011a7983 */ /* 0x001ee80000300a00 */
[----:B------:R-:W3:Y:S04]  /*57b00*/  LDL.LU.64 R24, [R1+0x74b8] ;  /* 0x0074b80001187983 */ /* 0x000ee80000300a00 */
[----:B------:R-:W3:Y:S02]  /*57b10*/  LDL.LU.64 R14, [R1+0x74b0] ;  /* 0x0074b000010e7983 */ /* 0x000ee40000300a00 */
[----:B---3--:R-:W-:Y:S01]  /*57b20*/  HMMA.16816.F32 R24, R16, R14, R24 ;  /* 0x0000000e1018723c */ /* 0x008fe20000001818 */
[----:B------:R-:W-:-:S02]  /*57b30*/  IMAD.MOV.U32 R9, RZ, RZ, R14 ;  /* 0x000000ffff097224 */ /* 0x000fc400078e000e */
[----:B------:R-:W-:Y:S11]  /*57b40*/  IMAD.MOV.U32 R8, RZ, RZ, R15 ;  /* 0x000000ffff087224 */ /* 0x000ff600078e000f */
[----:B------:R-:W-:Y:S09]  /*57b50*/  @!UPT UIADD3 URZ, URZ, URZ, URZ ;  /* 0x0000003f3f3ff290 */ /* 0x000ff2000fffe03f */
        /* <DEDUP_REMOVED lines=12> */
[----:B------:R-:W4:Y:S04]  /*57c20*/  LDL.LU R25, [R1+0x7488] ;  /* 0x0074880001197983 */ /* 0x000f280000300800 */
[----:B------:R-:W3:Y:S04]  /*57c30*/  LDL.LU.64 R14, [R1+0x7480] ;  /* 0x00748000010e7983 */ /* 0x000ee80000300a00 */
[----:B------:R-:W3:Y:S02]  /*57c40*/  LDL.LU.64 R12, [R1+0x7478] ;  /* 0x00747800010c7983 */ /* 0x000ee40000300a00 */
[C---:B---3--:R-:W-:Y:S11]  /*57c50*/  HMMA.16816.F32 R12, R16.reuse, R26, R12 ;  /* 0x0000001a100c723c */ /* 0x048ff6000000180c */
[----:B------:R-:W-:Y:S11]  /*57c60*/  @!UPT UIADD3 URZ, URZ, URZ, URZ ;  /* 0x0000003f3f3ff290 */ /* 0x000ff6000fffe03f */
[----:B------:R-:W-:Y:S01]  /*57c70*/  @!UPT UIADD3 URZ, URZ, URZ, URZ ;  /* 0x0000003f3f3ff290 */ /* 0x000fe2000fffe03f */
[----:B------:R-:W-:Y:S04]  /*57c80*/  STL.64 [R1+0xb90], R12 ;  /* 0x000b900c01007387 */ /* 0x000fe80000100a00 */
[----:B------:R0:W-:Y:S04]  /*57c90*/  STL.64 [R1+0xb98], R14 ;  /* 0x000b980e01007387 */ /* 0x0001e80000100a00 */
[----:B0-----:R-:W3:Y:S04]  /*57ca0*/  LDL.LU.64 R14, [R1+0x7470] ;  /* 0x00747000010e7983 */ /* 0x001ee80000300a00 */
[----:B------:R-:W3:Y:S04]  /*57cb0*/  LDL.LU.64 R12, [R1+0x7468] ;  /* 0x00746800010c7983 */ /* 0x000ee80000300a00 */
[----:B------:R0:W-:Y:S04]  /*57cc0*/  STL.64 [R1+0x73f0], R26 ;  /* 0x0073f01a01007387 */ /* 0x0001e80000100a00 */
[----:B----4-:R-:W-:Y:S04]  /*57cd0*/  STL [R1+0x73e8], R25 ;  /* 0x0073e81901007387 */ /* 0x010fe80000100800 */
[----:B0-----:R-:W3:Y:S02]  /*57ce0*/  LDL.64 R26, [R1+0x58] ;  /* 0x00005800011a7983 */ /* 0x001ee40000100a00 */
[----:B---3--:R-:W-:Y:S11]  /*57cf0*/  HMMA.16816.F32 R12, R16, R26, R12 ;  /* 0x0000001a100c723c */ /* 0x008ff6000000180c */
[----:B------:R-:W-:Y:S11]  /*57d00*/  @!UPT UIADD3 URZ, URZ, URZ, URZ ;  /* 0x0000003f3f3ff290 */ /* 0x000ff6000fffe03f */
[----:B------:R-:W-:Y:S01]  /*57d10*/  @!UPT UIADD3 URZ, URZ, URZ, URZ ;  /* 0x0000003f3f3ff290 */ /* 0x000fe2000fffe03f */
[----:B------:R-:W-:Y:S04]  /*57d20*/  STL.64 [R1+0xb80], R12 ;  /* 0x000b800c01007387 */ /* 0x000fe80000100a00 */
[----:B------:R0:W-:Y:S04]  /*57d30*/  STL.64 [R1+0xb88], R14 ;  /* 0x000b880e01007387 */ /* 0x0001e80000100a00 */
[----:B0-----:R-:W2:Y:S04]  /*57d40*/  LDL.LU.64 R14, [R1+0x7460] ;  /* 0x00746000010e7983 */ /* 0x001ea80000300a00 */
[----:B------:R-:W2:Y:S01]  /*57d50*/  LDL.LU.64 R12, [R1+0x7458] ;  /* 0x00745800010c7983 */ /* 0x000ea20000300a00 */
[----:B------:R-:W-:-:S02]  /*57d60*/  IMAD.MOV.U32 R28, RZ, RZ, R26 ;  /* 0x000000ffff1c7224 */ /* 0x000fc400078e001a */
[----:B------:R-:W-:Y:S02]  /*57d70*/  IMAD.MOV.U32 R3, RZ, RZ, R27 ;  /* 0x000000ffff037224 */ /* 0x000fe400078e001b */
[----:B--2---:R-:W-:Y:S07]  /*57d80*/  HMMA.16816.F32 R24, R16, R22, R12 ;  /* 0x000000161018723c */ /* 0x004fee000000180c */
[----:B------:R-:W-:Y:S02]  /*57d90*/  IMAD.MOV.U32 R13, RZ, RZ, R22 ;  /* 0x000000ffff0d7224 */ /* 0x000fe400078e0016 */
[----:B------:R-:W-:-:S02]  /*57da0*/  IMAD.MOV.U32 R12, RZ, RZ, R23 ;  /* 0x000000ffff0c7224 */ /* 0x000fc400078e0017 */
[----:B------:R-:W2:Y:S04]  /*57db0*/  LDL.LU.64 R22, [R1+0x7450] ;  /* 0x0074500001167983 */ /* 0x000ea80000300a00 */
[----:B------:R-:W2:Y:S08]  /*57dc0*/  LDL.LU.64 R20, [R1+0x7448] ;  /* 0x0074480001147983 */ /* 0x000eb00000300a00 */
[----:B------:R-:W-:Y:S01]  /*57dd0*/  STL.64 [R1+0xb70], R24 ;  /* 0x000b701801007387 */ /* 0x000fe20000100a00 */
[----:B------:R-:W-:-:S03]  /*57de0*/  IMAD.MOV.U32 R29, RZ, RZ, R27 ;  /* 0x000000ffff1d7224 */ /* 0x000fc600078e001b */
[----:B------:R2:W-:Y:S04]  /*57df0*/  STL [R1+0xb78], R26 ;  /* 0x000b781a01007387 */ /* 0x0005e80000100800 */
[----:B------:R-:W-:Y:S04]  /*57e00*/  STL [R1+0x6d58], R29 ;  /* 0x006d581d01007387 */ /* 0x000fe80000100800 */
[----:B------:R-:W-:Y:S01]  /*57e10*/  STL.64 [R1+0x73b8], R10 ;  /* 0x0073b80a01007387 */ /* 0x000fe20000100a00 */
[----:B--2---:R-:W-:Y:S03]  /*57e20*/  HMMA.16816.F32 R24, R16, R10, R20 ;  /* 0x0000000a1018723c */ /* 0x004fe60000001814 */
[----:B------:R-:W2:Y:S11]  /*57e30*/  LDL.LU R20, [R1+0x70] ;  /* 0x0000700001147983 */ /* 0x000eb60000300800 */
[----:B------:R-:W-:Y:S09]  /*57e40*/  @!UPT UIADD3 URZ, URZ, URZ, URZ ;  /* 0x0000003f3f3ff290 */ /* 0x000ff2000fffe03f */
[----:B------:R0:W-:Y:S04]  /*57e50*/  STL.64 [R1+0xb60], R24 ;  /* 0x000b601801007387 */ /* 0x0001e80000100a00 */
[----:B------:R1:W-:Y:S04]  /*57e60*/  STL.64 [R1+0xb68], R26 ;  /* 0x000b681a01007387 */ /* 0x0003e80000100a00 */
[----:B------:R-:W2:Y:S04]  /*57e70*/  LDL.LU R21, [R1+0x74] ;  /* 0x0000740001157983 */ /* 0x000ea80000300800 */
[----:B------:R-:W3:Y:S04]  /*57e80*/  LDL.LU R22, [R1+0x78] ;  /* 0x0000780001167983 */ /* 0x000ee80000300800 */
[----:B------:R-:W3:Y:S04]  /*57e90*/  LDL.LU R23, [R1+0x7c] ;  /* 0x00007c0001177983 */ /* 0x000ee80000300800 */
[----:B0-----:R-:W4:Y:S04]  /*57ea0*/  LDL.LU R24, [R1+0x3a0] ;  /* 0x0003a00001187983 */ /* 0x001f280000300800 */
[----:B------:R-:W4:Y:S04]  /*57eb0*/  LDL.LU R25, [R1+0x3a4] ;  /* 0x0003a40001197983 */ /* 0x000f280000300800 */
[----:B-1----:R-:W2:Y:S04]  /*57ec0*/  LDL.LU R26, [R1+0x3a8] ;  /* 0x0003a800011a7983 */ /* 0x002ea80000300800 */
[----:B------:R-:W2:Y:S01]  /*57ed0*/  LDL.LU R27, [R1+0x3ac] ;  /* 0x0003ac00011b7983 */ /* 0x000ea20000300800 */
[----:B------:R-:W-:-:S02]  /*57ee0*/  IMAD.MOV.U32 R11, RZ, RZ, R12 ;  /* 0x000000ffff0b7224 */ /* 0x000fc400078e000c */
[----:B------:R-:W-:Y:S01]  /*57ef0*/  IMAD.MOV.U32 R10, RZ, RZ, R13 ;  /* 0x000000ffff0a7224 */ /* 0x000fe200078e000d */
[----:B--2---:R0:W-:Y:S04]  /*57f00*/  STL.64 [R1+0x7400], R26 ;  /* 0x0074001a01007387 */ /* 0x0041e80000100a00 */
[----:B----4-:R-:W-:Y:S04]  /*57f10*/  STL.64 [R1+0x73f8], R24 ;  /* 0x0073f81801007387 */ /* 0x010fe80000100a00 */
[----:B------:R-:W2:Y:S01]  /*57f20*/  LDL.LU R12, [R1+0x3e0] ;  /* 0x0003e000010c7983 */ /* 0x000ea20000300800 */
[----:B0-----:R-:W-:-:S03]  /*57f30*/  IMAD.MOV.U32 R26, RZ, RZ, R9 ;  /* 0x000000ffff1a7224 */ /* 0x001fc600078e0009 */
[----:B------:R-:W2:Y:S01]  /*57f40*/  LDL.LU R13, [R1+0x3e4] ;  /* 0x0003e400010d7983 */ /* 0x000ea20000300800 */
[----:B------:R-:W-:-:S03]  /*57f50*/  IMAD.MOV.U32 R27, RZ, RZ, R8 ;  /* 0x000000ffff1b7224 */ /* 0x000fc600078e0008 */
[----:B------:R-:W2:Y:S04]  /*57f60*/  LDL.LU R14, [R1+0x3e8] ;  /* 0x0003e800010e7983 */ /* 0x000ea80000300800 */
[----:B------:R-:W2:Y:S04]  /*57f70*/  LDL.LU R15, [R1+0x3ec] ;  /* 0x0003ec00010f7983 */ /* 0x000ea80000300800 */
[----:B------:R-:W-:Y:S04]  /*57f80*/  STL.64 [R1+0x7418], R26 ;  /* 0x0074181a01007387 */ /* 0x000fe80000100a00 */
[----:B------:R0:W-:Y:S04]  /*57f90*/  STL.64 [R1+0x73d0], R10 ;  /* 0x0073d00a01007387 */ /* 0x0001e80000100a00 */
[----:B------:R-:W4:Y:S04]  /*57fa0*/  LDL.LU R8, [R1+0x380] ;  /* 0x0003800001087983 */ /* 0x000f280000300800 */
[----:B------:R-:W4:Y:S04]  /*57fb0*/  LDL.LU R9, [R1+0x384] ;  /* 0x0003840001097983 */ /* 0x000f280000300800 */
[----:B0-----:R-:W2:Y:S04]  /*57fc0*/  LDL.LU R10, [R1+0x388] ;  /* 0x00038800010a7983 */ /* 0x001ea80000300800 */
[----:B------:R-:W2:Y:S01]  /*57fd0*/  LDL.LU R11, [R1+0x38c] ;  /* 0x00038c00010b7983 */ /* 0x000ea20000300800 */
[----:B------:R-:W-:-:S02]  /*57fe0*/  IMAD.MOV.U32 R26, RZ, RZ, R2 ;  /* 0x000000ffff1a7224 */ /* 0x000fc400078e0002 */
[----:B------:R-:W-:Y:S01]  /*57ff0*/  IMAD.MOV.U32 R27, RZ, RZ, R0 ;  /* 0x000000ffff1b7224 */ /* 0x000fe200078e0000 */
[----:B------:R-:W3:Y:S04]  /*58000*/  LDL.LU R2, [R1+0x7444] ;  /* 0x0074440001027983 */ /* 0x000ee80000300800 */
[----:B------:R-:W3:Y:S04]  /*58010*/  LDL.LU R0, [R1+0x7440] ;  /* 0x0074400001007983 */ /* 0x000ee80000300800 */
[----:B--2---:R-:W-:Y:S04]  /*58020*/  STL.64 [R1+0x73e0], R10 ;  /* 0x0073e00a01007387 */ /* 0x004fe80000100a00 */
[----:B----4-:R0:W-:Y:S04]  /*58030*/  STL.64 [R1+0x73d8], R8 ;  /* 0x0073d80801007387 */ /* 0x0101e80000100a00 */
        /* <DEDUP_REMOVED lines=8> */
[----:B------:R-:W4:Y:S04]  /*580c0*/  LDL.LU R10, [R1+0x3b8] ;  /* 0x0003b800010a7983 */ /* 0x000f280000300800 */
[----:B------:R-:W4:Y:S01]  /*580d0*/  LDL.LU R11, [R1+0x3bc] ;  /* 0x0003bc00010b7983 */ /* 0x000f220000300800 */
[----:B------:R-:W-:Y:S03]  /*580e0*/  HMMA.16816.F32 R16, R16, R6, R12 ;  /* 0x000000061010723c */ /* 0x000fe6000000180c */
[----:B----4-:R-:W-:Y:S04]  /*580f0*/  STL.64 [R1+0x7428], R10 ;  /* 0x0074280a01007387 */ /* 0x010fe80000100a00 */
[----:B--2---:R0:W-:Y:S04]  /*58100*/  STL.64 [R1+0x7420], R8 ;  /* 0x0074200801007387 */ /* 0x0041e80000100a00 */
[----:B0-----:R-:W2:Y:S04]  /*58110*/  LDL.LU R8, [R1+0x3c0] ;  /* 0x0003c00001087983 */ /* 0x001ea80000300800 */
[----:B------:R-:W2:Y:S04]  /*58120*/  LDL.LU R9, [R1+0x3c4] ;  /* 0x0003c40001097983 */ /* 0x000ea80000300800 */
[----:B------:R-:W2:Y:S04]  /*58130*/  LDL.LU R10, [R1+0x3c8] ;  /* 0x0003c800010a7983 */ /* 0x000ea80000300800 */
[----:B------:R-:W2:Y:S04]  /*58140*/  LDL.LU R11, [R1+0x3cc] ;  /* 0x0003cc00010b7983 */ /* 0x000ea80000300800 */
[----:B---3--:R0:W-:Y:S04]  /*58150*/  STL.64 [R1+0x72f0], R22 ;  /* 0x0072f01601007387 */ /* 0x0081e80000100a00 */
[----:B------:R-:W-:Y:S04]  /*58160*/  STL.64 [R1+0x72e8], R20 ;  /* 0x0072e81401007387 */ /* 0x000fe80000100a00 */
[----:B------:R-:W2:Y:S04]  /*58170*/  LDL.LU.64 R14, [R1+0x7438] ;  /* 0x00743800010e7983 */ /* 0x000ea80000300a00 */
[----:B------:R-:W2:Y:S01]  /*58180*/  LDL.LU.64 R12, [R1+0x7430] ;  /* 0x00743000010c7983 */ /* 0x000ea20000300a00 */
[----:B0-----:R-:W-:-:S03]  /*58190*/  IMAD.MOV.U32 R23, RZ, RZ, R4 ;  /* 0x000000ffff177224 */ /* 0x001fc600078e0004 */
[----:B------:R0:W-:Y:S01]  /*581a0*/  STL.64 [R1+0x73b0], R6 ;  /* 0x0073b00601007387 */ /* 0x0001e20000100a00 */
[----:B------:R-:W-:-:S03]  /*581b0*/  IMAD.MOV.U32 R22, RZ, RZ, R5 ;  /* 0x000000ffff167224 */ /* 0x000fc600078e0005 */
[----:B------:R-:W3:Y:S04]  /*581c0*/  LDL.LU R4, [R1+0x360] ;  /* 0x0003600001047983 */ /* 0x000ee80000300800 */
[----:B------:R-:W-:Y:S04]  /*581d0*/  STL.64 [R1+0x9a0], R16 ;  /* 0x0009a01001007387 */ /* 0x000fe80000100a00 */
[----:B------:R-:W-:Y:S04]  /*581e0*/  STL.64 [R1+0x9a8], R18 ;  /* 0x0009a81201007387 */ /* 0x000fe80000100a00 */
[----:B------:R-:W3:Y:S04]  /*581f0*/  LDL.LU R5, [R1+0x364] ;  /* 0x0003640001057983 */ /* 0x000ee80000300800 */
[----:B0-----:R-:W4:Y:S04]  /*58200*/  LDL.LU R6, [R1+0x368] ;  /* 0x0003680001067983 */ /* 0x001f280000300800 */
[----:B------:R-:W4:Y:S01]  /*58210*/  LDL.LU R7, [R1+0x36c] ;  /* 0x00036c0001077983 */ /* 0x000f220000300800 */
[C---:B--2---:R-:W-:Y:S03]  /*58220*/  HMMA.16816.F32 R24, R12.reuse, R26, R8 ;  /* 0x0000001a0c18723c */ /* 0x044fe60000001808 */
[----:B----4-:R-:W-:Y:S04]  /*58230*/  STL.64 [R1+0x73c8], R6 ;  /* 0x0073c80601007387 */ /* 0x010fe80000100a00 */
[----:B---3--:R0:W-:Y:S04]  /*58240*/  STL.64 [R1+0x73c0], R4 ;  /* 0x0073c00401007387 */ /* 0x0081e80000100a00 */
[----:B0-----:R-:W2:Y:S04]  /*58250*/  LDL.LU R4, [R1+0x370] ;  /* 0x0003700001047983 */ /* 0x001ea80000300800 */
[----:B------:R-:W2:Y:S04]  /*58260*/  LDL.LU R5, [R1+0x374] ;  /* 0x0003740001057983 */ /* 0x000ea80000300800 */
[----:B------:R-:W2:Y:S04]  /*58270*/  LDL.LU R6, [R1+0x378] ;  /* 0x0003780001067983 */ /* 0x000ea80000300800 */
[----:B------:R-:W2:Y:S04]  /*58280*/  LDL.LU R7, [R1+0x37c] ;  /* 0x00037c0001077983 */ /* 0x000ea80000300800 */
[----:B------:R-:W3:Y:S04]  /*58290*/  LDL.LU.64 R10, [R1+0x7428] ;  /* 0x00742800010a7983 */ /* 0x000ee80000300a00 */
[----:B------:R-:W3:Y:S04]  /*582a0*/  LDL.LU.64 R8, [R1+0x7420] ;  /* 0x0074200001087983 */ /* 0x000ee80000300a00 */
[----:B------:R-:W-:Y:S04]  /*582b0*/  STL.64 [R1+0x980], R24 ;  /* 0x0009801801007387 */ /* 0x000fe80000100a00 */
[----:B------:R0:W-:Y:S04]  /*582c0*/  STL.64 [R1+0x988], R26 ;  /* 0x0009881a01007387 */ /* 0x0001e80000100a00 */
[----:B0-----:R-:W3:Y:S02]  /*582d0*/  LDL.LU.64 R26, [R1+0x7418] ;  /* 0x00741800011a7983 */ /* 0x001ee40000300a00 */
[C---:B---3--:R-:W-:Y:S02]  /*582e0*/  HMMA.16816.F32 R24, R12.reuse, R26, R8 ;  /* 0x0000001a0c18723c */ /* 0x048fe40000001808 */
[----:B------:R-:W3:Y:S04]  /*582f0*/  LDL.LU.64 R10, [R1+0x7410] ;  /* 0x00741000010a7983 */ /* 0x000ee80000300a00 */
[----:B------:R-:W3:Y:S11]  /*58300*/  LDL.LU.64 R8, [R1+0x7408] ;  /* 0x0074080001087983 */ /* 0x000ef60000300a00 */
[----:B------:R-:W-:Y:S06]  /*58310*/  @!UPT UIADD3 URZ, URZ, URZ, URZ ;  /* 0x0000003f3f3ff290 */ /* 0x000fec000fffe03f */
[----:B------:R-:W-:Y:S04]  /*58320*/  STL.64 [R1+0x970], R24 ;  /* 0x0009701801007387 */ /* 0x000fe80000100a00 */
[----:B------:R0:W-:Y:S04]  /*58330*/  STL.64 [R1+0x978], R26 ;  /* 0x0009781a01007387 */ /* 0x0001e80000100a00 */
[----:B0-----:R-:W4:Y:S04]  /*58340*/  LDL.LU.64 R26, [R1+0x7400] ;  /* 0x00740000011a7983 */ /* 0x001f280000300a00 */
[----:B------:R-:W4:Y:S02]  /*58350*/  LDL.LU.64 R24, [R1+0x73f8] ;  /* 0x0073f80001187983 */ /* 0x000f240000300a00 */
[C---:B----4-:R-:W-:Y:S11]  /*58360*/  HMMA.16816.F32 R24, R12.reuse, R22, R24 ;  /* 0x000000160c18723c */ /* 0x050ff60000001818 */
[----:B------:R-:W-:Y:S11]  /*58370*/  @!UPT UIADD3 URZ, URZ, URZ, URZ ;  /* 0x0000003f3f3ff290 */ /* 0x000ff6000fffe03f */
[----:B------:R-:W-:Y:S01]  /*58380*/  @!UPT UIADD3 URZ, URZ, URZ, URZ ;  /* 0x0000003f3f3ff290 */ /* 0x000fe2000fffe03f */
[----:B------:R-:W-:Y:S04]  /*58390*/  STL.64 [R1+0x960], R24 ;  /* 0x0009601801007387 */ /* 0x000fe80000100a00 */
[----:B------:R0:W-:Y:S04]  /*583a0*/  STL.64 [R1+0x968], R26 ;  /* 0x0009681a01007387 */ /* 0x0001e80000100a00 */
[----:B0-----:R-:W3:Y:S04]  /*583b0*/  LDL.LU.64 R26, [R1+0x73f0] ;  /* 0x0073f000011a7983 */ /* 0x001ee80000300a00 */
[----:B------:R-:W4:Y:S04]  /*583c0*/  LDL.LU R25, [R1+0x73e8] ;  /* 0x0073e80001197983 */ /* 0x000f280000300800 */
[----:B------:R0:W-:Y:S04]  /*583d0*/  STL.64 [R1+0x7380], R22 ;  /* 0x0073801601007387 */ /* 0x0001e80000100a00 */
[----:B0-----:R-:W2:Y:S01]  /*583e0*/  LDL.64 R22, [R1+0x18] ;  /* 0x0000180001167983 */ /* 0x001ea20000100a00 */
[----:B---3--:R-:W-:Y:S03]  /*583f0*/  HMMA.16816.F32 R8, R12, R26, R8 ;  /* 0x0000001a0c08723c */ /* 0x008fe60000001808 */
[----:B--2---:R0:W-:Y:S04]  /*58400*/  STL.64 [R1+0x7398], R22 ;  /* 0x0073981601007387 */ /* 0x0041e80000100a00 */
[----:B0-----:R-:W2:Y:S11]  /*58410*/  LDL.64 R22, [R1+0x28] ;  /* 0x0000280001167983 */ /* 0x001eb60000100a00 */
[----:B------:R-:W-:Y:S05]  /*58420*/  @!UPT UIADD3 URZ, URZ, URZ, URZ ;  /* 0x0000003f3f3ff290 */ /* 0x000fea000fffe03f */
[----:B------:R-:W-:Y:S04]  /*58430*/  STL.64 [R1+0x950], R8 ;  /* 0x0009500801007387 */ /* 0x000fe80000100a00 */
[----:B------:R0:W-:Y:S04]  /*58440*/  STL.64 [R1+0x958], R10 ;  /* 0x0009580a01007387 */ /* 0x0001e80000100a00 */
[----:B0-----:R-:W3:Y:S04]  /*58450*/  LDL.LU.64 R10, [R1+0x73e0] ;  /* 0x0073e000010a7983 */ /* 0x001ee80000300a00 */
[----:B------:R-:W3:Y:S01]  /*58460*/  LDL.LU.64 R8, [R1+0x73d8] ;  /* 0x0073d80001087983 */ /* 0x000ee20000300a00 */
[----:B------:R-:W-:-:S02]  /*58470*/  IMAD.MOV.U32 R18, RZ, RZ, R28 ;  /* 0x000000ffff127224 */ /* 0x000fc400078e001c */
[----:B------:R-:W-:Y:S01]  /*58480*/  IMAD.MOV.U32 R19, RZ, RZ, R3 ;  /* 0x000000ffff137224 */ /* 0x000fe200078e0003 */
[----:B------:R-:W-:Y:S04]  /*58490*/  STL.64 [R1+0x7390], R26 ;  /* 0x0073901a01007387 */ /* 0x000fe80000100a00 */
[----:B----4-:R0:W-:Y:S04]  /*584a0*/  STL [R1+0x7388], R25 ;  /* 0x0073881901007387 */ /* 0x0101e80000100800 */
[----:B------:R-:W4:Y:S04]  /*584b0*/  LDL.LU R24, [R1+0x1f0] ;  /* 0x0001f00001187983 */ /* 0x000f280000300800 */
[----:B0-----:R-:W4:Y:S04]  /*584c0*/  LDL.LU R25, [R1+0x1f4] ;  /* 0x0001f40001197983 */ /* 0x001f280000300800 */
[----:B------:R-:W4:Y:S04]  /*584d0*/  LDL.LU R26, [R1+0x1f8] ;  /* 0x0001f800011a7983 */ /* 0x000f280000300800 */
[----:B------:R-:W4:Y:S01]  /*584e0*/  LDL.LU R27, [R1+0x1fc] ;  /* 0x0001fc00011b7983 */ /* 0x000f220000300800 */
[C---:B---3--:R-:W-:Y:S11]  /*584f0*/  HMMA.16816.F32 R8, R12.reuse, R18, R8 ;  /* 0x000000120c08723c */ /* 0x048ff60000001808 */
[----:B------:R-:W-:Y:S11]  /*58500*/  @!UPT UIADD3 URZ, URZ, URZ, URZ ;  /* 0x0000003f3f3ff290 */ /* 0x000ff6000fffe03f */
[----:B------:R-:W-:Y:S01]  /*58510*/  @!UPT UIADD3 URZ, URZ, URZ, URZ ;  /* 0x0000003f3f3ff290 */ /* 0x000fe2000fffe03f */
[----:B------:R-:W-:Y:S04]  /*58520*/  STL.64 [R1+0x940], R8 ;  /* 0x0009400801007387 */ /* 0x000fe80000100a00 */
[----:B------:R0:W-:Y:S04]  /*58530*/  STL.64 [R1+0x948], R10 ;  /* 0x0009480a01007387 */ /* 0x0001e80000100a00 */
[----:B0-----:R-:W3:Y:S04]  /*58540*/  LDL.LU.64 R10, [R1+0x73d0] ;  /* 0x0073d000010a7983 */ /* 0x001ee80000300a00 */
[----:B------:R0:W-:Y:S04]  /*58550*/  STL.64 [R1+0x7378], R18 ;  /* 0x0073781201007387 */ /* 0x0001e80000100a00 */
[----:B------:R-:W2:Y:S04]  /*58560*/  LDL.LU R16, [R1+0x210] ;  /* 0x0002100001107983 */ /* 0x000ea80000300800 */
[----:B------:R-:W2:Y:S04]  /*58570*/  LDL.LU R17, [R1+0x214] ;  /* 0x0002140001117983 */ /* 0x000ea80000300800 */
[----:B0-----:R-:W2:Y:S04]  /*58580*/  LDL.LU R18, [R1+0x218] ;  /* 0x0002180001127983 */ /* 0x001ea80000300800 */
[----:B------:R-:W2:Y:S01]  /*58590*/  LDL.LU R19, [R1+0x21c] ;  /* 0x00021c0001137983 */ /* 0x000ea20000300800 */
[C---:B---3--:R-:W-:Y:S03]  /*585a0*/  HMMA.16816.F32 R8, R12.reuse, R10, R4 ;  /* 0x0000000a0c08723c */ /* 0x048fe60000001804 */
[----:B------:R-:W3:Y:S04]  /*585b0*/  LDL.LU.64 R6, [R1+0x73c8] ;  /* 0x0073c80001067983 */ /* 0x000ee80000300a00 */
[----:B------:R-:W3:Y:S11]  /*585c0*/  LDL.LU.64 R4, [R1+0x73c0] ;  /* 0x0073c00001047983 */ /* 0x000ef60000300a00 */
[----:B------:R-:W-:Y:S05]  /*585d0*/  @!UPT UIADD3 URZ, URZ, URZ, URZ ;  /* 0x0000003f3f3ff290 */ /* 0x000fea000fffe03f */
[----:B------:R-:W-:Y:S04]  /*585e0*/  STL.64 [R1+0x3e0], R8 ;  /* 0x0003e00801007387 */ /* 0x000fe80000100a00 */
[----:B------:R0:W-:Y:S04]  /*585f0*/  STL.64 [R1+0x3e8], R10 ;  /* 0x0003e80a01007387 */ /* 0x0001e80000100a00 */
[----:B0-----:R-:W3:Y:S02]  /*58600*/  LDL.LU.64 R10, [R1+0x73b8] ;  /* 0x0073b800010a7983 */ /* 0x001ee40000300a00 */
[C---:B---3--:R-:W-:Y:S02]  /*58610*/  HMMA.16816.F32 R8, R12.reuse, R10, R4 ;  /* 0x0000000a0c08723c */ /* 0x048fe40000001804 */
[----:B------:R-:W2:Y:S11]  /*58620*/  LDL.LU.64 R6, [R1+0x73b0] ;  /* 0x0073b00001067983 */ /* 0x000eb60000300a00 */
[----:B------:R-:W-:Y:S10]  /*58630*/  @!UPT UIADD3 URZ, URZ, URZ, URZ ;  /* 0x0000003f3f3ff290 */ /* 0x000ff4000fffe03f */
[----:B------:R-:W-:Y:S04]  /*58640*/  STL.64 [R1+0x3c0], R8 ;  /* 0x0003c00801007387 */ /* 0x000fe80000100a00 */
[----:B------:R0:W-:Y:S04]  /*58650*/  STL.64 [R1+0x3c8], R10 ;  /* 0x0003c80a01007387 */ /* 0x0001e80000100a00 */
[----:B0-----:R-:W3:Y:S04]  /*58660*/  LDL.LU.64 R10, [R1+0x73a8] ;  /* 0x0073a800010a7983 */ /* 0x001ee80000300a00 */
[----:B------:R-:W3:Y:S01]  /*58670*/  LDL.LU.64 R8, [R1+0x73a0] ;  /* 0x0073a00001087983 */ /* 0x000ee20000300a00 */
[----:B--2---:R-:W-:Y:S03]  /*58680*/  HMMA.16816.F32 R12, R12, R6, R16 ;  /* 0x000000060c0c723c */ /* 0x004fe60000001810 */
[----:B------:R-:W2:Y:S11]  /*58690*/  LDL.LU R16, [R1+0x1d0] ;  /* 0x0001d00001107983 */ /* 0x000eb60000300800 */
[----:B------:R-:W-:Y:S09]  /*586a0*/  @!UPT UIADD3 URZ, URZ, URZ, URZ ;  /* 0x0000003f3f3ff290 */ /* 0x000ff2000fffe03f */
[----:B------:R-:W-:Y:S04]  /*586b0*/  STL.64 [R1+0x3a0], R12 ;  /* 0x0003a00c01007387 */ /* 0x000fe80000100a00 */
[----:B------:R-:W-:Y:S04]  /*586c0*/  STL.64 [R1+0x3a8], R14 ;  /* 0x0003a80e01007387 */ /* 0x000fe80000100a00 */
[----:B------:R-:W2:Y:S04]  /*586d0*/  LDL.LU R17, [R1+0x1d4] ;  /* 0x0001d40001117983 */ /* 0x000ea80000300800 */
[----:B------:R-:W2:Y:S04]  /*586e0*/  LDL.LU R18, [R1+0x1d8] ;  /* 0x0001d80001127983 */ /* 0x000ea80000300800 */
[----:B------:R-:W2:Y:S04]  /*586f0*/  LDL.LU R19, [R1+0x1dc] ;  /* 0x0001dc0001137983 */ /* 0x000ea80000300800 */
[----:B------:R0:W-:Y:S04]  /*58700*/  STL.64 [R1+0x7350], R6 ;  /* 0x0073500601007387 */ /* 0x0001e80000100a00 */
[----:B------:R-:W3:Y:S04]  /*58710*/  LDL.LU R4, [R1+0x200] ;  /* 0x0002000001047983 */ /* 0x000ee80000300800 */
[----:B------:R-:W3:Y:S04]  /*58720*/  LDL.LU R5, [R1+0x204] ;  /* 0x0002040001057983 */ /* 0x000ee80000300800 */
[----:B0-----:R-:W3:Y:S04]  /*58730*/  LDL.LU R6, [R1+0x208] ;  /* 0x0002080001067983 */ /* 0x001ee80000300800 */
[----:B------:R-:W3:Y:S04]  /*58740*/  LDL.LU R7, [R1+0x20c] ;  /* 0x00020c0001077983 */ /* 0x000ee80000300800 */
[----:B------:R-:W2:Y:S01]  /*58750*/  LDL.64 R14, [R1+0x48] ;  /* 0x00004800010e7983 */ /* 0x000ea20000100a00 */
[----:B------:R-:W-:Y:S01]  /*58760*/  IMAD.MOV.U32 R3, RZ, RZ, R23 ;  /* 0x000000ffff037224 */ /* 0x000fe200078e0017 */
[----:B---3--:R-:W-:Y:S02]  /*58770*/  HMMA.16816.F32 R4, R8, R22, R4 ;  /* 0x000000160804723c */ /* 0x008fe40000001804 */
[----:B--2---:R0:W-:Y:S04]  /*58780*/  STL.64 [R1+0x7370], R14 ;  /* 0x0073700e01007387 */ /* 0x0041e80000100a00 */
[----:B------:R-:W2:Y:S04]  /*58790*/  LDL.LU R12, [R1+0x1e0] ;  /* 0x0001e000010c7983 */ /* 0x000ea80000300800 */
[----:B------:R-:W2:Y:S04]  /*587a0*/  LDL.LU R13, [R1+0x1e4] ;  /* 0x0001e400010d7983 */ /* 0x000ea80000300800 */
[----:B0-----:R-:W2:Y:S04]  /*587b0*/  LDL.LU R14, [R1+0x1e8] ;  /* 0x0001e800010e7983 */ /* 0x001ea80000300800 */
[----:B------:R-:W2:Y:S05]  /*587c0*/  LDL.LU R15, [R1+0x1ec] ;  /* 0x0001ec00010f7983 */ /* 0x000eaa0000300800 */
[----:B------:R0:W-:Y:S04]  /*587d0*/  STL.64 [R1+0x390], R4 ;  /* 0x0003900401007387 */ /* 0x0001e80000100a00 */
[----:B------:R1:W-:Y:S01]  /*587e0*/  STL.64 [R1+0x398], R6 ;  /* 0x0003980601007387 */ /* 0x0003e20000100a00 */
[----:B0-----:R-:W-:-:S03]  /*587f0*/  IMAD.MOV.U32 R4, RZ, RZ, R22 ;  /* 0x000000ffff047224 */ /* 0x001fc600078e0016 */
[----:B------:R-:W4:Y:S02]  /*58800*/  LDL.LU.64 R22, [R1+0x7398] ;  /* 0x0073980001167983 */ /* 0x000f240000300a00 */
[C---:B----4-:R-:W-:Y:S01]  /*58810*/  HMMA.16816.F32 R24, R8.reuse, R22, R24 ;  /* 0x000000160818723c */ /* 0x050fe20000001818 */
[----:B-1----:R-:W-:Y:S02]  /*58820*/  IMAD.MOV.U32 R6, RZ, RZ, R22 ;  /* 0x000000ffff067224 */ /* 0x002fe400078e0016 */
[----:B------:R-:W-:Y:S11]  /*58830*/  IMAD.MOV.U32 R5, RZ, RZ, R23 ;  /* 0x000000ffff057224 */ /* 0x000ff600078e0017 */
[----:B------:R-:W-:Y:S09]  /*58840*/  @!UPT UIADD3 URZ, URZ, URZ, URZ ;  /* 0x0000003f3f3ff290 */ /* 0x000ff2000fffe03f */
[----:B------:R-:W-:Y:S04]  /*58850*/  STL.64 [R1+0x380], R24 ;  /* 0x0003801801007387 */ /* 0x000fe80000100a00 */
[----:B------:R0:W-:Y:S04]  /*58860*/  STL.64 [R1+0x388], R26 ;  /* 0x0003881a01007387 */ /* 0x0001e80000100a00 */
[----:B0-----:R-:W3:Y:S04]  /*58870*/  LDL.LU.64 R26, [R1+0x7390] ;  /* 0x00739000011a7983 */ /* 0x001ee80000300a00 */
[----:B------:R-:W4:Y:S04]  /*58880*/  LDL.LU R25, [R1+0x7388] ;  /* 0x0073880001197983 */ /* 0x000f280000300800 */
[----:B------:R-:W2:Y:S02]  /*58890*/  LDL.LU.64 R22, [R1+0x7380] ;  /* 0x0073800001167983 */ /* 0x000ea40000300a00 */
[----:B--2---:R-:W-:Y:S02]  /*588a0*/  HMMA.16816.F32 R12, R8, R22, R12 ;  /* 0x00000016080c723c */ /* 0x004fe4000000180c */
[----:B------:R0:W-:Y:S05]  /*588b0*/  STL.64 [R1+0x7308], R22 ;  /* 0x0073081601007387 */ /* 0x0001ea0000100a00 */
[----:B0-----:R-:W-:-:S02]  /*588c0*/  IMAD.MOV.U32 R22, RZ, RZ, R6 ;  /* 0x000000ffff167224 */ /* 0x001fc400078e0006 */
[----:B------:R-:W-:Y:S11]  /*588d0*/  IMAD.MOV.U32 R23, RZ, RZ, R5 ;  /* 0x000000ffff177224 */ /* 0x000ff600078e0005 */
[----:B------:R-:W-:Y:S03]  /*588e0*/  @!UPT UIADD3 URZ, URZ, URZ, URZ ;  /* 0x0000003f3f3ff290 */ /* 0x000fe6000fffe03f */
[----:B------:R-:W-:Y:S04]  /*588f0*/  STL.64 [R1+0x370], R12 ;  /* 0x0003700c01007387 */ /* 0x000fe80000100a00 */
[----:B------:R-:W-:Y:S04]  /*58900*/  STL.64 [R1+0x378], R14 ;  /* 0x0003780e01007387 */ /* 0x000fe80000100a00 */
[----:B------:R0:W-:Y:S04]  /*58910*/  STL.64 [R1+0x7320], R22 ;  /* 0x0073201601007387 */ /* 0x0001e80000100a00 */
[----:B------:R-:W2:Y:S01]  /*58920*/  LDL.64 R6, [R1+0x38] ;  /* 0x0000380001067983 */ /* 0x000ea20000100a00 */
[----:B0-----:R-:W-:-:S02]  /*58930*/  IMAD.MOV.U32 R22, RZ, RZ, R4 ;  /* 0x000000ffff167224 */ /* 0x001fc400078e0004 */
[----:B------:R-:W-:Y:S01]  /*58940*/  IMAD.MOV.U32 R23, RZ, RZ, R3 ;  /* 0x000000ffff177224 */ /* 0x000fe200078e0003 */
[----:B--2---:R0:W-:Y:S04]  /*58950*/  STL.64 [R1+0x7368], R6 ;  /* 0x0073680601007387 */ /* 0x0041e80000100a00 */
[----:B------:R-:W2:Y:S04]  /*58960*/  LDL.LU R4, [R1+0x1b0] ;  /* 0x0001b00001047983 */ /* 0x000ea80000300800 */
[----:B------:R-:W2:Y:S04]  /*58970*/  LDL.LU R5, [R1+0x1b4] ;  /* 0x0001b40001057983 */ /* 0x000ea80000300800 */
[----:B0-----:R-:W2:Y:S04]  /*58980*/  LDL.LU R6, [R1+0x1b8] ;  /* 0x0001b80001067983 */ /* 0x001ea80000300800 */
[----:B------:R-:W2:Y:S04]  /*58990*/  LDL.LU R7, [R1+0x1bc] ;  /* 0x0001bc0001077983 */ /* 0x000ea80000300800 */
[----:B------:R-:W2:Y:S04]  /*589a0*/  LDL.LU R12, [R1+0x1c0] ;  /* 0x0001c000010c7983 */ /* 0x000ea80000300800 */
[----:B------:R-:W2:Y:S04]  /*589b0*/  LDL.LU R13, [R1+0x1c4] ;  /* 0x0001c400010d7983 */ /* 0x000ea80000300800 */
[----:B------:R-:W2:Y:S04]  /*589c0*/  LDL.LU R14, [R1+0x1c8] ;  /* 0x0001c800010e7983 */ /* 0x000ea80000300800 */
[----:B------:R-:W2:Y:S04]  /*589d0*/  LDL.LU R15, [R1+0x1cc] ;  /* 0x0001cc00010f7983 */ /* 0x000ea80000300800 */
[----:B------:R0:W-:Y:S04]  /*589e0*/  STL.64 [R1+0x7348], R22 ;  /* 0x0073481601007387 */ /* 0x0001e80000100a00 */
[----:B------:R-:W2:Y:S04]  /*589f0*/  LDL.LU R20, [R1+0xb0] ;  /* 0x0000b00001147983 */ /* 0x000ea80000300800 */
[----:B------:R-:W2:Y:S04]  /*58a00*/  LDL.LU R21, [R1+0xb4] ;  /* 0x0000b40001157983 */ /* 0x000ea80000300800 */
[----:B0-----:R-:W2:Y:S04]  /*58a10*/  LDL.LU R22, [R1+0xb8] ;  /* 0x0000b80001167983 */ /* 0x001ea80000300800 */
[----:B------:R-:W2:Y:S01]  /*58a20*/  LDL.LU R23, [R1+0xbc] ;  /* 0x0000bc0001177983 */ /* 0x000ea20000300800 */
[C---:B---3--:R-:W-:Y:S03]  /*58a30*/  HMMA.16816.F32 R16, R8.reuse, R26, R16 ;  /* 0x0000001a0810723c */ /* 0x048fe60000001810 */
[----:B--2---:R-:W-:Y:S04]  /*58a40*/  STL.64 [R1+0x7360], R22 ;  /* 0x0073601601007387 */ /* 0x004fe80000100a00 */
[----:B------:R0:W-:Y:S04]  /*58a50*/  STL.64 [R1+0x7358], R20 ;  /* 0x0073581401007387 */ /* 0x0001e80000100a00 */
[----:B0-----:R-:W2:Y:S04]  /*58a60*/  LDL.LU R20, [R1+0x1a0] ;  /* 0x0001a00001147983 */ /* 0x001ea80000300800 */
[----:B------:R-:W2:Y:S04]  /*58a70*/  LDL.LU R21, [R1+0x1a4] ;  /* 0x0001a40001157983 */ /* 0x000ea80000300800 */
[----:B------:R-:W2:Y:S04]  /*58a80*/  LDL.LU R22, [R1+0x1a8] ;  /* 0x0001a80001167983 */ /* 0x000ea80000300800 */
[----:B------:R-:W2:Y:S04]  /*58a90*/  LDL.LU R23, [R1+0x1ac] ;  /* 0x0001ac0001177983 */ /* 0x000ea80000300800 */
[----:B------:R-:W-:Y:S04]  /*58aa0*/  STL.64 [R1+0x360], R16 ;  /* 0x0003601001007387 */ /* 0x000fe80000100a00 */
[----:B------:R0:W-:Y:S04]  /*58ab0*/  STL.64 [R1+0x368], R18 ;  /* 0x0003681201007387 */ /* 0x0001e80000100a00 */
[----:B0-----:R-:W3:Y:S04]  /*58ac0*/  LDL.LU.64 R18, [R1+0x7378] ;  /* 0x0073780001127983 */ /* 0x001ee80000300a00 */
[----:B------:R-:W-:Y:S04]  /*58ad0*/  STL.64 [R1+0x7300], R26 ;  /* 0x0073001a01007387 */ /* 0x000fe80000100a00 */
[----:B----4-:R0:W-:Y:S04]  /*58ae0*/  STL [R1+0x72f8], R25 ;  /* 0x0072f81901007387 */ /* 0x0101e80000100800 */
[----:B------:R-:W4:Y:S04]  /*58af0*/  LDL.LU R24, [R1+0x80] ;  /* 0x0000800001187983 */ /* 0x000f280000300800 */
[----:B0-----:R-:W4:Y:S04]  /*58b00*/  LDL.LU R25, [R1+0x84] ;  /* 0x0000840001197983 */ /* 0x001f280000300800 */
[----:B------:R-:W2:Y:S04]  /*58b10*/  LDL.LU R26, [R1+0x88] ;  /* 0x00008800011a7983 */ /* 0x000ea80000300800 */
[----:B------:R-:W2:Y:S04]  /*58b20*/  LDL.LU R27, [R1+0x8c] ;  /* 0x00008c00011b7983 */ /* 0x000ea80000300800 */
[----:B--2---:R-:W-:Y:S04]  /*58b30*/  STL.64 [R1+0x7318], R26 ;  /* 0x0073181a01007387 */ /* 0x004fe80000100a00 */
[----:B----4-:R0:W-:Y:S04]  /*58b40*/  STL.64 [R1+0x7310], R24 ;  /* 0x0073101801007387 */ /* 0x0101e80000100a00 */
[----:B0-----:R-:W2:Y:S04]  /*58b50*/  LDL.LU R24, [R1+0x90] ;  /* 0x0000900001187983 */ /* 0x001ea80000300800 */
[----:B------:R-:W2:Y:S04]  /*58b60*/  LDL.LU R25, [R1+0x94] ;  /* 0x0000940001197983 */ /* 0x000ea80000300800 */
[----:B------:R-:W4:Y:S04]  /*58b70*/  LDL.LU R26, [R1+0x98] ;  /* 0x00009800011a7983 */ /* 0x000f280000300800 */
[----:B------:R-:W4:Y:S01]  /*58b80*/  LDL.LU R27, [R1+0x9c] ;  /* 0x00009c00011b7983 */ /* 0x000f220000300800 */
[C---:B---3--:R-:W-:Y:S03]  /*58b90*/  HMMA.16816.F32 R12, R8.reuse, R18, R12 ;  /* 0x00000012080c723c */ /* 0x048fe6000000180c */
[----:B----4-:R-:W-:Y:S04]  /*58ba0*/  STL.64 [R1+0x7330], R26 ;  /* 0x0073301a01007387 */ /* 0x010fe80000100a00 */
[----:B--2---:R0:W-:Y:S04]  /*58bb0*/  STL.64 [R1+0x7328], R24 ;  /* 0x0073281801007387 */ /* 0x0041e80000100a00 */
[----:B0-----:R-:W2:Y:S04]  /*58bc0*/  LDL.LU R24, [R1+0xa0] ;  /* 0x0000a00001187983 */ /* 0x001ea80000300800 */
[----:B------:R-:W2:Y:S04]  /*58bd0*/  LDL.LU R25, [R1+0xa4] ;  /* 0x0000a40001197983 */ /* 0x000ea80000300800 */
[----:B------:R-:W2:Y:S04]  /*58be0*/  LDL.LU R26, [R1+0xa8] ;  /* 0x0000a800011a7983 */ /* 0x000ea80000300800 */
[----:B------:R-:W2:Y:S04]  /*58bf0*/  LDL.LU R27, [R1+0xac] ;  /* 0x0000ac00011b7983 */ /* 0x000ea80000300800 */
[----:B------:R-:W-:Y:S04]  /*58c00*/  STL.64 [R1+0x2b0], R12 ;  /* 0x0002b00c01007387 */ /* 0x000fe80000100a00 */
[----:B------:R0:W-:Y:S04]  /*58c10*/  STL.64 [R1+0x2b8], R14 ;  /* 0x0002b80e01007387 */ /* 0x0001e80000100a00 */
[----:B0-----:R-:W3:Y:S02]  /*58c20*/  LDL.LU.64 R14, [R1+0x7370] ;  /* 0x00737000010e7983 */ /* 0x001ee40000300a00 */
[C---:B---3--:R-:W-:Y:S11]  /*58c30*/  HMMA.16816.F32 R4, R8.reuse, R14, R4 ;  /* 0x0000000e0804723c */ /* 0x048ff60000001804 */
[----:B------:R-:W-:Y:S11]  /*58c40*/  @!UPT UIADD3 URZ, URZ, URZ, URZ ;  /* 0x0000003f3f3ff290 */ /* 0x000ff6000fffe03f */
[----:B------:R-:W-:Y:S01]  /*58c50*/  @!UPT UIADD3 URZ, URZ, URZ, URZ ;  /* 0x0000003f3f3ff290 */ /* 0x000fe2000fffe03f */
[----:B------:R-:W-:Y:S04]  /*58c60*/  STL.64 [R1+0x210], R4 ;  /* 0x0002100401007387 */ /* 0x000fe80000100a00 */
[----:B------:R0:W-:Y:S04]  /*58c70*/  STL.64 [R1+0x218], R6 ;  /* 0x0002180601007387 */ /* 0x0001e80000100a00 */
[----:B0-----:R-:W3:Y:S04]  /*58c80*/  LDL.LU.64 R6, [R1+0x7368] ;  /* 0x0073680001067983 */ /* 0x001ee80000300a00 */
[----:B------:R0:W-:Y:S04]  /*58c90*/  STL.64 [R1+0x72e0], R14 ;  /* 0x0072e00e01007387 */ /* 0x0001e80000100a00 */
[----:B------:R-:W4:Y:S04]  /*58ca0*/  LDL.LU R12, [R1+0x190] ;  /* 0x00019000010c7983 */ /* 0x000f280000300800 */
[----:B------:R-:W4:Y:S04]  /*58cb0*/  LDL.LU R13, [R1+0x194] ;  /* 0x00019400010d7983 */ /* 0x000f280000300800 */
[----:B0-----:R-:W4:Y:S04]  /*58cc0*/  LDL.LU R14, [R1+0x198] ;  /* 0x00019800010e7983 */ /* 0x001f280000300800 */
[----:B------:R-:W4:Y:S01]  /*58cd0*/  LDL.LU R15, [R1+0x19c] ;  /* 0x00019c00010f7983 */ /* 0x000f220000300800 */
        /* <DEDUP_REMOVED lines=9> */
[----:B---3--:R-:W-:Y:S02]  /*58d70*/  HMMA.16816.F32 R8, R8, R6, R20 ;  /* 0x000000060808723c */ /* 0x008fe40000001814 */
[----:B------:R-:W2:Y:S04]  /*58d80*/  LDL.LU.64 R22, [R1+0x7348] ;  /* 0x0073480001167983 */ /* 0x000ea80000300a00 */
[----:B------:R-:W2:Y:S04]  /*58d90*/  LDL.LU.64 R6, [R1+0x7340] ;  /* 0x0073400001067983 */ /* 0x000ea80000300a00 */
        /* <DEDUP_REMOVED lines=17> */
[----:B0-----:R-:W2:Y:S02]  /*58eb0*/  LDL.LU.64 R22, [R1+0x7308] ;  /* 0x0073080001167983 */ /* 0x001ea40000300a00 */
[----:B--2---:R-:W-:Y:S02]  /*58ec0*/  HMMA.16816.F32 R20, R4, R22, R24 ;  /* 0x000000160414723c */ /* 0x004fe40000001818 */
[----:B------:R-:W2:Y:S04]  /*58ed0*/  LDL.LU.64 R26, [R1+0x7300] ;  /* 0x00730000011a7983 */ /* 0x000ea80000300a00 */
[----:B------:R-:W3:Y:S11]  /*58ee0*/  LDL.LU R25, [R1+0x72f8] ;  /* 0x0072f80001197983 */ /* 0x000ef60000300800 */
[----:B------:R-:W-:Y:S06]  /*58ef0*/  @!UPT UIADD3 URZ, URZ, URZ, URZ ;  /* 0x0000003f3f3ff290 */ /* 0x000fec000fffe03f */
[----:B------:R-:W-:Y:S04]  /*58f00*/  STL.64 [R1+0x1b0], R20 ;  /* 0x0001b01401007387 */ /* 0x000fe80000100a00 */
[----:B------:R0:W-:Y:S04]  /*58f10*/  STL.64 [R1+0x1b8], R22 ;  /* 0x0001b81601007387 */ /* 0x0001e80000100a00 */
[----:B0-----:R-:W3:Y:S04]  /*58f20*/  LDL.LU.64 R22, [R1+0x72f0] ;  /* 0x0072f00001167983 */ /* 0x001ee80000300a00 */
[----:B------:R-:W3:Y:S01]  /*58f30*/  LDL.LU.64 R20, [R1+0x72e8] ;  /* 0x0072e80001147983 */ /* 0x000ee20000300a00 */
[----:B------:R-:W-:-:S02]  /*58f40*/  IMAD.MOV.U32 R10, RZ, RZ, R16 ;  /* 0x000000ffff0a7224 */ /* 0x000fc400078e0010 */
[C---:B----4-:R-:W-:Y:S01]  /*58f50*/  HMMA.16816.F32 R16, R4.reuse, R18, R12 ;  /* 0x000000120410723c */ /* 0x050fe2000000180c */
[----:B--2---:R-:W-:Y:S04]  /*58f60*/  STL.64 [R1+0x7280], R26 ;  /* 0x0072801a01007387 */ /* 0x004fe80000100a00 */
[----:B---3--:R0:W-:Y:S03]  /*58f70*/  STL [R1+0x7278], R25 ;  /* 0x0072781901007387 */ /* 0x0081e60000100800 */
[----:B------:R-:W-:Y:S11]  /*58f80*/  HMMA.16816.F32 R20, R4, R26, R20 ;  /* 0x0000001a0414723c */ /* 0x000ff60000001814 */
[----:B------:R-:W-:Y:S11]  /*58f90*/  @!UPT UIADD3 URZ, URZ, URZ, URZ ;  /* 0x0000003f3f3ff290 */ /* 0x000ff6000fffe03f */
[----:B------:R-:W-:Y:S01]  /*58fa0*/  @!UPT UIADD3 URZ, URZ, URZ, URZ ;  /* 0x0000003f3f3ff290 */ /* 0x000fe2000fffe03f */
[----:B------:R-:W-:Y:S04]  /*58fb0*/  STL.64 [R1+0x110], R20 ;  /* 0x0001101401007387 */ /* 0x000fe80000100a00 */
[----:B------:R-:W-:Y:S04]  /*58fc0*/  STL.64 [R1+0x118], R22 ;  /* 0x0001181601007387 */ /* 0x000fe80000100a00 */
[----:B------:R-:W1:Y:S04]  /*58fd0*/  LDSM.16.MT88.4 R20, [R2+0x4300] ;  /* 0x004300000214783b */ /* 0x000e680000004200 */
[----:B------:R-:W2:Y:S04]  /*58fe0*/  LDL.LU R24, [R1+0x500] ;  /* 0x0005000001187983 */ /* 0x000ea80000300800 */
[----:B0-----:R-:W2:Y:S04]  /*58ff0*/  LDL.LU R25, [R1+0x504] ;  /* 0x0005040001197983 */ /* 0x001ea80000300800 */
[----:B------:R-:W2:Y:S04]  /*59000*/  LDL.LU R26, [R1+0x508] ;  /* 0x00050800011a7983 */ /* 0x000ea80000300800 */
[----:B------:R-:W2:Y:S04]  /*59010*/  LDL.LU R27, [R1+0x50c] ;  /* 0x00050c00011b7983 */ /* 0x000ea80000300800 */
[----:B-1----:R-:W-:Y:S04]  /*59020*/  STL.64 [R1+0x72d0], R22 ;  /* 0x0072d01601007387 */ /* 0x002fe80000100a00 */
[----:B------:R0:W-:Y:S04]  /*59030*/  STL.64 [R1+0x72c8], R20 ;  /* 0x0072c81401007387 */ /* 0x0001e80000100a00 */
[----:B0-----:R-:W3:Y:S04]  /*59040*/  LDL.LU R20, [R1+0x340] ;  /* 0x0003400001147983 */ /* 0x001ee80000300800 */
[----:B------:R-:W3:Y:S04]  /*59050*/  LDL.LU R21, [R1+0x344] ;  /* 0x0003440001157983 */ /* 0x000ee80000300800 */
[----:B------:R-:W3:Y:S04]  /*59060*/  LDL.LU R22, [R1+0x348] ;  /* 0x0003480001167983 */ /* 0x000ee80000300800 */
[----:B------:R-:W3:Y:S04]  /*59070*/  LDL.LU R23, [R1+0x34c] ;  /* 0x00034c0001177983 */ /* 0x000ee80000300800 */
[----:B------:R-:W3:Y:S04]  /*59080*/  LDL.LU.64 R14, [R1+0x72e0] ;  /* 0x0072e000010e7983 */ /* 0x000ee80000300a00 */
[----:B------:R-:W-:Y:S04]  /*59090*/  STL.64 [R1+0x1f0], R16 ;  /* 0x0001f01001007387 */ /* 0x000fe80000100a00 */
[----:B------:R-:W-:Y:S04]  /*590a0*/  STL.64 [R1+0x1f8], R18 ;  /* 0x0001f81201007387 */ /* 0x000fe80000100a00 */
[----:B------:R-:W0:Y:S01]  /*590b0*/  LDSM.16.MT88.4 R16, [R2+0x4380] ;  /* 0x004380000210783b */ /* 0x000e220000004200 */
[----:B------:R-:W-:-:S03]  /*590c0*/  IMAD.MOV.U32 R11, RZ, RZ, R3 ;  /* 0x000000ffff0b7224 */ /* 0x000fc600078e0003 */
[----:B0-----:R-:W-:Y:S04]  /*590d0*/  STL.64 [R1+0x7258], R18 ;  /* 0x0072581201007387 */ /* 0x001fe80000100a00 */
[----:B------:R3:W-:Y:S01]  /*590e0*/  STL.64 [R1+0x7250], R16 ;  /* 0x0072501001007387 */ /* 0x0007e20000100a00 */
[C---:B--2---:R-:W-:Y:S08]  /*590f0*/  HMMA.16816.F32 R8, R4.reuse, R10, R24 ;  /* 0x0000000a0408723c */ /* 0x044ff00000001818 */
[----:B---3--:R-:W-:Y:S01]  /*59100*/  HMMA.16816.F32 R16, R4, R14, R20 ;  /* 0x0000000e0410723c */ /* 0x008fe20000001814 */
[----:B------:R-:W-:-:S02]  /*59110*/  IMAD.MOV.U32 R3, RZ, RZ, R14 ;  /* 0x000000ffff037224 */ /* 0x000fc400078e000e */
[----:B------:R-:W-:Y:S02]  /*59120*/  IMAD.MOV.U32 R2, RZ, RZ, R15 ;  /* 0x000000ffff027224 */ /* 0x000fe400078e000f */
[----:B------:R-:W0:Y:S11]  /*59130*/  LDSM.16.MT88.4 R12, [R0+0x4000] ;  /* 0x00400000000c783b */ /* 0x000e360000004200 */
[----:B------:R-:W-:Y:S07]  /*59140*/  @!UPT UIADD3 URZ, URZ, URZ, URZ ;  /* 0x0000003f3f3ff290 */ /* 0x000fee000fffe03f */
[----:B------:R-:W-:Y:S04]  /*59150*/  STL.64 [R1+0x3b0], R16 ;  /* 0x0003b01001007387 */ /* 0x000fe80000100a00 */
[----:B------:R-:W-:Y:S04]  /*59160*/  STL.64 [R1+0x3b8], R18 ;  /* 0x0003b81201007387 */ /* 0x000fe80000100a00 */
[----:B0-----:R-:W-:Y:S04]  /*59170*/  STL.64 [R1+0x71d0], R14 ;  /* 0x0071d00e01007387 */ /* 0x001fe80000100a00 */
[----:B------:R0:W-:Y:S04]  /*59180*/  STL.64 [R1+0x71c8], R12 ;  /* 0x0071c80c01007387 */ /* 0x0001e80000100a00 */
[----:B0-----:R-:W2:Y:S04]  /*59190*/  LDL.LU R12, [R1+0x470] ;  /* 0x00047000010c7983 */ /* 0x001ea80000300800 */
[----:B------:R-:W-:Y:S04]  /*591a0*/  STL.64 [R1+0xab0], R8 ;  /* 0x000ab00801007387 */ /* 0x000fe80000100a00 */
[----:B------:R-:W-:Y:S04]  /*591b0*/  STL.64 [R1+0xab8], R10 ;  /* 0x000ab80a01007387 */ /* 0x000fe80000100a00 */
[----:B------:R-:W2:Y:S04]  /*591c0*/  LDL.LU R13, [R1+0x474] ;  /* 0x00047400010d7983 */ /* 0x000ea80000300800 */
[----:B------:R-:W3:Y:S04]  /*591d0*/  LDL.LU R14, [R1+0x478] ;  /* 0x00047800010e7983 */ /* 0x000ee80000300800 */
[----:B------:R-:W3:Y:S04]  /*591e0*/  LDL.LU R15, [R1+0x47c] ;  /* 0x00047c00010f7983 */ /* 0x000ee80000300800 */
[----:B------:R-:W4:Y:S04]  /*591f0*/  LDL.64 R26, [R1+0x8] ;  /* 0x00000800011a7983 */ /* 0x000f280000100a00 */
[----:B------:R-:W0:Y:S04]  /*59200*/  LDSM.16.MT88.4 R8, [R0+0x4080] ;  /* 0x004080000008783b */ /* 0x000e280000004200 */
[----:B----4-:R1:W-:Y:S04]  /*59210*/  STL.64 [R1+0x7298], R26 ;  /* 0x0072981a01007387 */ /* 0x0103e80000100a00 */
[----:B------:R-:W4:Y:S04]  /*59220*/  LDL.LU R16, [R1+0x660] ;  /* 0x0006600001107983 */ /* 0x000f280000300800 */
[----:B------:R-:W4:Y:S04]  /*59230*/  LDL.LU R17, [R1+0x664] ;  /* 0x0006640001117983 */ /* 0x000f280000300800 */
[----:B------:R-:W2:Y:S04]  /*59240*/  LDL.LU R18, [R1+0x668] ;  /* 0x0006680001127983 */ /* 0x000ea80000300800 */
[----:B------:R-:W2:Y:S04]  /*59250*/  LDL.LU R19, [R1+0x66c] ;  /* 0x00066c0001137983 */ /* 0x000ea80000300800 */
[----:B-1----:R-:W2:Y:S04]  /*59260*/  LDL.64 R26, [R1+0x18] ;  /* 0x00001800011a7983 */ /* 0x002ea80000100a00 */
[----:B------:R-:W3:Y:S04]  /*59270*/  LDL.64 R22, [R1+0x68] ;  /* 0x0000680001167983 */ /* 0x000ee80000100a00 */
[----:B--2---:R1:W-:Y:S04]  /*59280*/  STL.64 [R1+0x72b0], R26 ;  /* 0x0072b01a01007387 */ /* 0x0043e80000100a00 */
[----:B-1----:R-:W2:Y:S04]  /*59290*/  LDL.64 R26, [R1+0x28] ;  /* 0x00002800011a7983 */ /* 0x002ea80000100a00 */
[----:B--2---:R1:W-:Y:S04]  /*592a0*/  STL.64 [R1+0x72d8], R26 ;  /* 0x0072d81a01007387 */ /* 0x0043e80000100a00 */
[----:B------:R-:W3:Y:S04]  /*592b0*/  LDL.LU R24, [R1+0x4f0] ;  /* 0x0004f00001187983 */ /* 0x000ee80000300800 */
[----:B------:R-:W3:Y:S04]  /*592c0*/  LDL.LU R25, [R1+0x4f4] ;  /* 0x0004f40001197983 */ /* 0x000ee80000300800 */
[----:B-1----:R-:W3:Y:S04]  /*592d0*/  LDL.LU R26, [R1+0x4f8] ;  /* 0x0004f800011a7983 */ /* 0x002ee80000300800 */
[----:B------:R-:W3:Y:S04]  /*592e0*/  LDL.LU R27, [R1+0x4fc] ;  /* 0x0004fc00011b7983 */ /* 0x000ee80000300800 */
[----:B------:R-:W-:Y:S04]  /*592f0*/  STL.64 [R1+0x7270], R18 ;  /* 0x0072701201007387 */ /* 0x000fe80000100a00 */
[----:B----4-:R1:W-:Y:S04]  /*59300*/  STL.64 [R1+0x7268], R16 ;  /* 0x0072681001007387 */ /* 0x0103e80000100a00 */
[----:B-1----:R-:W2:Y:S04]  /*59310*/  LDL.LU R16, [R1+0x680] ;  /* 0x0006800001107983 */ /* 0x002ea80000300800 */
[----:B------:R-:W2:Y:S04]  /*59320*/  LDL.LU R17, [R1+0x684] ;  /* 0x0006840001117983 */ /* 0x000ea80000300800 */
[----:B------:R-:W4:Y:S04]  /*59330*/  LDL.LU R18, [R1+0x688] ;  /* 0x0006880001127983 */ /* 0x000f280000300800 */
[----:B------:R-:W4:Y:S04]  /*59340*/  LDL.LU R19, [R1+0x68c] ;  /* 0x00068c0001137983 */ /* 0x000f280000300800 */
[----:B----4-:R-:W-:Y:S04]  /*59350*/  STL.64 [R1+0x7290], R18 ;  /* 0x0072901201007387 */ /* 0x010fe80000100a00 */
[----:B--2---:R1:W-:Y:S04]  /*59360*/  STL.64 [R1+0x7288], R16 ;  /* 0x0072881001007387 */ /* 0x0043e80000100a00 */
[----:B-1----:R-:W2:Y:S04]  /*59370*/  LDL.LU R16, [R1+0x690] ;  /* 0x0006900001107983 */ /* 0x002ea80000300800 */
[----:B------:R-:W2:Y:S04]  /*59380*/  LDL.LU R17, [R1+0x694] ;  /* 0x0006940001117983 */ /* 0x000ea80000300800 */
[----:B------:R-:W4:Y:S04]  /*59390*/  LDL.LU R18, [R1+0x698] ;  /* 0x0006980001127983 */ /* 0x000f280000300800 */
[----:B------:R-:W4:Y:S01]  /*593a0*/  LDL.LU R19, [R1+0x69c] ;  /* 0x00069c0001137983 */ /* 0x000f220000300800 */
[----:B---3--:R-:W-:Y:S03]  /*593b0*/  HMMA.16816.F32 R4, R4, R22, R24 ;  /* 0x000000160404723c */ /* 0x008fe60000001818 */
[----:B----4-:R-:W-:Y:S04]  /*593c0*/  STL.64 [R1+0x72a8], R18 ;  /* 0x0072a81201007387 */ /* 0x010fe80000100a00 */
[----:B--2---:R1:W-:Y:S04]  /*593d0*/  STL.64 [R1+0x72a0], R16 ;  /* 0x0072a01001007387 */ /* 0x0043e80000100a00 */
[----:B-1----:R-:W2:Y:S04]  /*593e0*/  LDL.LU R16, [R1+0x6a0] ;  /* 0x0006a00001107983 */ /* 0x002ea80000300800 */
[----:B------:R-:W2:Y:S04]  /*593f0*/  LDL.LU R17, [R1+0x6a4] ;  /* 0x0006a40001117983 */ /* 0x000ea80000300800 */
[----:B------:R-:W3:Y:S04]  /*59400*/  LDL.LU R18, [R1+0x6a8] ;  /* 0x0006a80001127983 */ /* 0x000ee80000300800 */
[----:B------:R-:W3:Y:S04]  /*59410*/  LDL.LU R19, [R1+0x6ac] ;  /* 0x0006ac0001137983 */ /* 0x000ee80000300800 */
[----:B---3--:R-:W-:Y:S04]  /*59420*/  STL.64 [R1+0x72c0], R18 ;  /* 0x0072c01201007387 */ /* 0x008fe80000100a00 */
[----:B--2---:R1:W-:Y:S04]  /*59430*/  STL.64 [R1+0x72b8], R16 ;  /* 0x0072b81001007387 */ /* 0x0043e80000100a00 */
[----:B-1----:R-:W2:Y:S04]  /*59440*/  LDL.LU R16, [R1+0x6b0] ;  /* 0x0006b00001107983 */ /* 0x002ea80000300800 */
[----:B------:R-:W2:Y:S04]  /*59450*/  LDL.LU R17, [R1+0x6b4] ;  /* 0x0006b40001117983 */ /* 0x000ea80000300800 */
[----:B------:R-:W2:Y:S04]  /*59460*/  LDL.LU R18, [R1+0x6b8] ;  /* 0x0006b80001127983 */ /* 0x000ea80000300800 */
[----:B------:R-:W2:Y:S04]  /*59470*/  LDL.LU R19, [R1+0x6bc] ;  /* 0x0006bc0001137983 */ /* 0x000ea80000300800 */
[----:B------:R1:W-:Y:S04]  /*59480*/  STL.64 [R1+0x71e0], R14 ;  /* 0x0071e00e01007387 */ /* 0x0003e80000100a00 */
[----:B------:R-:W-:Y:S04]  /*59490*/  STL.64 [R1+0x71d8], R12 ;  /* 0x0071d80c01007387 */ /* 0x000fe80000100a00 */
[----:B0-----:R0:W-:Y:S04]  /*594a0*/  STL.64 [R1+0x7160], R10 ;  /* 0x0071600a01007387 */ /* 0x0011e80000100a00 */
[----:B------:R-:W-:Y:S01]  /*594b0*/  STL.64 [R1+0x7158], R8 ;  /* 0x0071580801007387 */ /* 0x000fe20000100a00 */
[----:B-1----:R-:W-:-:S02]  /*594c0*/  IMAD.MOV.U32 R14, RZ, RZ, R3 ;  /* 0x000000ffff0e7224 */ /* 0x002fc400078e0003 */
[----:B------:R-:W-:Y:S02]  /*594d0*/  IMAD.MOV.U32 R15, RZ, RZ, R2 ;  /* 0x000000ffff0f7224 */ /* 0x000fe400078e0002 */
[----:B------:R-:W-:Y:S01]  /*594e0*/  IMAD.MOV.U32 R3, RZ, RZ, R22 ;  /* 0x000000ffff037224 */ /* 0x000fe200078e0016 */
[----:B0-----:R-:W3:Y:S01]  /*594f0*/  LDL.64 R10, [R1+0x38] ;  /* 0x00003800010a7983 */ /* 0x001ee20000100a00 */
[----:B------:R-:W-:-:S03]  /*59500*/  IMAD.MOV.U32 R2, RZ, RZ, R23 ;  /* 0x000000ffff027224 */ /* 0x000fc600078e0017 */
[----:B------:R-:W2:Y:S04]  /*59510*/  LDL.LU.64 R26, [R1+0x72d8] ;  /* 0x0072d800011a7983 */ /* 0x000ea80000300a00 */
[----:B------:R-:W-:Y:S04]  /*59520*/  STL.64 [R1+0xaa0], R4 ;  /* 0x000aa00401007387 */ /* 0x000fe80000100a00 */
[----:B------:R-:W-:Y:S04]  /*59530*/  STL.64 [R1+0xaa8], R6 ;  /* 0x000aa80601007387 */ /* 0x000fe80000100a00 */
[----:B------:R-:W2:Y:S04]  /*59540*/  LDL.LU.64 R22, [R1+0x72d0] ;  /* 0x0072d00001167983 */ /* 0x000ea80000300a00 */
[----:B------:R-:W2:Y:S04]  /*59550*/  LDL.LU.64 R20, [R1+0x72c8] ;  /* 0x0072c80001147983 */ /* 0x000ea80000300a00 */
[----:B------:R-:W0:Y:S04]  /*59560*/  LDSM.16.MT88.4 R4, [R0+0x4100] ;  /* 0x004100000004783b */ /* 0x000e280000004200 */
[----:B0-----:R0:W-:Y:S04]  /*59570*/  STL.64 [R1+0x70e8], R6 ;  /* 0x0070e80601007387 */ /* 0x0011e80000100a00 */
[----:B------:R-:W-:Y:S01]  /*59580*/  STL.64 [R1+0x70e0], R4 ;  /* 0x0070e00401007387 */ /* 0x000fe20000100a00 */
[----:B0-----:R-:W-:-:S02]  /*59590*/  IMAD.MOV.U32 R6, RZ, RZ, R3 ;  /* 0x000000ffff067224 */ /* 0x001fc400078e0003 */
[----:B------:R-:W-:-:S05]  /*595a0*/  IMAD.MOV.U32 R7, RZ, RZ, R2 ;  /* 0x000000ffff077224 */ /* 0x000fca00078e0002 */
[----:B------:R0:W-:Y:S04]  /*595b0*/  STL.64 [R1+0x7260], R6 ;  /* 0x0072600601007387 */ /* 0x0001e80000100a00 */
[----:B0-----:R-:W4:Y:S01]  /*595c0*/  LDL.64 R6, [R1+0x58] ;  /* 0x0000580001067983 */ /* 0x001f220000100a00 */
        /* <DEDUP_REMOVED lines=26> */
[----:B------:R-:W2:Y:S04]  /*59770*/  LDL.LU.64 R26, [R1+0x7280] ;  /* 0x00728000011a7983 */ /* 0x000ea80000300a00 */
[----:B------:R-:W3:Y:S01]  /*59780*/  LDL.LU R25, [R1+0x7278] ;  /* 0x0072780001197983 */ /* 0x000ee20000300800 */
[----:B--2---:R-:W-:Y:S11]  /*59790*/  HMMA.16816.F32 R16, R20, R26, R16 ;  /* 0x0000001a1410723c */ /* 0x004ff60000001810 */
[----:B------:R-:W-:Y:S11]  /*597a0*/  @!UPT UIADD3 URZ, URZ, URZ, URZ ;  /* 0x0000003f3f3ff290 */ /* 0x000ff6000fffe03f */
[----:B------:R-:W-:Y:S01]  /*597b0*/  @!UPT UIADD3 URZ, URZ, URZ, URZ ;  /* 0x0000003f3f3ff290 */ /* 0x000fe2000fffe03f */
[----:B------:R-:W-:Y:S04]  /*597c0*/  STL.64 [R1+0xc30], R16 ;  /* 0x000c301001007387 */ /* 0x000fe80000100a00 */
[----:B------:R0:W-:Y:S04]  /*597d0*/  STL.64 [R1+0xc38], R18 ;  /* 0x000c381201007387 */ /* 0x0001e80000100a00 */
[----:B0-----:R-:W2:Y:S04]  /*597e0*/  LDL.LU.64 R18, [R1+0x7270] ;  /* 0x0072700001127983 */ /* 0x001ea80000300a00 */
[----:B------:R-:W2:Y:S04]  /*597f0*/  LDL.LU.64 R16, [R1+0x7268] ;  /* 0x0072680001107983 */ /* 0x000ea80000300a00 */
[----:B------:R0:W-:Y:S04]  /*59800*/  STL.64 [R1+0x7218], R26 ;  /* 0x0072181a01007387 */ /* 0x0001e80000100a00 */
[----:B---3--:R1:W-:Y:S01]  /*59810*/  STL [R1+0x7210], R25 ;  /* 0x0072101901007387 */ /* 0x0083e20000100800 */
[----:B0-----:R-:W-:-:S02]  /*59820*/  IMAD.MOV.U32 R26, RZ, RZ, R5 ;  /* 0x000000ffff1a7224 */ /* 0x001fc400078e0005 */
[----:B------:R-:W-:-:S05]  /*59830*/  IMAD.MOV.U32 R27, RZ, RZ, R4 ;  /* 0x000000ffff1b7224 */ /* 0x000fca00078e0004 */
[----:B------:R0:W-:Y:S04]  /*59840*/  STL.64 [R1+0x7230], R26 ;  /* 0x0072301a01007387 */ /* 0x0001e80000100a00 */
[----:B------:R-:W3:Y:S04]  /*59850*/  LDL.LU R24, [R1+0x670] ;  /* 0x0006700001187983 */ /* 0x000ee80000300800 */
[----:B-1----:R-:W3:Y:S04]  /*59860*/  LDL.LU R25, [R1+0x674] ;  /* 0x0006740001197983 */ /* 0x002ee80000300800 */
[----:B0-----:R-:W3:Y:S04]  /*59870*/  LDL.LU R26, [R1+0x678] ;  /* 0x00067800011a7983 */ /* 0x001ee80000300800 */
[----:B------:R-:W3:Y:S01]  /*59880*/  LDL.LU R27, [R1+0x67c] ;  /* 0x00067c00011b7983 */ /* 0x000ee20000300800 */
[----:B----4-:R-:W-:-:S02]  /*59890*/  IMAD.MOV.U32 R9, RZ, RZ, R6 ;  /* 0x000000ffff097224 */ /* 0x010fc400078e0006 */
[----:B------:R-:W-:Y:S01]  /*598a0*/  IMAD.MOV.U32 R8, RZ, RZ, R7 ;  /* 0x000000ffff087224 */ /* 0x000fe200078e0007 */
[C---:B--2---:R-:W-:Y:S08]  /*598b0*/  HMMA.16816.F32 R16, R20.reuse, R14, R16 ;  /* 0x0000000e1410723c */ /* 0x044ff00000001810 */
[----:B---3--:R-:W-:Y:S11]  /*598c0*/  HMMA.16816.F32 R24, R20, R6, R24 ;  /* 0x000000061418723c */ /* 0x008ff60000001818 */
[----:B------:R-:W-:Y:S11]  /*598d0*/  @!UPT UIADD3 URZ, URZ, URZ, URZ ;  /* 0x0000003f3f3ff290 */ /* 0x000ff6000fffe03f */
[----:B------:R-:W-:Y:S01]  /*598e0*/  @!UPT UIADD3 URZ, URZ, URZ, URZ ;  /* 0x0000003f3f3ff290 */ /* 0x000fe2000fffe03f */
[----:B------:R-:W-:Y:S04]  /*598f0*/  STL.64 [R1+0xc20], R24 ;  /* 0x000c201801007387 */ /* 0x000fe80000100a00 */
[----:B------:R0:W-:Y:S04]  /*59900*/  STL.64 [R1+0xc28], R26 ;  /* 0x000c281a01007387 */ /* 0x0001e80000100a00 */
[----:B------:R-:W2:Y:S04]  /*59910*/  LDL.LU R4, [R1+0x650] ;  /* 0x0006500001047983 */ /* 0x000ea80000300800 */
[----:B------:R1:W-:Y:S01]  /*59920*/  STL.64 [R1+0xc10], R16 ;  /* 0x000c101001007387 */ /* 0x0003e20000100a00 */
[----:B0-----:R-:W-:-:S03]  /*59930*/  IMAD.MOV.U32 R26, RZ, RZ, R13 ;  /* 0x000000ffff1a7224 */ /* 0x001fc600078e000d */
[----:B------:R0:W-:Y:S01]  /*59940*/  STL.64 [R1+0xc18], R18 ;  /* 0x000c181201007387 */ /* 0x0001e20000100a00 */
[----:B------:R-:W-:-:S03]  /*59950*/  IMAD.MOV.U32 R27, RZ, RZ, R12 ;  /* 0x000000ffff1b7224 */ /* 0x000fc600078e000c */
[----:B------:R-:W2:Y:S04]  /*59960*/  LDL.LU R5, [R1+0x654] ;  /* 0x0006540001057983 */ /* 0x000ea80000300800 */
[----:B------:R-:W2:Y:S04]  /*59970*/  LDL.LU R6, [R1+0x658] ;  /* 0x0006580001067983 */ /* 0x000ea80000300800 */
[----:B------:R-:W2:Y:S04]  /*59980*/  LDL.LU R7, [R1+0x65c] ;  /* 0x00065c0001077983 */ /* 0x000ea80000300800 */
[----:B------:R-:W-:Y:S04]  /*59990*/  STL.64 [R1+0x7248], R26 ;  /* 0x0072481a01007387 */ /* 0x000fe80000100a00 */
[----:B------:R3:W-:Y:S04]  /*599a0*/  STL.64 [R1+0x71f0], R14 ;  /* 0x0071f00e01007387 */ /* 0x0007e80000100a00 */
[----:B-1----:R-:W4:Y:S04]  /*599b0*/  LDL.LU R16, [R1+0x4e0] ;  /* 0x0004e00001107983 */ /* 0x002f280000300800 */
[----:B------:R-:W4:Y:S04]  /*599c0*/  LDL.LU R17, [R1+0x4e4] ;  /* 0x0004e40001117983 */ /* 0x000f280000300800 */
[----:B0-----:R-:W4:Y:S01]  /*599d0*/  LDL.LU R18, [R1+0x4e8] ;  /* 0x0004e80001127983 */ /* 0x001f220000300800 */
[----:B---3--:R-:W-:-:S02]  /*599e0*/  IMAD.MOV.U32 R14, RZ, RZ, R9 ;  /* 0x000000ffff0e7224 */ /* 0x008fc400078e0009 */
[----:B------:R-:W-:Y:S01]  /*599f0*/  IMAD.MOV.U32 R15, RZ, RZ, R8 ;  /* 0x000000ffff0f7224 */ /* 0x000fe200078e0008 */
[----:B------:R-:W4:Y:S04]  /*59a00*/  LDL.LU R19, [R1+0x4ec] ;  /* 0x0004ec0001137983 */ /* 0x000f280000300800 */
[----:B------:R-:W3:Y:S04]  /*59a10*/  LDL.LU R24, [R1+0x4d0] ;  /* 0x0004d00001187983 */ /* 0x000ee80000300800 */
[----:B------:R-:W3:Y:S04]  /*59a20*/  LDL.LU R25, [R1+0x4d4] ;  /* 0x0004d40001197983 */ /* 0x000ee80000300800 */
[----:B------:R-:W3:Y:S04]  /*59a30*/  LDL.LU R26, [R1+0x4d8] ;  /* 0x0004d800011a7983 */ /* 0x000ee80000300800 */
[----:B------:R-:W3:Y:S04]  /*59a40*/  LDL.LU R27, [R1+0x4dc] ;  /* 0x0004dc00011b7983 */ /* 0x000ee80000300800 */
[----:B------:R0:W-:Y:S04]  /*59a50*/  STL.64 [R1+0x7208], R14 ;  /* 0x0072080e01007387 */ /* 0x0001e80000100a00 */
[----:B------:R-:W2:Y:S04]  /*59a60*/  LDL.LU R12, [R1+0x4a0] ;  /* 0x0004a000010c7983 */ /* 0x000ea80000300800 */
        /* <DEDUP_REMOVED lines=8> */
[----:B------:R-:W2:Y:S01]  /*59af0*/  LDL.LU R15, [R1+0x4bc] ;  /* 0x0004bc00010f7983 */ /* 0x000ea20000300800 */
[C---:B------:R-:W-:Y:S03]  /*59b00*/  HMMA.16816.F32 R4, R20.reuse, R10, R4 ;  /* 0x0000000a1404723c */ /* 0x040fe60000001804 */
        /* <DEDUP_REMOVED lines=8> */
[----:B0-----:R-:W4:Y:S04]  /*59b90*/  LDL.LU.64 R6, [R1+0x7260] ;  /* 0x0072600001067983 */ /* 0x001f280000300a00 */
[----:B------:R0:W-:Y:S04]  /*59ba0*/  STL.64 [R1+0x71e8], R10 ;  /* 0x0071e80a01007387 */ /* 0x0001e80000100a00 */
[----:B------:R-:W2:Y:S04]  /*59bb0*/  LDL.LU R8, [R1+0x480] ;  /* 0x0004800001087983 */ /* 0x000ea80000300800 */
[----:B------:R-:W2:Y:S04]  /*59bc0*/  LDL.LU R9, [R1+0x484] ;  /* 0x0004840001097983 */ /* 0x000ea80000300800 */
[----:B0-----:R-:W2:Y:S04]  /*59bd0*/  LDL.LU R10, [R1+0x488] ;  /* 0x00048800010a7983 */ /* 0x001ea80000300800 */
[----:B------:R-:W2:Y:S01]  /*59be0*/  LDL.LU R11, [R1+0x48c] ;  /* 0x00048c00010b7983 */ /* 0x000ea20000300800 */
[----:B----4-:R-:W-:Y:S03]  /*59bf0*/  HMMA.16816.F32 R20, R20, R6, R16 ;  /* 0x000000061414723c */ /* 0x010fe60000001810 */
[----:B--2---:R-:W-:Y:S04]  /*59c00*/  STL.64 [R1+0x7200], R10 ;  /* 0x0072000a01007387 */ /* 0x004fe80000100a00 */
[----:B------:R0:W-:Y:S04]  /*59c10*/  STL.64 [R1+0x71f8], R8 ;  /* 0x0071f80801007387 */ /* 0x0001e80000100a00 */
[----:B0-----:R-:W2:Y:S04]  /*59c20*/  LDL.LU R8, [R1+0x490] ;  /* 0x0004900001087983 */ /* 0x001ea80000300800 */
[----:B------:R-:W2:Y:S04]  /*59c30*/  LDL.LU R9, [R1+0x494] ;  /* 0x0004940001097983 */ /* 0x000ea80000300800 */
[----:B------:R-:W2:Y:S04]  /*59c40*/  LDL.LU R10, [R1+0x498] ;  /* 0x00049800010a7983 */ /* 0x000ea80000300800 */
[----:B------:R-:W2:Y:S04]  /*59c50*/  LDL.LU R11, [R1+0x49c] ;  /* 0x00049c00010b7983 */ /* 0x000ea80000300800 */
[----:B------:R-:W3:Y:S04]  /*59c60*/  LDL.LU.64 R18, [R1+0x7258] ;  /* 0x0072580001127983 */ /* 0x000ee80000300a00 */
[----:B------:R-:W3:Y:S04]  /*59c70*/  LDL.LU.64 R16, [R1+0x7250] ;  /* 0x0072500001107983 */ /* 0x000ee80000300a00 */
[----:B------:R-:W-:Y:S04]  /*59c80*/  STL.64 [R1+0xa90], R20 ;  /* 0x000a901401007387 */ /* 0x000fe80000100a00 */
[----:B------:R0:W-:Y:S02]  /*59c90*/  STL.64 [R1+0xa98], R22 ;  /* 0x000a981601007387 */ /* 0x0001e40000100a00 */
[----:B0-----:R-:W-:-:S02]  /*59ca0*/  IMAD.MOV.U32 R22, RZ, RZ, R3 ;  /* 0x000000ffff167224 */ /* 0x001fc400078e0003 */
[----:B------:R-:W-:-:S07]  /*59cb0*/  IMAD.MOV.U32 R23, RZ, RZ, R2 ;  /* 0x000000ffff177224 */ /* 0x000fce00078e0002 */
[C---:B---3--:R-:W-:Y:S11]  /*59cc0*/  HMMA.16816.F32 R24, R16.reuse, R22, R24 ;  /* 0x000000161018723c */ /* 0x048ff60000001818 */
[----:B------:R-:W-:Y:S11]  /*59cd0*/  @!UPT UIADD3 URZ, URZ, URZ, URZ ;  /* 0x0000003f3f3ff290 */ /* 0x000ff6000fffe03f */
[----:B------:R-:W-:Y:S01]  /*59ce0*/  @!UPT UIADD3 URZ, URZ, URZ, URZ ;  /* 0x0000003f3f3ff290 */ /* 0x000fe2000fffe03f */
        /* <DEDUP_REMOVED lines=16> */
[----:B0-----:R-:W3:Y:S04]  /*59df0*/  LDL.LU.64 R26, [R1+0x7218] ;  /* 0x00721800011a7983 */ /* 0x001ee80000300a00 */
[----:B------:R-:W4:Y:S01]  /*59e00*/  LDL.LU R25, [R1+0x7210] ;  /* 0x0072100001197983 */ /* 0x000f220000300800 */
[C---:B---3--:R-:W-:Y:S11]  /*59e10*/  HMMA.16816.F32 R12, R16.reuse, R26, R12 ;  /* 0x0000001a100c723c */ /* 0x048ff6000000180c */
[----:B------:R-:W-:Y:S11]  /*59e20*/  @!UPT UIADD3 URZ, URZ, URZ, URZ ;  /* 0x0000003f3f3ff290 */ /* 0x000ff6000fffe03f */
[----:B------:R-:W-:Y:S01]  /*59e30*/  @!UPT UIADD3 URZ, URZ, URZ, URZ ;  /* 0x0000003f3f3ff290 */ /* 0x000fe2000fffe03f */
[----:B------:R-:W-:Y:S04]  /*59e40*/  STL.64 [R1+0xa50], R12 ;  /* 0x000a500c01007387 */ /* 0x000fe80000100a00 */
[----:B------:R0:W-:Y:S04]  /*59e50*/  STL.64 [R1+0xa58], R14 ;  /* 0x000a580e01007387 */ /* 0x0001e80000100a00 */
[----:B0-----:R-:W2:Y:S04]  /*59e60*/  LDL.LU.64 R14, [R1+0x7208] ;  /* 0x00720800010e7983 */ /* 0x001ea80000300a00 */
[----:B------:R-:W-:Y:S04]  /*59e70*/  STL.64 [R1+0x71a0], R26 ;  /* 0x0071a01a01007387 */ /* 0x000fe80000100a00 */
[----:B----4-:R0:W-:Y:S04]  /*59e80*/  STL [R1+0x7198], R25 ;  /* 0x0071981901007387 */ /* 0x0101e80000100800 */
[----:B------:R-:W3:Y:S04]  /*59e90*/  LDL.LU R24, [R1+0x450] ;  /* 0x0004500001187983 */ /* 0x000ee80000300800 */
[----:B0-----:R-:W3:Y:S04]  /*59ea0*/  LDL.LU R25, [R1+0x454] ;  /* 0x0004540001197983 */ /* 0x001ee80000300800 */
[----:B------:R-:W3:Y:S04]  /*59eb0*/  LDL.LU R26, [R1+0x458] ;  /* 0x00045800011a7983 */ /* 0x000ee80000300800 */
[----:B------:R-:W3:Y:S01]  /*59ec0*/  LDL.LU R27, [R1+0x45c] ;  /* 0x00045c00011b7983 */ /* 0x000ee20000300800 */
        /* <DEDUP_REMOVED lines=8> */
[----:B------:R-:W2:Y:S11]  /*59f50*/  LDL.LU.64 R10, [R1+0x71e8] ;  /* 0x0071e800010a7983 */ /* 0x000eb60000300a00 */
[----:B------:R-:W-:Y:S10]  /*59f60*/  @!UPT UIADD3 URZ, URZ, URZ, URZ ;  /* 0x0000003f3f3ff290 */ /* 0x000ff4000fffe03f */
[----:B------:R-:W-:Y:S04]  /*59f70*/  STL.64 [R1+0xa30], R12 ;  /* 0x000a300c01007387 */ /* 0x000fe80000100a00 */
[----:B------:R0:W-:Y:S04]  /*59f80*/  STL.64 [R1+0xa38], R14 ;  /* 0x000a380e01007387 */ /* 0x0001e80000100a00 */
[----:B0-----:R-:W2:Y:S04]  /*59f90*/  LDL.LU.64 R14, [R1+0x71e0] ;  /* 0x0071e000010e7983 */ /* 0x001ea80000300a00 */
[----:B------:R-:W2:Y:S02]  /*59fa0*/  LDL.LU.64 R12, [R1+0x71d8] ;  /* 0x0071d800010c7983 */ /* 0x000ea40000300a00 */
[C---:B--2---:R-:W-:Y:S11]  /*59fb0*/  HMMA.16816.F32 R12, R16.reuse, R10, R12 ;  /* 0x0000000a100c723c */ /* 0x044ff6000000180c */
[----:B------:R-:W-:Y:S11]  /*59fc0*/  @!UPT UIADD3 URZ, URZ, URZ, URZ ;  /* 0x0000003f3f3ff290 */ /* 0x000ff6000fffe03f */
[----:B------:R-:W-:Y:S01]  /*59fd0*/  @!UPT UIADD3 URZ, URZ, URZ, URZ ;  /* 0x0000003f3f3ff290 */ /* 0x000fe2000fffe03f */
[----:B------:R-:W-:Y:S04]  /*59fe0*/  STL.64 [R1+0xa20], R12 ;  /* 0x000a200c01007387 */ /* 0x000fe80000100a00 */
[----:B------:R0:W-:Y:S04]  /*59ff0*/  STL.64 [R1+0xa28], R14 ;  /* 0x000a280e01007387 */ /* 0x0001e80000100a00 */
[----:B0-----:R-:W3:Y:S04]  /*5a000*/  LDL.LU.64 R14, [R1+0x71d0] ;  /* 0x0071d000010e7983 */ /* 0x001ee80000300a00 */
[----:B------:R-:W3:Y:S04]  /*5a010*/  LDL.LU.64 R12, [R1+0x71c8] ;  /* 0x0071c800010c7983 */ /* 0x000ee80000300a00 */
[----:B------:R0:W-:Y:S04]  /*5a020*/  STL.64 [R1+0x7170], R10 ;  /* 0x0071700a01007387 */ /* 0x0001e80000100a00 */
[----:B------:R-:W2:Y:S04]  /*5a030*/  LDL.LU R8, [R1+0x2c0] ;  /* 0x0002c00001087983 */ /* 0x000ea80000300800 */
[----:B------:R-:W2:Y:S04]  /*5a040*/  LDL.LU R9, [R1+0x2c4] ;  /* 0x0002c40001097983 */ /* 0x000ea80000300800 */
[----:B0-----:R-:W2:Y:S04]  /*5a050*/  LDL.LU R10, [R1+0x2c8] ;  /* 0x0002c800010a7983 */ /* 0x001ea80000300800 */
[----:B------:R-:W2:Y:S04]  /*5a060*/  LDL.LU R11, [R1+0x2cc] ;  /* 0x0002cc00010b7983 */ /* 0x000ea80000300800 */
[----:B------:R3:W-:Y:S01]  /*5a070*/  STL.64 [R1+0x7168], R6 ;  /* 0x0071680601007387 */ /* 0x0007e20000100a00 */
[----:B--2---:R-:W-:Y:S03]  /*5a080*/  HMMA.16816.F32 R8, R16, R6, R8 ;  /* 0x000000061008723c */ /* 0x004fe60000001808 */
[----:B------:R-:W2:Y:S05]  /*5a090*/  LDL.64 R18, [R1+0x58] ;  /* 0x0000580001127983 */ /* 0x000eaa0000100a00 */
[C---:B---3--:R-:W-:Y:S11]  /*5a0a0*/  HMMA.16816.F32 R4, R12.reuse, R22, R24 ;  /* 0x000000160c04723c */ /* 0x048ff60000001818 */
[----:B------:R-:W-:Y:S04]  /*5a0b0*/  @!UPT UIADD3 URZ, URZ, URZ, URZ ;  /* 0x0000003f3f3ff290 */ /* 0x000fe8000fffe03f */
[----:B------:R-:W-:Y:S04]  /*5a0c0*/  STL.64 [R1+0x8a0], R8 ;  /* 0x0008a00801007387 */ /* 0x000fe80000100a00 */
[----:B------:R-:W-:Y:S04]  /*5a0d0*/  STL.64 [R1+0x8a8], R10 ;  /* 0x0008a80a01007387 */ /* 0x000fe80000100a00 */
[----:B--2---:R-:W-:Y:S04]  /*5a0e0*/  STL.64 [R1+0x7190], R18 ;  /* 0x0071901201007387 */ /* 0x004fe80000100a00 */
[----:B------:R-:W2:Y:S04]  /*5a0f0*/  LDL.LU R24, [R1+0x430] ;  /* 0x0004300001187983 */ /* 0x000ea80000300800 */
[----:B------:R-:W-:Y:S04]  /*5a100*/  STL.64 [R1+0xa10], R4 ;  /* 0x000a100401007387 */ /* 0x000fe80000100a00 */
[----:B------:R-:W-:Y:S04]  /*5a110*/  STL.64 [R1+0xa18], R6 ;  /* 0x000a180601007387 */ /* 0x000fe80000100a00 */
[----:B------:R-:W2:Y:S04]  /*5a120*/  LDL.LU R25, [R1+0x434] ;  /* 0x0004340001197983 */ /* 0x000ea80000300800 */
[----:B------:R-:W3:Y:S04]  /*5a130*/  LDL.LU R26, [R1+0x438] ;  /* 0x00043800011a7983 */ /* 0x000ee80000300800 */
[----:B------:R-:W3:Y:S04]  /*5a140*/  LDL.LU R27, [R1+0x43c] ;  /* 0x00043c00011b7983 */ /* 0x000ee80000300800 */
[----:B---3--:R0:W-:Y:S04]  /*5a150*/  STL.64 [R1+0x71b0], R26 ;  /* 0x0071b01a01007387 */ /* 0x0081e80000100a00 */
[----:B--2---:R-:W-:Y:S04]  /*5a160*/  STL.64 [R1+0x71a8], R24 ;  /* 0x0071a81801007387 */ /* 0x004fe80000100a00 */
[----:B0-----:R-:W2:Y:S04]  /*5a170*/  LDL.64 R26, [R1+0x18] ;  /* 0x00001800011a7983 */ /* 0x001ea80000100a00 */
[----:B------:R-:W3:Y:S04]  /*5a180*/  LDL.LU R16, [R1+0x420] ;  /* 0x0004200001107983 */ /* 0x000ee80000300800 */
[----:B------:R-:W3:Y:S04]  /*5a190*/  LDL.LU R17, [R1+0x424] ;  /* 0x0004240001117983 */ /* 0x000ee80000300800 */
[----:B------:R-:W4:Y:S04]  /*5a1a0*/  LDL.LU R18, [R1+0x428] ;  /* 0x0004280001127983 */ /* 0x000f280000300800 */
[----:B------:R-:W4:Y:S04]  /*5a1b0*/  LDL.LU R19, [R1+0x42c] ;  /* 0x00042c0001137983 */ /* 0x000f280000300800 */
[----:B----4-:R-:W-:Y:S04]  /*5a1c0*/  STL.64 [R1+0x71c0], R18 ;  /* 0x0071c01201007387 */ /* 0x010fe80000100a00 */
[----:B---3--:R0:W-:Y:S04]  /*5a1d0*/  STL.64 [R1+0x71b8], R16 ;  /* 0x0071b81001007387 */ /* 0x0081e80000100a00 */
[----:B0-----:R-:W2:Y:S04]  /*5a1e0*/  LDL.LU R16, [R1+0x440] ;  /* 0x0004400001107983 */ /* 0x001ea80000300800 */
[----:B------:R-:W2:Y:S04]  /*5a1f0*/  LDL.LU R17, [R1+0x444] ;  /* 0x0004440001117983 */ /* 0x000ea80000300800 */
[----:B------:R-:W2:Y:S04]  /*5a200*/  LDL.LU R18, [R1+0x448] ;  /* 0x0004480001127983 */ /* 0x000ea80000300800 */
[----:B------:R-:W2:Y:S04]  /*5a210*/  LDL.LU R19, [R1+0x44c] ;  /* 0x00044c0001137983 */ /* 0x000ea80000300800 */
[----:B------:R-:W3:Y:S04]  /*5a220*/  LDL.LU R20, [R1+0xc0] ;  /* 0x0000c00001147983 */ /* 0x000ee80000300800 */
[----:B------:R-:W3:Y:S04]  /*5a230*/  LDL.LU R21, [R1+0xc4] ;  /* 0x0000c40001157983 */ /* 0x000ee80000300800 */
[----:B------:R-:W4:Y:S04]  /*5a240*/  LDL.LU R22, [R1+0xc8] ;  /* 0x0000c80001167983 */ /* 0x000f280000300800 */
[----:B------:R-:W4:Y:S04]  /*5a250*/  LDL.LU R23, [R1+0xcc] ;  /* 0x0000cc0001177983 */ /* 0x000f280000300800 */
[----:B------:R-:W2:Y:S04]  /*5a260*/  LDL.64 R10, [R1+0x48] ;  /* 0x00004800010a7983 */ /* 0x000ea80000100a00 */
        /* <DEDUP_REMOVED lines=8> */
[----:B------:R-:W2:Y:S01]  /*5a2f0*/  LDL.LU R7, [R1+0x3fc] ;  /* 0x0003fc0001077983 */ /* 0x000ea20000300800 */
[----:B------:R-:W-:Y:S01]  /*5a300*/  HMMA.16816.F32 R16, R12, R26, R16 ;  /* 0x0000001a0c10723c */ /* 0x000fe20000001810 */
[----:B------:R-:W-:-:S02]  /*5a310*/  IMAD.MOV.U32 R3, RZ, RZ, R26 ;  /* 0x000000ffff037224 */ /* 0x000fc400078e001a */
[----:B------:R-:W-:Y:S01]  /*5a320*/  IMAD.MOV.U32 R2, RZ, RZ, R27 ;  /* 0x000000ffff027224 */ /* 0x000fe200078e001b */
[----:B--2---:R-:W-:Y:S04]  /*5a330*/  STL.64 [R1+0x7180], R6 ;  /* 0x0071800601007387 */ /* 0x004fe80000100a00 */
[----:B------:R0:W-:Y:S04]  /*5a340*/  STL.64 [R1+0x7178], R4 ;  /* 0x0071780401007387 */ /* 0x0001e80000100a00 */
[----:B0-----:R-:W2:Y:S04]  /*5a350*/  LDL.LU R4, [R1+0x400] ;  /* 0x0004000001047983 */ /* 0x001ea80000300800 */
[----:B------:R-:W2:Y:S04]  /*5a360*/  LDL.LU R5, [R1+0x404] ;  /* 0x0004040001057983 */ /* 0x000ea80000300800 */
[----:B------:R-:W2:Y:S04]  /*5a370*/  LDL.LU R6, [R1+0x408] ;  /* 0x0004080001067983 */ /* 0x000ea80000300800 */
[----:B------:R-:W2:Y:S04]  /*5a380*/  LDL.LU R7, [R1+0x40c] ;  /* 0x00040c0001077983 */ /* 0x000ea80000300800 */
[----:B----4-:R0:W-:Y:S04]  /*5a390*/  STL.64 [R1+0x7098], R22 ;  /* 0x0070981601007387 */ /* 0x0101e80000100a00 */
[----:B---3--:R-:W-:Y:S04]  /*5a3a0*/  STL.64 [R1+0x7090], R20 ;  /* 0x0070901401007387 */ /* 0x008fe80000100a00 */
[----:B0-----:R-:W3:Y:S04]  /*5a3b0*/  LDL.64 R22, [R1+0x8] ;  /* 0x0000080001167983 */ /* 0x001ee80000100a00 */
[----:B------:R-:W-:Y:S04]  /*5a3c0*/  STL.64 [R1+0xa00], R16 ;  /* 0x000a001001007387 */ /* 0x000fe80000100a00 */
[----:B------:R0:W-:Y:S04]  /*5a3d0*/  STL.64 [R1+0xa08], R18 ;  /* 0x000a081201007387 */ /* 0x0001e80000100a00 */
[----:B0-----:R-:W4:Y:S04]  /*5a3e0*/  LDL.LU.64 R18, [R1+0x71c0] ;  /* 0x0071c00001127983 */ /* 0x001f280000300a00 */
[----:B------:R-:W4:Y:S04]  /*5a3f0*/  LDL.LU.64 R16, [R1+0x71b8] ;  /* 0x0071b80001107983 */ /* 0x000f280000300a00 */
[----:B------:R-:W3:Y:S04]  /*5a400*/  LDL.LU.64 R26, [R1+0x71b0] ;  /* 0x0071b000011a7983 */ /* 0x000ee80000300a00 */
[----:B------:R-:W3:Y:S02]  /*5a410*/  LDL.LU.64 R24, [R1+0x71a8] ;  /* 0x0071a80001187983 */ /* 0x000ee40000300a00 */
[----:B---3--:R-:W-:Y:S11]  /*5a420*/  HMMA.16816.F32 R24, R12, R22, R24 ;  /* 0x000000160c18723c */ /* 0x008ff60000001818 */
[----:B------:R-:W-:Y:S11]  /*5a430*/  @!UPT UIADD3 URZ, URZ, URZ, URZ ;  /* 0x0000003f3f3ff290 */ /* 0x000ff6000fffe03f */
[----:B------:R-:W-:Y:S01]  /*5a440*/  @!UPT UIADD3 URZ, URZ, URZ, URZ ;  /* 0x0000003f3f3ff290 */ /* 0x000fe2000fffe03f */
[----:B------:R-:W-:Y:S04]  /*5a450*/  STL.64 [R1+0x9f0], R24 ;  /* 0x0009f01801007387 */ /* 0x000fe80000100a00 */
[----:B------:R0:W-:Y:S04]  /*5a460*/  STL.64 [R1+0x9f8], R26 ;  /* 0x0009f81a01007387 */ /* 0x0001e80000100a00 */
[----:B0-----:R-:W4:Y:S04]  /*5a470*/  LDL.LU.64 R26, [R1+0x71a0] ;  /* 0x0071a000011a7983 */ /* 0x001f280000300a00 */
[----:B------:R-:W3:Y:S04]  /*5a480*/  LDL.LU R25, [R1+0x7198] ;  /* 0x0071980001197983 */ /* 0x000ee80000300800 */
[----:B------:R0:W-:Y:S02]  /*5a490*/  STL.64 [R1+0x7128], R22 ;  /* 0x0071281601007387 */ /* 0x0001e40000100a00 */
[----:B0-----:R-:W-:-:S02]  /*5a4a0*/  IMAD.MOV.U32 R22, RZ, RZ, R3 ;  /* 0x000000ffff167224 */ /* 0x001fc400078e0003 */
[----:B------:R-:W-:-:S05]  /*5a4b0*/  IMAD.MOV.U32 R23, RZ, RZ, R2 ;  /* 0x000000ffff177224 */ /* 0x000fca00078e0002 */
[----:B------:R0:W-:Y:S04]  /*5a4c0*/  STL.64 [R1+0x7140], R22 ;  /* 0x0071401601007387 */ /* 0x0001e80000100a00 */
[----:B0-----:R-:W2:Y:S01]  /*5a4d0*/  LDL.64 R22, [R1+0x28] ;  /* 0x0000280001167983 */ /* 0x001ea20000100a00 */
[C---:B----4-:R-:W-:Y:S11]  /*5a4e0*/  HMMA.16816.F32 R16, R12.reuse, R26, R16 ;  /* 0x0000001a0c10723c */ /* 0x050ff60000001810 */
[----:B------:R-:W-:Y:S11]  /*5a4f0*/  @!UPT UIADD3 URZ, URZ, URZ, URZ ;  /* 0x0000003f3f3ff290 */ /* 0x000ff6000fffe03f */
[----:B------:R-:W-:Y:S01]  /*5a500*/  @!UPT UIADD3 URZ, URZ, URZ, URZ ;  /* 0x0000003f3f3ff290 */ /* 0x000fe2000fffe03f */
        /* <DEDUP_REMOVED lines=8> */
[----:B------:R-:W2:Y:S01]  /*5a590*/  LDL.LU R27, [R1+0x28c] ;  /* 0x00028c00011b7983 */ /* 0x000ea20000300800 */
[C---:B----4-:R-:W-:Y:S03]  /*5a5a0*/  HMMA.16816.F32 R8, R12.reuse, R18, R8 ;  /* 0x000000120c08723c */ /* 0x050fe60000001808 */
[----:B--2---:R-:W-:Y:S04]  /*5a5b0*/  STL.64 [R1+0x7150], R26 ;  /* 0x0071501a01007387 */ /* 0x004fe80000100a00 */
[----:B---3--:R0:W-:Y:S04]  /*5a5c0*/  STL.64 [R1+0x7148], R24 ;  /* 0x0071481801007387 */ /* 0x0081e80000100a00 */
[----:B0-----:R-:W2:Y:S04]  /*5a5d0*/  LDL.LU R24, [R1+0x290] ;  /* 0x0002900001187983 */ /* 0x001ea80000300800 */
[----:B------:R-:W2:Y:S04]  /*5a5e0*/  LDL.LU R25, [R1+0x294] ;  /* 0x0002940001197983 */ /* 0x000ea80000300800 */
[----:B------:R-:W2:Y:S04]  /*5a5f0*/  LDL.LU R26, [R1+0x298] ;  /* 0x00029800011a7983 */ /* 0x000ea80000300800 */
[----:B------:R-:W2:Y:S04]  /*5a600*/  LDL.LU R27, [R1+0x29c] ;  /* 0x00029c00011b7983 */ /* 0x000ea80000300800 */
        /* <DEDUP_REMOVED lines=22> */
[----:B0-----:R-:W4:Y:S01]  /*5a770*/  LDL.LU.64 R6, [R1+0x7168] ;  /* 0x0071680001067983 */ /* 0x001f220000300a00 */
[----:B------:R-:W-:Y:S02]  /*5a780*/  IMAD.MOV.U32 R5, RZ, RZ, R10 ;  /* 0x000000ffff057224 */ /* 0x000fe400078e000a */
[----:B------:R-:W-:-:S02]  /*5a790*/  IMAD.MOV.U32 R4, RZ, RZ, R11 ;  /* 0x000000ffff047224 */ /* 0x000fc400078e000b */
[----:B------:R-:W2:Y:S04]  /*5a7a0*/  LDL.LU.64 R10, [R1+0x7160] ;  /* 0x00716000010a7983 */ /* 0x000ea80000300a00 */
[----:B------:R-:W2:Y:S01]  /*5a7b0*/  LDL.LU.64 R8, [R1+0x7158] ;  /* 0x0071580001087983 */ /* 0x000ea20000300a00 */
[----:B----4-:R-:W-:Y:S08]  /*5a7c0*/  HMMA.16816.F32 R16, R12, R6, R16 ;  /* 0x000000060c10723c */ /* 0x010ff00000001810 */
[----:B--2---:R-:W-:Y:S01]  /*5a7d0*/  HMMA.16816.F32 R24, R8, R22, R24 ;  /* 0x000000160818723c */ /* 0x004fe20000001818 */
[----:B------:R-:W-:Y:S01]  /*5a7e0*/  STL.64 [R1+0x70f8], R6 ;  /* 0x0070f80601007387 */ /* 0x000fe20000100a00 */
[----:B------:R-:W-:-:S02]  /*5a7f0*/  IMAD.MOV.U32 R14, RZ, RZ, R3 ;  /* 0x000000ffff0e7224 */ /* 0x000fc400078e0003 */
[----:B------:R-:W-:-:S11]  /*5a800*/  IMAD.MOV.U32 R15, RZ, RZ, R2 ;  /* 0x000000ffff0f7224 */ /* 0x000fd600078e0002 */
[----:B------:R0:W-:Y:S04]  /*5a810*/  STL.64 [R1+0x880], R16 ;  /* 0x0008801001007387 */ /* 0x0001e80000100a00 */
[----:B------:R1:W-:Y:S04]  /*5a820*/  STL.64 [R1+0x888], R18 ;  /* 0x0008881201007387 */ /* 0x0003e80000100a00 */
[----:B0-----:R-:W2:Y:S04]  /*5a830*/  LDL.LU R16, [R1+0x260] ;  /* 0x0002600001107983 */ /* 0x001ea80000300800 */
[----:B------:R-:W2:Y:S04]  /*5a840*/  LDL.LU R17, [R1+0x264] ;  /* 0x0002640001117983 */ /* 0x000ea80000300800 */
[----:B-1----:R-:W2:Y:S04]  /*5a850*/  LDL.LU R18, [R1+0x268] ;  /* 0x0002680001127983 */ /* 0x002ea80000300800 */
[----:B------:R-:W2:Y:S04]  /*5a860*/  LDL.LU R19, [R1+0x26c] ;  /* 0x00026c0001137983 */ /* 0x000ea80000300800 */
[----:B------:R0:W-:Y:S04]  /*5a870*/  STL.64 [R1+0x7118], R14 ;  /* 0x0071180e01007387 */ /* 0x0001e80000100a00 */
[----:B------:R-:W3:Y:S04]  /*5a880*/  LDL.LU R12, [R1+0x270] ;  /* 0x00027000010c7983 */ /* 0x000ee80000300800 */
[----:B------:R-:W3:Y:S04]  /*5a890*/  LDL.LU R13, [R1+0x274] ;  /* 0x00027400010d7983 */ /* 0x000ee80000300800 */
[----:B0-----:R-:W3:Y:S04]  /*5a8a0*/  LDL.LU R14, [R1+0x278] ;  /* 0x00027800010e7983 */ /* 0x001ee80000300800 */
[----:B------:R-:W3:Y:S01]  /*5a8b0*/  LDL.LU R15, [R1+0x27c] ;  /* 0x00027c00010f7983 */ /* 0x000ee20000300800 */
[----:B------:R-:W-:-:S03]  /*5a8c0*/  IMAD.MOV.U32 R3, RZ, RZ, R22 ;  /* 0x000000ffff037224 */ /* 0x000fc600078e0016 */
[----:B------:R-:W-:Y:S01]  /*5a8d0*/  STL.64 [R1+0x790], R24 ;  /* 0x0007901801007387 */ /* 0x000fe20000100a00 */
[----:B------:R-:W-:-:S03]  /*5a8e0*/  IMAD.MOV.U32 R2, RZ, RZ, R23 ;  /* 0x000000ffff027224 */ /* 0x000fc600078e0017 */
[----:B------:R0:W-:Y:S04]  /*5a8f0*/  STL.64 [R1+0x798], R26 ;  /* 0x0007981a01007387 */ /* 0x0001e80000100a00 */
[----:B0-----:R-:W4:Y:S04]  /*5a900*/  LDL.LU.64 R26, [R1+0x7150] ;  /* 0x00715000011a7983 */ /* 0x001f280000300a00 */
[----:B------:R-:W4:Y:S04]  /*5a910*/  LDL.LU.64 R24, [R1+0x7148] ;  /* 0x0071480001187983 */ /* 0x000f280000300a00 */
[----:B------:R-:W4:Y:S02]  /*5a920*/  LDL.LU.64 R22, [R1+0x7140] ;  /* 0x0071400001167983 */ /* 0x000f240000300a00 */
[C---:B----4-:R-:W-:Y:S02]  /*5a930*/  HMMA.16816.F32 R20, R8.reuse, R22, R24 ;  /* 0x000000160814723c */ /* 0x050fe40000001818 */
[----:B------:R-:W2:Y:S04]  /*5a940*/  LDL.LU.64 R26, [R1+0x7138] ;  /* 0x00713800011a7983 */ /* 0x000ea80000300a00 */
[----:B------:R-:W4:Y:S11]  /*5a950*/  LDL.LU R25, [R1+0x7130] ;  /* 0x0071300001197983 */ /* 0x000f360000300800 */
[----:B------:R-:W-:Y:S06]  /*5a960*/  @!UPT UIADD3 URZ, URZ, URZ, URZ ;  /* 0x0000003f3f3ff290 */ /* 0x000fec000fffe03f */
[----:B------:R-:W-:Y:S04]  /*5a970*/  STL.64 [R1+0x780], R20 ;  /* 0x0007801401007387 */ /* 0x000fe80000100a00 */
[----:B------:R0:W-:Y:S04]  /*5a980*/  STL.64 [R1+0x788], R22 ;  /* 0x0007881601007387 */ /* 0x0001e80000100a00 */
[----:B0-----:R-:W3:Y:S01]  /*5a990*/  LDL.LU.64 R22, [R1+0x7128] ;  /* 0x0071280001167983 */ /* 0x001ee20000300a00 */
[----:B------:R-:W-:Y:S02]  /*5a9a0*/  IMAD.MOV.U32 R6, RZ, RZ, R5 ;  /* 0x000000ffff067224 */ /* 0x000fe400078e0005 */
[----:B------:R-:W-:Y:S01]  /*5a9b0*/  IMAD.MOV.U32 R7, RZ, RZ, R4 ;  /* 0x000000ffff077224 */ /* 0x000fe200078e0004 */
[C---:B---3--:R-:W-:Y:S11]  /*5a9c0*/  HMMA.16816.F32 R12, R8.reuse, R22, R12 ;  /* 0x00000016080c723c */ /* 0x048ff6000000180c */
[----:B------:R-:W-:Y:S11]  /*5a9d0*/  @!UPT UIADD3 URZ, URZ, URZ, URZ ;  /* 0x0000003f3f3ff290 */ /* 0x000ff6000fffe03f */
[----:B------:R-:W-:Y:S01]  /*5a9e0*/  @!UPT UIADD3 URZ, URZ, URZ, URZ ;  /* 0x0000003f3f3ff290 */ /* 0x000fe2000fffe03f */
[----:B------:R-:W-:Y:S04]  /*5a9f0*/  STL.64 [R1+0x770], R12 ;  /* 0x0007700c01007387 */ /* 0x000fe80000100a00 */
[----:B------:R-:W-:Y:S04]  /*5aa00*/  STL.64 [R1+0x778], R14 ;  /* 0x0007780e01007387 */ /* 0x000fe80000100a00 */
[----:B------:R-:W-:Y:S04]  /*5aa10*/  STL.64 [R1+0x7110], R6 ;  /* 0x0071100601007387 */ /* 0x000fe80000100a00 */
[----:B------:R0:W-:Y:S04]  /*5aa20*/  STL.64 [R1+0x70b0], R22 ;  /* 0x0070b01601007387 */ /* 0x0001e80000100a00 */
[----:B0-----:R-:W3:Y:S01]  /*5aa30*/  LDL.64 R22, [R1+0x18] ;  /* 0x0000180001167983 */ /* 0x001ee20000100a00 */
[----:B--2---:R-:W-:Y:S03]  /*5aa40*/  HMMA.16816.F32 R16, R8, R26, R16 ;  /* 0x0000001a0810723c */ /* 0x004fe60000001810 */
[----:B---3--:R0:W-:Y:S04]  /*5aa50*/  STL.64 [R1+0x70c8], R22 ;  /* 0x0070c81601007387 */ /* 0x0081e80000100a00 */
[----:B------:R-:W2:Y:S04]  /*5aa60*/  LDL.LU R4, [R1+0x240] ;  /* 0x0002400001047983 */ /* 0x000ea80000300800 */
[----:B------:R-:W2:Y:S04]  /*5aa70*/  LDL.LU R5, [R1+0x244] ;  /* 0x0002440001057983 */ /* 0x000ea80000300800 */
[----:B------:R-:W2:Y:S01]  /*5aa80*/  LDL.LU R6, [R1+0x248] ;  /* 0x0002480001067983 */ /* 0x000ea20000300800 */
[----:B0-----:R-:W-:-:S02]  /*5aa90*/  IMAD.MOV.U32 R22, RZ, RZ, R3 ;  /* 0x000000ffff167224 */ /* 0x001fc400078e0003 */
[----:B------:R-:W-:Y:S01]  /*5aaa0*/  IMAD.MOV.U32 R23, RZ, RZ, R2 ;  /* 0x000000ffff177224 */ /* 0x000fe200078e0002 */
[----:B------:R-:W2:Y:S04]  /*5aab0*/  LDL.LU R7, [R1+0x24c] ;  /* 0x00024c0001077983 */ /* 0x000ea80000300800 */
        /* <DEDUP_REMOVED lines=53> */
[----:B---3--:R-:W-:Y:S02]  /*5ae10*/  HMMA.16816.F32 R8, R8, R6, R20 ;  /* 0x000000060808723c */ /* 0x008fe40000001814 */
[----:B------:R-:W2:Y:S04]  /*5ae20*/  LDL.LU.64 R22, [R1+0x70f0] ;  /* 0x0070f00001167983 */ /* 0x000ea80000300a00 */
[----:B------:R-:W2:Y:S04]  /*5ae30*/  LDL.LU.64 R6, [R1+0x70e8] ;  /* 0x0070e80001067983 */ /* 0x000ea80000300a00 */
[----:B------:R-:W2:Y:S11]  /*5ae40*/  LDL.LU.64 R4, [R1+0x70e0] ;  /* 0x0070e00001047983 */ /* 0x000eb60000300a00 */
[----:B------:R-:W-:Y:S02]  /*5ae50*/  @!UPT UIADD3 URZ, URZ, URZ, URZ ;  /* 0x0000003f3f3ff290 */ /* 0x000fe4000fffe03f */
[----:B------:R-:W-:Y:S04]  /*5ae60*/  STL.64 [R1+0x640], R8 ;  /* 0x0006400801007387 */ /* 0x000fe80000100a00 */
[----:B------:R0:W-:Y:S04]  /*5ae70*/  STL.64 [R1+0x648], R10 ;  /* 0x0006480a01007387 */ /* 0x0001e80000100a00 */
[----:B0-----:R-:W3:Y:S01]  /*5ae80*/  LDL.64 R10, [R1+0x38] ;  /* 0x00003800010a7983 */ /* 0x001ee20000100a00 */
[C---:B--2---:R-:W-:Y:S03]  /*5ae90*/  HMMA.16816.F32 R20, R4.reuse, R22, R24 ;  /* 0x000000160414723c */ /* 0x044fe60000001818 */
[----:B---3--:R0:W-:Y:S04]  /*5aea0*/  STL.64 [R1+0x7088], R10 ;  /* 0x0070880a01007387 */ /* 0x0081e80000100a00 */
[----:B------:R-:W2:Y:S04]  /*5aeb0*/  LDL.LU R8, [R1+0x3d0] ;  /* 0x0003d00001087983 */ /* 0x000ea80000300800 */
[----:B------:R-:W2:Y:S04]  /*5aec0*/  LDL.LU R9, [R1+0x3d4] ;  /* 0x0003d40001097983 */ /* 0x000ea80000300800 */
[----:B0-----:R-:W2:Y:S04]  /*5aed0*/  LDL.LU R10, [R1+0x3d8] ;  /* 0x0003d800010a7983 */ /* 0x001ea80000300800 */
[----:B------:R-:W2:Y:S04]  /*5aee0*/  LDL.LU R11, [R1+0x3dc] ;  /* 0x0003dc00010b7983 */ /* 0x000ea80000300800 */
[----:B------:R-:W3:Y:S04]  /*5aef0*/  LDL.LU.64 R26, [R1+0x70d8] ;  /* 0x0070d800011a7983 */ /* 0x000ee80000300a00 */
[----:B------:R-:W3:Y:S04]  /*5af00*/  LDL.LU.64 R24, [R1+0x70d0] ;  /* 0x0070d00001187983 */ /* 0x000ee80000300a00 */
[----:B------:R-:W-:Y:S04]  /*5af10*/  STL.64 [R1+0x680], R20 ;  /* 0x0006801401007387 */ /* 0x000fe80000100a00 */
[----:B------:R0:W-:Y:S04]  /*5af20*/  STL.64 [R1+0x688], R22 ;  /* 0x0006881601007387 */ /* 0x0001e80000100a00 */
[----:B0-----:R-:W3:Y:S02]  /*5af30*/  LDL.LU.64 R22, [R1+0x70c8] ;  /* 0x0070c80001167983 */ /* 0x001ee40000300a00 */
        /* <DEDUP_REMOVED lines=19> */
[C---:B---3--:R-:W-:Y:S02]  /*5b070*/  HMMA.16816.F32 R20, R4.reuse, R26, R20 ;  /* 0x0000001a0414723c */ /* 0x048fe40000001814 */
[----:B------:R-:W-:Y:S04]  /*5b080*/  STL.64 [R1+0x7048], R26 ;  /* 0x0070481a01007387 */ /* 0x000fe80000100a00 */
[----:B----4-:R0:W-:Y:S11]  /*5b090*/  STL [R1+0x7040], R25 ;  /* 0x0070401901007387 */ /* 0x0101f60000100800 */
[----:B------:R-:W-:Y:S06]  /*5b0a0*/  @!UPT UIADD3 URZ, URZ, URZ, URZ ;  /* 0x0000003f3f3ff290 */ /* 0x000fec000fffe03f */
[----:B------:R-:W-:Y:S04]  /*5b0b0*/  STL.64 [R1+0x6b0], R20 ;  /* 0x0006b01401007387 */ /* 0x000fe80000100a00 */
[----:B------:R-:W-:Y:S04]  /*5b0c0*/  STL.64 [R1+0x6b8], R22 ;  /* 0x0006b81601007387 */ /* 0x000fe80000100a00 */
[----:B------:R-:W3:Y:S04]  /*5b0d0*/  LDL.LU R24, [R1+0x220] ;  /* 0x0002200001187983 */ /* 0x000ee80000300800 */
[----:B0-----:R-:W3:Y:S04]  /*5b0e0*/  LDL.LU R25, [R1+0x224] ;  /* 0x0002240001197983 */ /* 0x001ee80000300800 */
[----:B------:R-:W3:Y:S04]  /*5b0f0*/  LDL.LU R26, [R1+0x228] ;  /* 0x00022800011a7983 */ /* 0x000ee80000300800 */
[----:B------:R-:W3:Y:S01]  /*5b100*/  LDL.LU R27, [R1+0x22c] ;  /* 0x00022c00011b7983 */ /* 0x000ee20000300800 */
[C---:B--2---:R-:W-:Y:S03]  /*5b110*/  HMMA.16816.F32 R12, R4.reuse, R14, R8 ;  /* 0x0000000e040c723c */ /* 0x044fe60000001808 */
[----:B------:R-:W-:Y:S05]  /*5b120*/  LDSM.16.MT88.4 R20, [R0+0x4180] ;  /* 0x004180000014783b */ /* 0x000fea0000004200 */
[----:B---3--:R-:W-:Y:S11]  /*5b130*/  HMMA.16816.F32 R24, R4, R18, R24 ;  /* 0x000000120418723c */ /* 0x008ff60000001818 */
[----:B------:R-:W-:Y:S11]  /*5b140*/  @!UPT UIADD3 URZ, URZ, URZ, URZ ;  /* 0x0000003f3f3ff290 */ /* 0x000ff6000fffe03f */
[----:B------:R-:W-:Y:S01]  /*5b150*/  @!UPT UIADD3 URZ, URZ, URZ, URZ ;  /* 0x0000003f3f3ff290 */ /* 0x000fe2000fffe03f */
[----:B------:R0:W-:Y:S02]  /*5b160*/  STL.64 [R1+0x730], R24 ;  /* 0x0007301801007387 */ /* 0x0001e40000100a00 */
[----:B0-----:R-:W-:Y:S02]  /*5b170*/  IMAD.MOV.U32 R25, RZ, RZ, R18 ;  /* 0x000000ffff197224 */ /* 0x001fe400078e0012 */
[----:B------:R-:W-:Y:S02]  /*5b180*/  IMAD.MOV.U32 R24, RZ, RZ, R19 ;  /* 0x000000ffff187224 */ /* 0x000fe400078e0013 */
[----:B------:R-:W0:Y:S04]  /*5b190*/  LDSM.16.MT88.4 R16, [R0+0x4200] ;  /* 0x004200000010783b */ /* 0x000e280000004200 */
[----:B------:R-:W-:Y:S04]  /*5b1a0*/  STL.64 [R1+0x738], R26 ;  /* 0x0007381a01007387 */ /* 0x000fe80000100a00 */
[----:B0-----:R-:W-:Y:S04]  /*5b1b0*/  STL.64 [R1+0x6fe8], R18 ;  /* 0x006fe81201007387 */ /* 0x001fe80000100a00 */
[----:B------:R0:W-:Y:S04]  /*5b1c0*/  STL.64 [R1+0x6fe0], R16 ;  /* 0x006fe01001007387 */ /* 0x0001e80000100a00 */
[----:B0-----:R-:W2:Y:S04]  /*5b1d0*/  LDL.LU R16, [R1+0x590] ;  /* 0x0005900001107983 */ /* 0x001ea80000300800 */
[----:B------:R-:W2:Y:S04]  /*5b1e0*/  LDL.LU R17, [R1+0x594] ;  /* 0x0005940001117983 */ /* 0x000ea80000300800 */
[----:B------:R-:W2:Y:S04]  /*5b1f0*/  LDL.LU R18, [R1+0x598] ;  /* 0x0005980001127983 */ /* 0x000ea80000300800 */
[----:B------:R-:W2:Y:S04]  /*5b200*/  LDL.LU R19, [R1+0x59c] ;  /* 0x00059c0001137983 */ /* 0x000ea80000300800 */
[----:B------:R-:W3:Y:S04]  /*5b210*/  LDL.LU.64 R10, [R1+0x7088] ;  /* 0x00708800010a7983 */ /* 0x000ee80000300a00 */
[----:B------:R-:W-:Y:S04]  /*5b220*/  STL.64 [R1+0x990], R12 ;  /* 0x0009900c01007387 */ /* 0x000fe80000100a00 */
[----:B------:R-:W-:Y:S04]  /*5b230*/  STL.64 [R1+0x998], R14 ;  /* 0x0009980e01007387 */ /* 0x000fe80000100a00 */
[----:B------:R-:W0:Y:S04]  /*5b240*/  LDSM.16.MT88.4 R12, [R0+0x4280] ;  /* 0x00428000000c783b */ /* 0x000e280000004200 */
[----:B0-----:R-:W-:Y:S04]  /*5b250*/  STL.64 [R1+0x6f78], R14 ;  /* 0x006f780e01007387 */ /* 0x001fe80000100a00 */
[----:B------:R0:W-:Y:S04]  /*5b260*/  STL.64 [R1+0x6f70], R12 ;  /* 0x006f700c01007387 */ /* 0x0001e80000100a00 */
[----:B0-----:R-:W4:Y:S04]  /*5b270*/  LDL.LU R12, [R1+0x5a0] ;  /* 0x0005a000010c7983 */ /* 0x001f280000300800 */
[----:B------:R-:W4:Y:S04]  /*5b280*/  LDL.LU R13, [R1+0x5a4] ;  /* 0x0005a400010d7983 */ /* 0x000f280000300800 */
[----:B------:R-:W4:Y:S04]  /*5b290*/  LDL.LU R14, [R1+0x5a8] ;  /* 0x0005a800010e7983 */ /* 0x000f280000300800 */
[----:B------:R-:W4:Y:S01]  /*5b2a0*/  LDL.LU R15, [R1+0x5ac] ;  /* 0x0005ac00010f7983 */ /* 0x000f220000300800 */
[----:B---3--:R-:W-:-:S02]  /*5b2b0*/  IMAD.MOV.U32 R27, RZ, RZ, R10 ;  /* 0x000000ffff1b7224 */ /* 0x008fc400078e000a */
[----:B------:R-:W-:Y:S01]  /*5b2c0*/  IMAD.MOV.U32 R26, RZ, RZ, R11 ;  /* 0x000000ffff1a7224 */ /* 0x000fe200078e000b */
[C---:B----4-:R-:W-:Y:S01]  /*5b2d0*/  HMMA.16816.F32 R12, R4.reuse, R10, R12 ;  /* 0x0000000a040c723c */ /* 0x050fe2000000180c */
[----:B------:R-:W0:Y:S11]  /*5b2e0*/  LDSM.16.MT88.4 R8, [R0+0x4300] ;  /* 0x004300000008783b */ /* 0x000e360000004200 */
[----:B------:R-:W-:Y:S11]  /*5b2f0*/  @!UPT UIADD3 URZ, URZ, URZ, URZ ;  /* 0x0000003f3f3ff290 */ /* 0x000ff6000fffe03f */
[----:B------:R-:W-:Y:S04]  /*5b300*/  STL.64 [R1+0xb50], R12 ;  /* 0x000b500c01007387 */ /* 0x000fe80000100a00 */
[----:B------:R-:W-:Y:S04]  /*5b310*/  STL.64 [R1+0xb58], R14 ;  /* 0x000b580e01007387 */ /* 0x000fe80000100a00 */
[----:B0-----:R0:W-:Y:S04]  /*5b320*/  STL.64 [R1+0x6ef8], R10 ;  /* 0x006ef80a01007387 */ /* 0x0011e80000100a00 */
[----:B------:R-:W-:Y:S04]  /*5b330*/  STL.64 [R1+0x6ef0], R8 ;  /* 0x006ef00801007387 */ /* 0x000fe80000100a00 */
[----:B0-----:R-:W2:Y:S02]  /*5b340*/  LDL.LU.64 R10, [R1+0x68] ;  /* 0x00006800010a7983 */ /* 0x001ea40000300a00 */
[----:B--2---:R-:W-:Y:S02]  /*5b350*/  HMMA.16816.F32 R4, R4, R10, R16 ;  /* 0x0000000a0404723c */ /* 0x004fe40000001810 */
[----:B------:R0:W-:Y:S04]  /*5b360*/  STL.64 [R1+0x6ff0], R10 ;  /* 0x006ff00a01007387 */ /* 0x0001e80000100a00 */
[----:B------:R-:W2:Y:S11]  /*5b370*/  LDL.LU R12, [R1+0x550] ;  /* 0x00055000010c7983 */ /* 0x000eb60000300800 */
[----:B------:R-:W-:Y:S06]  /*5b380*/  @!UPT UIADD3 URZ, URZ, URZ, URZ ;  /* 0x0000003f3f3ff290 */ /* 0x000fec000fffe03f */
[----:B------:R-:W-:Y:S04]  /*5b390*/  STL.64 [R1+0xb40], R4 ;  /* 0x000b400401007387 */ /* 0x000fe80000100a00 */
[----:B------:R-:W-:Y:S04]  /*5b3a0*/  STL.64 [R1+0xb48], R6 ;  /* 0x000b480601007387 */ /* 0x000fe80000100a00 */
[----:B------:R-:W2:Y:S04]  /*5b3b0*/  LDL.LU R13, [R1+0x554] ;  /* 0x00055400010d7983 */ /* 0x000ea80000300800 */
[----:B------:R-:W3:Y:S04]  /*5b3c0*/  LDL.LU R14, [R1+0x558] ;  /* 0x00055800010e7983 */ /* 0x000ee80000300800 */
[----:B------:R-:W3:Y:S04]  /*5b3d0*/  LDL.LU R15, [R1+0x55c] ;  /* 0x00055c00010f7983 */ /* 0x000ee80000300800 */
[----:B------:R-:W4:Y:S04]  /*5b3e0*/  LDL.LU R16, [R1+0x580] ;  /* 0x0005800001107983 */ /* 0x000f280000300800 */
[----:B------:R-:W4:Y:S04]  /*5b3f0*/  LDL.LU R17, [R1+0x584] ;  /* 0x0005840001117983 */ /* 0x000f280000300800 */
[----:B------:R-:W2:Y:S04]  /*5b400*/  LDL.LU R18, [R1+0x588] ;  /* 0x0005880001127983 */ /* 0x000ea80000300800 */
[----:B------:R-:W2:Y:S01]  /*5b410*/  LDL.LU R19, [R1+0x58c] ;  /* 0x00058c0001137983 */ /* 0x000ea20000300800 */
[----:B0-----:R-:W-:-:S02]  /*5b420*/  IMAD.MOV.U32 R10, RZ, RZ, R27 ;  /* 0x000000ffff0a7224 */ /* 0x001fc400078e001b */
[----:B------:R-:W-:Y:S01]  /*5b430*/  IMAD.MOV.U32 R11, RZ, RZ, R26 ;  /* 0x000000ffff0b7224 */ /* 0x000fe200078e001a */
[----:B------:R-:W0:Y:S04]  /*5b440*/  LDSM.16.MT88.4 R4, [R0+0x4380] ;  /* 0x004380000004783b */ /* 0x000e280000004200 */
[----:B--2---:R-:W-:Y:S04]  /*5b450*/  STL.64 [R1+0x7000], R18 ;  /* 0x0070001201007387 */ /* 0x004fe80000100a00 */
[----:B----4-:R1:W-:Y:S04]  /*5b460*/  STL.64 [R1+0x6ff8], R16 ;  /* 0x006ff81001007387 */ /* 0x0103e80000100a00 */
[----:B------:R-:W-:Y:S04]  /*5b470*/  STL.64 [R1+0x7008], R10 ;  /* 0x0070080a01007387 */ /* 0x000fe80000100a00 */
        /* <DEDUP_REMOVED lines=9> */
[----:B------:R-:W4:Y:S04]  /*5b510*/  LDL.LU R19, [R1+0x6dc] ;  /* 0x0006dc0001137983 */ /* 0x000f280000300800 */
[----:B----4-:R1:W-:Y:S04]  /*5b520*/  STL.64 [R1+0x7028], R18 ;  /* 0x0070281201007387 */ /* 0x0103e80000100a00 */
[----:B--2---:R-:W-:Y:S01]  /*5b530*/  STL.64 [R1+0x7020], R16 ;  /* 0x0070201001007387 */ /* 0x004fe20000100a00 */
[----:B-1----:R-:W-:-:S02]  /*5b540*/  IMAD.MOV.U32 R19, RZ, RZ, R24 ;  /* 0x000000ffff137224 */ /* 0x002fc400078e0018 */
[----:B------:R-:W-:Y:S01]  /*5b550*/  IMAD.MOV.U32 R18, RZ, RZ, R25 ;  /* 0x000000ffff127224 */ /* 0x000fe200078e0019 */
[----:B------:R-:W2:Y:S04]  /*5b560*/  LDL.LU R24, [R1+0x700] ;  /* 0x0007000001187983 */ /* 0x000ea80000300800 */
        /* <DEDUP_REMOVED lines=8> */
[----:B------:R-:W4:Y:S04]  /*5b5f0*/  LDL.LU R2, [R1+0x707c] ;  /* 0x00707c0001027983 */ /* 0x000f280000300800 */
[----:B------:R-:W-:Y:S04]  /*5b600*/  STL.64 [R1+0x7070], R26 ;  /* 0x0070701a01007387 */ /* 0x000fe80000100a00 */
[----:B------:R1:W-:Y:S04]  /*5b610*/  STL.64 [R1+0x7038], R18 ;  /* 0x0070381201007387 */ /* 0x0003e80000100a00 */
[----:B------:R-:W2:Y:S04]  /*5b620*/  LDL.LU R16, [R1+0x6f0] ;  /* 0x0006f00001107983 */ /* 0x000ea80000300800 */
[----:B------:R-:W2:Y:S04]  /*5b630*/  LDL.LU R17, [R1+0x6f4] ;  /* 0x0006f40001117983 */ /* 0x000ea80000300800 */
[----:B-1----:R-:W2:Y:S04]  /*5b640*/  LDL.LU R18, [R1+0x6f8] ;  /* 0x0006f80001127983 */ /* 0x002ea80000300800 */
[----:B------:R-:W2:Y:S04]  /*5b650*/  LDL.LU R19, [R1+0x6fc] ;  /* 0x0006fc0001137983 */ /* 0x000ea80000300800 */
[----:B------:R-:W3:Y:S04]  /*5b660*/  LDL.LU R24, [R1+0x720] ;  /* 0x0007200001187983 */ /* 0x000ee80000300800 */
[----:B------:R-:W3:Y:S04]  /*5b670*/  LDL.LU R25, [R1+0x724] ;  /* 0x0007240001197983 */ /* 0x000ee80000300800 */
[----:B------:R-:W3:Y:S04]  /*5b680*/  LDL.LU R26, [R1+0x728] ;  /* 0x00072800011a7983 */ /* 0x000ee80000300800 */
[----:B------:R-:W3:Y:S04]  /*5b690*/  LDL.LU R27, [R1+0x72c] ;  /* 0x00072c00011b7983 */ /* 0x000ee80000300800 */
[----:B--2---:R-:W-:Y:S04]  /*5b6a0*/  STL.64 [R1+0x7068], R18 ;  /* 0x0070681201007387 */ /* 0x004fe80000100a00 */
[----:B------:R1:W-:Y:S04]  /*5b6b0*/  STL.64 [R1+0x7060], R16 ;  /* 0x0070601001007387 */ /* 0x0003e80000100a00 */
[----:B-1----:R-:W2:Y:S04]  /*5b6c0*/  LDL.LU R16, [R1+0x710] ;  /* 0x0007100001107983 */ /* 0x002ea80000300800 */
[----:B------:R-:W2:Y:S04]  /*5b6d0*/  LDL.LU R17, [R1+0x714] ;  /* 0x0007140001117983 */ /* 0x000ea80000300800 */
[----:B------:R-:W2:Y:S04]  /*5b6e0*/  LDL.LU R18, [R1+0x718] ;  /* 0x0007180001127983 */ /* 0x000ea80000300800 */
[----:B------:R-:W2:Y:S04]  /*5b6f0*/  LDL.LU R19, [R1+0x71c] ;  /* 0x00071c0001137983 */ /* 0x000ea80000300800 */
[----:B------:R-:W2:Y:S04]  /*5b700*/  LDL.LU.64 R10, [R1+0x48] ;  /* 0x00004800010a7983 */ /* 0x000ea80000300a00 */
[----:B--2---:R1:W-:Y:S04]  /*5b710*/  STL.64 [R1+0x7030], R10 ;  /* 0x0070300a01007387 */ /* 0x0043e80000100a00 */
[----:B------:R-:W2:Y:S04]  /*5b720*/  LDL.LU R8, [R1+0x6e0] ;  /* 0x0006e00001087983 */ /* 0x000ea80000300800 */
[----:B------:R-:W2:Y:S04]  /*5b730*/  LDL.LU R9, [R1+0x6e4] ;  /* 0x0006e40001097983 */ /* 0x000ea80000300800 */
[----:B-1----:R-:W2:Y:S04]  /*5b740*/  LDL.LU R10, [R1+0x6e8] ;  /* 0x0006e800010a7983 */ /* 0x002ea80000300800 */
[----:B------:R-:W2:Y:S04]  /*5b750*/  LDL.LU R11, [R1+0x6ec] ;  /* 0x0006ec00010b7983 */ /* 0x000ea80000300800 */
[----:B---3--:R1:W-:Y:S04]  /*5b760*/  STL.64 [R1+0x6fd0], R14 ;  /* 0x006fd00e01007387 */ /* 0x0083e80000100a00 */
[----:B------:R-:W-:Y:S04]  /*5b770*/  STL.64 [R1+0x6fc8], R12 ;  /* 0x006fc80c01007387 */ /* 0x000fe80000100a00 */
[----:B-1----:R-:W3:Y:S04]  /*5b780*/  LDL.64 R14, [R1+0x28] ;  /* 0x00002800010e7983 */ /* 0x002ee80000100a00 */
[----:B0-----:R-:W-:Y:S04]  /*5b790*/  STL.64 [R1+0x6e68], R6 ;  /* 0x006e680601007387 */ /* 0x001fe80000100a00 */
        /* <DEDUP_REMOVED lines=10> */
[----:B------:R-:W2:Y:S01]  /*5b840*/  LDL.LU R7, [R1+0x30c] ;  /* 0x00030c0001077983 */ /* 0x000ea20000300800 */
[----:B---3--:R-:W-:Y:S03]  /*5b850*/  HMMA.16816.F32 R24, R20, R14, R24 ;  /* 0x0000000e1418723c */ /* 0x008fe60000001818 */
[----:B--2---:R0:W-:Y:S04]  /*5b860*/  STL.64 [R1+0x6f28], R6 ;  /* 0x006f280601007387 */ /* 0x0041e80000100a00 */
[----:B------:R-:W-:Y:S01]  /*5b870*/  STL.64 [R1+0x6f20], R4 ;  /* 0x006f200401007387 */ /* 0x000fe20000100a00 */
[----:B0-----:R-:W-:-:S03]  /*5b880*/  IMAD.MOV.U32 R6, RZ, RZ, R3 ;  /* 0x000000ffff067224 */ /* 0x001fc600078e0003 */
[----:B------:R-:W2:Y:S04]  /*5b890*/  LDL.LU R3, [R1+0x7078] ;  /* 0x0070780001037983 */ /* 0x000ea80000300800 */
[----:B------:R-:W-:Y:S08]  /*5b8a0*/  STL [R1+0x6d5c], R0 ;  /* 0x006d5c0001007387 */ /* 0x000ff00000100800 */
[----:B------:R-:W-:Y:S04]  /*5b8b0*/  STL.64 [R1+0xcb0], R24 ;  /* 0x000cb01801007387 */ /* 0x000fe80000100a00 */
[----:B------:R0:W-:Y:S04]  /*5b8c0*/  STL.64 [R1+0xcb8], R26 ;  /* 0x000cb81a01007387 */ /* 0x0001e80000100a00 */
[----:B0-----:R-:W3:Y:S02]  /*5b8d0*/  LDL.LU.64 R26, [R1+0x7070] ;  /* 0x00707000011a7983 */ /* 0x001ee40000300a00 */
[----:B---3--:R-:W-:Y:S02]  /*5b8e0*/  HMMA.16816.F32 R24, R20, R26, R16 ;  /* 0x0000001a1418723c */ /* 0x008fe40000001810 */
[----:B------:R-:W3:Y:S04]  /*5b8f0*/  LDL.LU.64 R18, [R1+0x7068] ;  /* 0x0070680001127983 */ /* 0x000ee80000300a00 */
[----:B------:R-:W3:Y:S11]  /*5b900*/  LDL.LU.64 R16, [R1+0x7060] ;  /* 0x0070600001107983 */ /* 0x000ef60000300a00 */
[----:B------:R-:W-:Y:S06]  /*5b910*/  @!UPT UIADD3 URZ, URZ, URZ, URZ ;  /* 0x0000003f3f3ff290 */ /* 0x000fec000fffe03f */
[----:B------:R-:W-:Y:S04]  /*5b920*/  STL.64 [R1+0x710], R24 ;  /* 0x0007101801007387 */ /* 0x000fe80000100a00 */
[----:B------:R0:W-:Y:S04]  /*5b930*/  STL.64 [R1+0x718], R26 ;  /* 0x0007181a01007387 */ /* 0x0001e80000100a00 */
[----:B0-----:R-:W2:Y:S04]  /*5b940*/  LDL.LU.64 R26, [R1+0x7058] ;  /* 0x00705800011a7983 */ /* 0x001ea80000300a00 */
[----:B------:R-:W2:Y:S01]  /*5b950*/  LDL.LU.64 R24, [R1+0x7050] ;  /* 0x0070500001187983 */ /* 0x000ea20000300a00 */
[----:B------:R-:W-:-:S07]  /*5b960*/  IMAD.MOV.U32 R7, RZ, RZ, R29 ;  /* 0x000000ffff077224 */ /* 0x000fce00078e001d */
[C---:B--2---:R-:W-:Y:S11]  /*5b970*/  HMMA.16816.F32 R24, R20.reuse, R6, R24 ;  /* 0x000000061418723c */ /* 0x044ff60000001818 */
[----:B------:R-:W-:Y:S11]  /*5b980*/  @!UPT UIADD3 URZ, URZ, URZ, URZ ;  /* 0x0000003f3f3ff290 */ /* 0x000ff6000fffe03f */
[----:B------:R-:W-:Y:S01]  /*5b990*/  @!UPT UIADD3 URZ, URZ, URZ, URZ ;  /* 0x0000003f3f3ff290 */ /* 0x000fe2000fffe03f */
[----:B------:R-:W-:Y:S04]  /*5b9a0*/  STL.64 [R1+0x720], R24 ;  /* 0x0007201801007387 */ /* 0x000fe80000100a00 */
[----:B------:R0:W-:Y:S04]  /*5b9b0*/  STL.64 [R1+0x728], R26 ;  /* 0x0007281a01007387 */ /* 0x0001e80000100a00 */
[----:B0-----:R-:W3:Y:S04]  /*5b9c0*/  LDL.LU.64 R26, [R1+0x7048] ;  /* 0x00704800011a7983 */ /* 0x001ee80000300a00 */
[----:B------:R-:W2:Y:S04]  /*5b9d0*/  LDL.LU R25, [R1+0x7040] ;  /* 0x0070400001197983 */ /* 0x000ea80000300800 */
[----:B------:R0:W-:Y:S04]  /*5b9e0*/  STL.64 [R1+0x6fd8], R6 ;  /* 0x006fd80601007387 */ /* 0x0001e80000100a00 */
[----:B------:R-:W2:Y:S04]  /*5b9f0*/  LDL.LU R4, [R1+0x570] ;  /* 0x0005700001047983 */ /* 0x000ea80000300800 */
[----:B------:R-:W2:Y:S04]  /*5ba00*/  LDL.LU R5, [R1+0x574] ;  /* 0x0005740001057983 */ /* 0x000ea80000300800 */
[----:B0-----:R-:W2:Y:S04]  /*5ba10*/  LDL.LU R6, [R1+0x578] ;  /* 0x0005780001067983 */ /* 0x001ea80000300800 */
[----:B------:R-:W2:Y:S01]  /*5ba20*/  LDL.LU R7, [R1+0x57c] ;  /* 0x00057c0001077983 */ /* 0x000ea20000300800 */
[C---:B---3--:R-:W-:Y:S11]  /*5ba30*/  HMMA.16816.F32 R16, R20.reuse, R26, R16 ;  /* 0x0000001a1410723c */ /* 0x048ff60000001810 */
[----:B------:R-:W-:Y:S11]  /*5ba40*/  @!UPT UIADD3 URZ, URZ, URZ, URZ ;  /* 0x0000003f3f3ff290 */ /* 0x000ff6000fffe03f */
[----:B------:R-:W-:Y:S01]  /*5ba50*/  @!UPT UIADD3 URZ, URZ, URZ, URZ ;  /* 0x0000003f3f3ff290 */ /* 0x000fe2000fffe03f */
[----:B------:R-:W-:Y:S04]  /*5ba60*/  STL.64 [R1+0xca0], R16 ;  /* 0x000ca01001007387 */ /* 0x000fe80000100a00 */
[----:B------:R0:W-:Y:S04]  /*5ba70*/  STL.64 [R1+0xca8], R18 ;  /* 0x000ca81201007387 */ /* 0x0001e80000100a00 */
[----:B0-----:R-:W3:Y:S02]  /*5ba80*/  LDL.LU.64 R18, [R1+0x7038] ;  /* 0x0070380001127983 */ /* 0x001ee40000300a00 */
[----:B---3--:R-:W-:Y:S02]  /*5ba90*/  HMMA.16816.F32 R16, R20, R18, R8 ;  /* 0x000000121410723c */ /* 0x008fe40000001808 */
[----:B------:R-:W3:Y:S11]  /*5baa0*/  LDL.LU.64 R10, [R1+0x7030] ;  /* 0x00703000010a7983 */ /* 0x000ef60000300a00 */
[----:B------:R-:W-:Y:S10]  /*5bab0*/  @!UPT UIADD3 URZ, URZ, URZ, URZ ;  /* 0x0000003f3f3ff290 */ /* 0x000ff4000fffe03f */
[----:B------:R-:W-:Y:S04]  /*5bac0*/  STL.64 [R1+0xc90], R16 ;  /* 0x000c901001007387 */ /* 0x000fe80000100a00 */
[----:B------:R0:W-:Y:S04]  /*5bad0*/  STL.64 [R1+0xc98], R18 ;  /* 0x000c981201007387 */ /* 0x0001e80000100a00 */
[----:B0-----:R-:W2:Y:S04]  /*5bae0*/  LDL.LU.64 R18, [R1+0x7028] ;  /* 0x0070280001127983 */ /* 0x001ea80000300a00 */
[----:B------:R-:W2:Y:S01]  /*5baf0*/  LDL.LU.64 R16, [R1+0x7020] ;  /* 0x0070200001107983 */ /* 0x000ea20000300a00 */
[----:B---3--:R-:W-:-:S02]  /*5bb00*/  IMAD.MOV.U32 R12, RZ, RZ, R10 ;  /* 0x000000ffff0c7224 */ /* 0x008fc400078e000a */
        /* <DEDUP_REMOVED lines=18> */
[----:B------:R-:W2:Y:S04]  /*5bc30*/  LDL.LU.64 R16, [R1+0x6fe0] ;  /* 0x006fe00001107983 */ /* 0x000ea80000300a00 */
[----:B------:R0:W-:Y:S04]  /*5bc40*/  STL.64 [R1+0x6fb0], R10 ;  /* 0x006fb00a01007387 */ /* 0x0001e80000100a00 */
[----:B------:R-:W3:Y:S09]  /*5bc50*/  LDL.LU R8, [R1+0x560] ;  /* 0x0005600001087983 */ /* 0x000ef20000300800 */
[----:B------:R-:W-:Y:S04]  /*5bc60*/  STL.64 [R1+0xb30], R20 ;  /* 0x000b301401007387 */ /* 0x000fe80000100a00 */
[----:B------:R1:W-:Y:S04]  /*5bc70*/  STL.64 [R1+0xb38], R22 ;  /* 0x000b381601007387 */ /* 0x0003e80000100a00 */
[----:B------:R-:W3:Y:S04]  /*5bc80*/  LDL.LU R9, [R1+0x564] ;  /* 0x0005640001097983 */ /* 0x000ee80000300800 */
[----:B0-----:R-:W3:Y:S01]  /*5bc90*/  LDL.LU R10, [R1+0x568] ;  /* 0x00056800010a7983 */ /* 0x001ee20000300800 */
[----:B-1----:R-:W-:-:S03]  /*5bca0*/  IMAD.MOV.U32 R22, RZ, RZ, R12 ;  /* 0x000000ffff167224 */ /* 0x002fc600078e000c */
[----:B------:R-:W3:Y:S01]  /*5bcb0*/  LDL.LU R11, [R1+0x56c] ;  /* 0x00056c00010b7983 */ /* 0x000ee20000300800 */
[----:B------:R-:W-:-:S05]  /*5bcc0*/  IMAD.MOV.U32 R23, RZ, RZ, R0 ;  /* 0x000000ffff177224 */ /* 0x000fca00078e0000 */
[----:B------:R0:W-:Y:S04]  /*5bcd0*/  STL.64 [R1+0x6fa8], R22 ;  /* 0x006fa81601007387 */ /* 0x0001e80000100a00 */
[----:B0-----:R-:W3:Y:S01]  /*5bce0*/  LDL.64 R22, [R1+0x18] ;  /* 0x0000180001167983 */ /* 0x001ee20000100a00 */
[----:B------:R-:W-:Y:S01]  /*5bcf0*/  IMAD.MOV.U32 R0, RZ, RZ, R15 ;  /* 0x000000ffff007224 */ /* 0x000fe200078e000f */
[----:B--2---:R-:W-:Y:S11]  /*5bd00*/  HMMA.16816.F32 R4, R16, R14, R4 ;  /* 0x0000000e1004723c */ /* 0x004ff60000001804 */
[----:B------:R-:W-:Y:S11]  /*5bd10*/  @!UPT UIADD3 URZ, URZ, URZ, URZ ;  /* 0x0000003f3f3ff290 */ /* 0x000ff6000fffe03f */
[----:B------:R-:W-:Y:S01]  /*5bd20*/  @!UPT UIADD3 URZ, URZ, URZ, URZ ;  /* 0x0000003f3f3ff290 */ /* 0x000fe2000fffe03f */
[----:B------:R0:W-:Y:S04]  /*5bd30*/  STL.64 [R1+0xb20], R4 ;  /* 0x000b200401007387 */ /* 0x0001e80000100a00 */
[----:B------:R1:W-:Y:S01]  /*5bd40*/  STL.64 [R1+0xb28], R6 ;  /* 0x000b280601007387 */ /* 0x0003e20000100a00 */
[----:B0-----:R-:W-:-:S03]  /*5bd50*/  IMAD.MOV.U32 R4, RZ, RZ, R14 ;  /* 0x000000ffff047224 */ /* 0x001fc600078e000e */
[----:B-1----:R-:W2:Y:S04]  /*5bd60*/  LDL.LU.64 R6, [R1+0x6fd8] ;  /* 0x006fd80001067983 */ /* 0x002ea80000300a00 */
[----:B------:R-:W2:Y:S04]  /*5bd70*/  LDL.LU.64 R14, [R1+0x6fd0] ;  /* 0x006fd000010e7983 */ /* 0x000ea80000300a00 */
[----:B------:R-:W2:Y:S01]  /*5bd80*/  LDL.LU.64 R12, [R1+0x6fc8] ;  /* 0x006fc800010c7983 */ /* 0x000ea20000300a00 */
[C---:B---3--:R-:W-:Y:S01]  /*5bd90*/  HMMA.16816.F32 R8, R16.reuse, R22, R8 ;  /* 0x000000161008723c */ /* 0x048fe20000001808 */
[----:B------:R-:W-:Y:S11]  /*5bda0*/  IMAD.MOV.U32 R5, RZ, RZ, R23 ;  /* 0x000000ffff057224 */ /* 0x000ff600078e0017 */
[----:B------:R-:W-:Y:S11]  /*5bdb0*/  @!UPT UIADD3 URZ, URZ, URZ, URZ ;  /* 0x0000003f3f3ff290 */ /* 0x000ff6000fffe03f */
[----:B------:R0:W-:Y:S02]  /*5bdc0*/  STL.64 [R1+0xb10], R8 ;  /* 0x000b100801007387 */ /* 0x0001e40000100a00 */
[----:B0-----:R-:W-:Y:S02]  /*5bdd0*/  IMAD.MOV.U32 R8, RZ, RZ, R22 ;  /* 0x000000ffff087224 */ /* 0x001fe400078e0016 */
[----:B------:R-:W-:Y:S01]  /*5bde0*/  STL.64 [R1+0xb18], R10 ;  /* 0x000b180a01007387 */ /* 0x000fe20000100a00 */
[----:B--2---:R-:W-:Y:S03]  /*5bdf0*/  HMMA.16816.F32 R20, R16, R6, R12 ;  /* 0x000000061014723c */ /* 0x004fe6000000180c */
[----:B------:R-:W2:Y:S11]  /*5be00*/  LDL.LU R12, [R1+0x350] ;  /* 0x00035000010c7983 */ /* 0x000eb60000300800 */
[----:B------:R-:W-:Y:S09]  /*5be10*/  @!UPT UIADD3 URZ, URZ, URZ, URZ ;  /* 0x0000003f3f3ff290 */ /* 0x000ff2000fffe03f */
[----:B------:R-:W-:Y:S04]  /*5be20*/  STL.64 [R1+0xb00], R20 ;  /* 0x000b001401007387 */ /* 0x000fe80000100a00 */
[----:B------:R-:W-:Y:S04]  /*5be30*/  STL.64 [R1+0xb08], R22 ;  /* 0x000b081601007387 */ /* 0x000fe80000100a00 */
[----:B------:R-:W2:Y:S04]  /*5be40*/  LDL.LU R13, [R1+0x354] ;  /* 0x00035400010d7983 */ /* 0x000ea80000300800 */
[----:B------:R-:W3:Y:S04]  /*5be50*/  LDL.LU R14, [R1+0x358] ;  /* 0x00035800010e7983 */ /* 0x000ee80000300800 */
[----:B------:R-:W3:Y:S04]  /*5be60*/  LDL.LU R15, [R1+0x35c] ;  /* 0x00035c00010f7983 */ /* 0x000ee80000300800 */
[----:B---3--:R0:W-:Y:S04]  /*5be70*/  STL.64 [R1+0x6f88], R14 ;  /* 0x006f880e01007387 */ /* 0x0081e80000100a00 */
[----:B--2---:R-:W-:Y:S04]  /*5be80*/  STL.64 [R1+0x6f80], R12 ;  /* 0x006f800c01007387 */ /* 0x004fe80000100a00 */
[----:B0-----:R-:W2:Y:S04]  /*5be90*/  LDL.LU.64 R14, [R1+0x38] ;  /* 0x00003800010e7983 */ /* 0x001ea80000300a00 */
[----:B--2---:R-:W-:Y:S04]  /*5bea0*/  STL.64 [R1+0x6fa0], R14 ;  /* 0x006fa00e01007387 */ /* 0x004fe80000100a00 */
[----:B------:R0:W-:Y:S02]  /*5beb0*/  STL.64 [R1+0x6f40], R6 ;  /* 0x006f400601007387 */ /* 0x0001e40000100a00 */
[----:B0-----:R-:W-:-:S02]  /*5bec0*/  IMAD.MOV.U32 R6, RZ, RZ, R8 ;  /* 0x000000ffff067224 */ /* 0x001fc400078e0008 */
[----:B------:R-:W2:Y:S04]  /*5bed0*/  LDL.LU R8, [R1+0x530] ;  /* 0x0005300001087983 */ /* 0x000ea80000300800 */
[----:B------:R-:W2:Y:S04]  /*5bee0*/  LDL.LU R9, [R1+0x534] ;  /* 0x0005340001097983 */ /* 0x000ea80000300800 */
[----:B------:R-:W3:Y:S04]  /*5bef0*/  LDL.LU R10, [R1+0x538] ;  /* 0x00053800010a7983 */ /* 0x000ee80000300800 */
[----:B------:R-:W3:Y:S04]  /*5bf00*/  LDL.LU R11, [R1+0x53c] ;  /* 0x00053c00010b7983 */ /* 0x000ee80000300800 */
[----:B---3--:R-:W-:Y:S04]  /*5bf10*/  STL.64 [R1+0x6fc0], R10 ;  /* 0x006fc00a01007387 */ /* 0x008fe80000100a00 */
[----:B--2---:R0:W-:Y:S04]  /*5bf20*/  STL.64 [R1+0x6fb8], R8 ;  /* 0x006fb80801007387 */ /* 0x0041e80000100a00 */
[----:B0-----:R-:W2:Y:S04]  /*5bf30*/  LDL.LU R8, [R1+0x540] ;  /* 0x0005400001087983 */ /* 0x001ea80000300800 */
[----:B------:R-:W2:Y:S04]  /*5bf40*/  LDL.LU R9, [R1+0x544] ;  /* 0x0005440001097983 */ /* 0x000ea80000300800 */
[----:B------:R-:W2:Y:S04]  /*5bf50*/  LDL.LU R10, [R1+0x548] ;  /* 0x00054800010a7983 */ /* 0x000ea80000300800 */
[----:B------:R-:W2:Y:S01]  /*5bf60*/  LDL.LU R11, [R1+0x54c] ;  /* 0x00054c00010b7983 */ /* 0x000ea20000300800 */
[----:B------:R-:W-:-:S03]  /*5bf70*/  IMAD.MOV.U32 R7, RZ, RZ, R5 ;  /* 0x000000ffff077224 */ /* 0x000fc600078e0005 */
[----:B------:R-:W3:Y:S04]  /*5bf80*/  LDL.64 R22, [R1+0x58] ;  /* 0x0000580001167983 */ /* 0x000ee80000100a00 */
[----:B------:R-:W3:Y:S04]  /*5bf90*/  LDL.LU R12, [R1+0x520] ;  /* 0x00052000010c7983 */ /* 0x000ee80000300800 */
[----:B------:R-:W3:Y:S04]  /*5bfa0*/  LDL.LU R13, [R1+0x524] ;  /* 0x00052400010d7983 */ /* 0x000ee80000300800 */
[----:B------:R-:W3:Y:S04]  /*5bfb0*/  LDL.LU R14, [R1+0x528] ;  /* 0x00052800010e7983 */ /* 0x000ee80000300800 */
[----:B------:R-:W3:Y:S04]  /*5bfc0*/  LDL.LU R15, [R1+0x52c] ;  /* 0x00052c00010f7983 */ /* 0x000ee80000300800 */
[----:B------:R-:W-:Y:S01]  /*5bfd0*/  STL.64 [R1+0x6f58], R6 ;  /* 0x006f580601007387 */ /* 0x000fe20000100a00 */
[C---:B--2---:R-:W-:Y:S11]  /*5bfe0*/  HMMA.16816.F32 R8, R16.reuse, R26, R8 ;  /* 0x0000001a1008723c */ /* 0x044ff60000001808 */
[----:B------:R-:W-:Y:S11]  /*5bff0*/  @!UPT UIADD3 URZ, URZ, URZ, URZ ;  /* 0x0000003f3f3ff290 */ /* 0x000ff6000fffe03f */
[----:B------:R-:W-:Y:S01]  /*5c000*/  @!UPT UIADD3 URZ, URZ, URZ, URZ ;  /* 0x0000003f3f3ff290 */ /* 0x000fe2000fffe03f */
[----:B------:R-:W-:Y:S04]  /*5c010*/  STL.64 [R1+0xaf0], R8 ;  /* 0x000af00801007387 */ /* 0x000fe80000100a00 */
[----:B------:R0:W-:Y:S04]  /*5c020*/  STL.64 [R1+0xaf8], R10 ;  /* 0x000af80a01007387 */ /* 0x0001e80000100a00 */
[----:B0-----:R-:W3:Y:S04]  /*5c030*/  LDL.LU.64 R10, [R1+0x6fc0] ;  /* 0x006fc000010a7983 */ /* 0x001ee80000300a00 */
[----:B------:R-:W3:Y:S04]  /*5c040*/  LDL.LU.64 R8, [R1+0x6fb8] ;  /* 0x006fb80001087983 */ /* 0x000ee80000300a00 */
[----:B------:R-:W-:Y:S04]  /*5c050*/  STL.64 [R1+0x6f38], R26 ;  /* 0x006f381a01007387 */ /* 0x000fe80000100a00 */
[----:B------:R0:W-:Y:S04]  /*5c060*/  STL [R1+0x6f30], R25 ;  /* 0x006f301901007387 */ /* 0x0001e80000100800 */
[----:B------:R-:W2:Y:S04]  /*5c070*/  LDL.LU R24, [R1+0x310] ;  /* 0x0003100001187983 */ /* 0x000ea80000300800 */
[----:B0-----:R-:W2:Y:S04]  /*5c080*/  LDL.LU R25, [R1+0x314] ;  /* 0x0003140001197983 */ /* 0x001ea80000300800 */
        /* <DEDUP_REMOVED lines=9> */
[----:B--2---:R-:W-:Y:S04]  /*5c120*/  STL.64 [R1+0x6f68], R26 ;  /* 0x006f681a01007387 */ /* 0x004fe80000100a00 */
[----:B------:R0:W-:Y:S04]  /*5c130*/  STL.64 [R1+0x6f60], R24 ;  /* 0x006f601801007387 */ /* 0x0001e80000100a00 */
[----:B0-----:R-:W2:Y:S04]  /*5c140*/  LDL.LU R24, [R1+0x330] ;  /* 0x0003300001187983 */ /* 0x001ea80000300800 */
[----:B------:R-:W2:Y:S04]  /*5c150*/  LDL.LU R25, [R1+0x334] ;  /* 0x0003340001197983 */ /* 0x000ea80000300800 */
[----:B------:R-:W3:Y:S04]  /*5c160*/  LDL.LU R26, [R1+0x338] ;  /* 0x00033800011a7983 */ /* 0x000ee80000300800 */
[----:B------:R-:W3:Y:S01]  /*5c170*/  LDL.LU R27, [R1+0x33c] ;  /* 0x00033c00011b7983 */ /* 0x000ee20000300800 */
[----:B------:R-:W-:-:S03]  /*5c180*/  IMAD.MOV.U32 R5, RZ, RZ, R23 ;  /* 0x000000ffff057224 */ /* 0x000fc600078e0017 */
[----:B---3--:R-:W-:Y:S04]  /*5c190*/  STL.64 [R1+0x6f98], R26 ;  /* 0x006f981a01007387 */ /* 0x008fe80000100a00 */
[----:B--2---:R0:W-:Y:S04]  /*5c1a0*/  STL.64 [R1+0x6f90], R24 ;  /* 0x006f901801007387 */ /* 0x0041e80000100a00 */
[----:B0-----:R-:W2:Y:S04]  /*5c1b0*/  LDL.LU R24, [R1+0x510] ;  /* 0x0005100001187983 */ /* 0x001ea80000300800 */
[----:B------:R-:W2:Y:S04]  /*5c1c0*/  LDL.LU R25, [R1+0x514] ;  /* 0x0005140001197983 */ /* 0x000ea80000300800 */
[----:B------:R-:W2:Y:S04]  /*5c1d0*/  LDL.LU R26, [R1+0x518] ;  /* 0x00051800011a7983 */ /* 0x000ea80000300800 */
[----:B------:R-:W2:Y:S04]  /*5c1e0*/  LDL.LU R27, [R1+0x51c] ;  /* 0x00051c00011b7983 */ /* 0x000ea80000300800 */
[----:B------:R0:W-:Y:S04]  /*5c1f0*/  STL.64 [R1+0xae0], R8 ;  /* 0x000ae00801007387 */ /* 0x0001e80000100a00 */
[----:B------:R1:W-:Y:S01]  /*5c200*/  STL.64 [R1+0xae8], R10 ;  /* 0x000ae80a01007387 */ /* 0x0003e20000100a00 */
[----:B0-----:R-:W-:-:S03]  /*5c210*/  IMAD.MOV.U32 R8, RZ, RZ, R22 ;  /* 0x000000ffff087224 */ /* 0x001fc600078e0016 */
[----:B-1----:R-:W3:Y:S04]  /*5c220*/  LDL.LU.64 R10, [R1+0x6fb0] ;  /* 0x006fb000010a7983 */ /* 0x002ee80000300a00 */
[----:B------:R-:W2:Y:S02]  /*5c230*/  LDL.LU.64 R22, [R1+0x6fa8] ;  /* 0x006fa80001167983 */ /* 0x000ea40000300a00 */
[C---:B--2---:R-:W-:Y:S11]  /*5c240*/  HMMA.16816.F32 R12, R16.reuse, R22, R12 ;  /* 0x00000016100c723c */ /* 0x044ff6000000180c */
[----:B------:R-:W-:Y:S11]  /*5c250*/  @!UPT UIADD3 URZ, URZ, URZ, URZ ;  /* 0x0000003f3f3ff290 */ /* 0x000ff6000fffe03f */
[----:B------:R-:W-:Y:S01]  /*5c260*/  @!UPT UIADD3 URZ, URZ, URZ, URZ ;  /* 0x0000003f3f3ff290 */ /* 0x000fe2000fffe03f */
[----:B------:R-:W-:Y:S04]  /*5c270*/  STL.64 [R1+0xad0], R12 ;  /* 0x000ad00c01007387 */ /* 0x000fe80000100a00 */
[----:B------:R0:W-:Y:S04]  /*5c280*/  STL.64 [R1+0xad8], R14 ;  /* 0x000ad80e01007387 */ /* 0x0001e80000100a00 */
[----:B0-----:R-:W2:Y:S01]  /*5c290*/  LDL.LU.64 R14, [R1+0x6fa0] ;  /* 0x006fa000010e7983 */ /* 0x001ea20000300a00 */
[----:B------:R-:W-:Y:S02]  /*5c2a0*/  IMAD.MOV.U32 R6, RZ, RZ, R4 ;  /* 0x000000ffff067224 */ /* 0x000fe400078e0004 */
        /* <DEDUP_REMOVED lines=10> */
[----:B------:R-:W3:Y:S02]  /*5c350*/  LDL.LU.64 R12, [R1+0x6f80] ;  /* 0x006f8000010c7983 */ /* 0x000ee40000300a00 */
[----:B---3--:R-:W-:Y:S02]  /*5c360*/  HMMA.16816.F32 R16, R16, R10, R12 ;  /* 0x0000000a1010723c */ /* 0x008fe4000000180c */
[----:B------:R-:W2:Y:S04]  /*5c370*/  LDL.LU.64 R14, [R1+0x6f78] ;  /* 0x006f7800010e7983 */ /* 0x000ea80000300a00 */
[----:B------:R-:W2:Y:S04]  /*5c380*/  LDL.LU.64 R12, [R1+0x6f70] ;  /* 0x006f7000010c7983 */ /* 0x000ea80000300a00 */
[----:B------:R0:W-:Y:S02]  /*5c390*/  STL.64 [R1+0x6f08], R10 ;  /* 0x006f080a01007387 */ /* 0x0001e40000100a00 */
[----:B0-----:R-:W-:-:S11]  /*5c3a0*/  IMAD.MOV.U32 R11, RZ, RZ, R5 ;  /* 0x000000ffff0b7224 */ /* 0x001fd600078e0005 */
[----:B------:R-:W-:Y:S04]  /*5c3b0*/  STL.64 [R1+0x930], R16 ;  /* 0x0009301001007387 */ /* 0x000fe80000100a00 */
[----:B------:R0:W-:Y:S02]  /*5c3c0*/  STL.64 [R1+0x938], R18 ;  /* 0x0009381201007387 */ /* 0x0001e40000100a00 */
[----:B0-----:R-:W-:Y:S02]  /*5c3d0*/  IMAD.MOV.U32 R18, RZ, RZ, R4 ;  /* 0x000000ffff127224 */ /* 0x001fe400078e0004 */
[C---:B--2---:R-:W-:Y:S01]  /*5c3e0*/  HMMA.16816.F32 R4, R12.reuse, R6, R24 ;  /* 0x000000060c04723c */ /* 0x044fe20000001818 */
[----:B------:R-:W2:Y:S04]  /*5c3f0*/  LDL.LU.64 R26, [R1+0x6f68] ;  /* 0x006f6800011a7983 */ /* 0x000ea80000300a00 */
[----:B------:R-:W2:Y:S11]  /*5c400*/  LDL.LU.64 R24, [R1+0x6f60] ;  /* 0x006f600001187983 */ /* 0x000eb60000300a00 */
[----:B------:R-:W-:Y:S07]  /*5c410*/  @!UPT UIADD3 URZ, URZ, URZ, URZ ;  /* 0x0000003f3f3ff290 */ /* 0x000fee000fffe03f */
        /* <DEDUP_REMOVED lines=10> */
[C---:B--2---:R-:W-:Y:S02]  /*5c4c0*/  HMMA.16816.F32 R4, R12.reuse, R6, R24 ;  /* 0x000000060c04723c */ /* 0x044fe40000001818 */
[----:B------:R-:W2:Y:S04]  /*5c4d0*/  LDL.LU.64 R26, [R1+0x6f38] ;  /* 0x006f3800011a7983 */ /* 0x000ea80000300a00 */
[----:B------:R-:W3:Y:S11]  /*5c4e0*/  LDL.LU R25, [R1+0x6f30] ;  /* 0x006f300001197983 */ /* 0x000ef60000300800 */
[----:B------:R-:W-:Y:S06]  /*5c4f0*/  @!UPT UIADD3 URZ, URZ, URZ, URZ ;  /* 0x0000003f3f3ff290 */ /* 0x000fec000fffe03f */
        /* <DEDUP_REMOVED lines=12> */
[----:B---3--:R0:W-:Y:S04]  /*5c5c0*/  STL [R1+0x6ec8], R25 ;  /* 0x006ec81901007387 */ /* 0x0081e80000100800 */
[----:B------:R-:W3:Y:S04]  /*5c5d0*/  LDL.LU R24, [R1+0x2f0] ;  /* 0x0002f00001187983 */ /* 0x000ee80000300800 */
[----:B0-----:R-:W3:Y:S04]  /*5c5e0*/  LDL.LU R25, [R1+0x2f4] ;  /* 0x0002f40001197983 */ /* 0x001ee80000300800 */
[----:B------:R-:W3:Y:S04]  /*5c5f0*/  LDL.LU R26, [R1+0x2f8] ;  /* 0x0002f800011a7983 */ /* 0x000ee80000300800 */
[----:B------:R-:W3:Y:S01]  /*5c600*/  LDL.LU R27, [R1+0x2fc] ;  /* 0x0002fc00011b7983 */ /* 0x000ee20000300800 */
[----:B------:R-:W-:Y:S01]  /*5c610*/  IMAD.MOV.U32 R10, RZ, RZ, R8 ;  /* 0x000000ffff0a7224 */ /* 0x000fe200078e0008 */
[C---:B--2---:R-:W-:Y:S08]  /*5c620*/  HMMA.16816.F32 R4, R12.reuse, R22, R4 ;  /* 0x000000160c04723c */ /* 0x044ff00000001804 */
[----:B---3--:R-:W-:Y:S01]  /*5c630*/  HMMA.16816.F32 R8, R12, R10, R24 ;  /* 0x0000000a0c08723c */ /* 0x008fe20000001818 */
[----:B------:R-:W2:Y:S11]  /*5c640*/  LDL.LU R24, [R1+0x160] ;  /* 0x0001600001187983 */ /* 0x000eb60000300800 */
[----:B------:R-:W-:Y:S11]  /*5c650*/  @!UPT UIADD3 URZ, URZ, URZ, URZ ;  /* 0x0000003f3f3ff290 */ /* 0x000ff6000fffe03f */
[----:B------:R0:W-:Y:S04]  /*5c660*/  STL.64 [R1+0x8d0], R8 ;  /* 0x0008d00801007387 */ /* 0x0001e80000100a00 */
[----:B------:R1:W-:Y:S04]  /*5c670*/  STL.64 [R1+0x8d8], R10 ;  /* 0x0008d80a01007387 */ /* 0x0003e80000100a00 */
[----:B------:R-:W-:Y:S04]  /*5c680*/  STL.64 [R1+0x8c0], R4 ;  /* 0x0008c00401007387 */ /* 0x000fe80000100a00 */
[----:B------:R-:W-:Y:S04]  /*5c690*/  STL.64 [R1+0x8c8], R6 ;  /* 0x0008c80601007387 */ /* 0x000fe80000100a00 */
[----:B------:R-:W2:Y:S04]  /*5c6a0*/  LDL.LU R25, [R1+0x164] ;  /* 0x0001640001197983 */ /* 0x000ea80000300800 */
[----:B------:R-:W3:Y:S04]  /*5c6b0*/  LDL.LU R26, [R1+0x168] ;  /* 0x00016800011a7983 */ /* 0x000ee80000300800 */
[----:B------:R-:W3:Y:S04]  /*5c6c0*/  LDL.LU R27, [R1+0x16c] ;  /* 0x00016c00011b7983 */ /* 0x000ee80000300800 */
[----:B0-----:R-:W2:Y:S04]  /*5c6d0*/  LDL.LU R8, [R1+0x2d0] ;  /* 0x0002d00001087983 */ /* 0x001ea80000300800 */
[----:B------:R-:W4:Y:S04]  /*5c6e0*/  LDL.LU R9, [R1+0x2d4] ;  /* 0x0002d40001097983 */ /* 0x000f280000300800 */
[----:B-1----:R-:W4:Y:S04]  /*5c6f0*/  LDL.LU R10, [R1+0x2d8] ;  /* 0x0002d800010a7983 */ /* 0x002f280000300800 */
[----:B------:R-:W4:Y:S04]  /*5c700*/  LDL.LU R11, [R1+0x2dc] ;  /* 0x0002dc00010b7983 */ /* 0x000f280000300800 */
[----:B---3--:R0:W-:Y:S04]  /*5c710*/  STL.64 [R1+0x6ee0], R26 ;  /* 0x006ee01a01007387 */ /* 0x0081e80000100a00 */
[----:B--2---:R1:W-:Y:S04]  /*5c720*/  STL.64 [R1+0x6ed8], R24 ;  /* 0x006ed81801007387 */ /* 0x0043e80000100a00 */
[----:B0-----:R-:W2:Y:S04]  /*5c730*/  LDL.LU.64 R26, [R1+0x28] ;  /* 0x00002800011a7983 */ /* 0x001ea80000300a00 */
[----:B--2---:R0:W-:Y:S01]  /*5c740*/  STL.64 [R1+0x6f00], R26 ;  /* 0x006f001a01007387 */ /* 0x0041e20000100a00 */
[----:B-1----:R-:W2:Y:S02]  /*5c750*/  LDL.LU R24, [R1+0x180] ;  /* 0x0001800001187983 */ /* 0x002ea40000300800 */
[----:B------:R-:W2:Y:S01]  /*5c760*/  LDL.LU R25, [R1+0x184] ;  /* 0x0001840001197983 */ /* 0x000ea20000300800 */
[----:B0-----:R-:W2:Y:S01]  /*5c770*/  LDL.LU R26, [R1+0x188] ;  /* 0x00018800011a7983 */ /* 0x001ea20000300800 */
[----:B------:R-:W2:Y:S02]  /*5c780*/  LDL.LU R27, [R1+0x18c] ;  /* 0x00018c00011b7983 */ /* 0x000ea40000300800 */
[----:B------:R0:W-:Y:S02]  /*5c790*/  STL.64 [R1+0x6e88], R22 ;  /* 0x006e881601007387 */ /* 0x0001e40000100a00 */
[----:B------:R-:W3:Y:S01]  /*5c7a0*/  LDL.LU R20, [R1+0x7b0] ;  /* 0x0007b00001147983 */ /* 0x000ee20000300800 */
[----:B------:R-:W3:Y:S04]  /*5c7b0*/  LDL.LU R21, [R1+0x7b4] ;  /* 0x0007b40001157983 */ /* 0x000ee80000300800 */
[----:B0-----:R-:W2:Y:S01]  /*5c7c0*/  LDL.LU R22, [R1+0x7b8] ;  /* 0x0007b80001167983 */ /* 0x001ea20000300800 */
[----:B------:R-:W2:Y:S03]  /*5c7d0*/  LDL.LU R23, [R1+0x7bc] ;  /* 0x0007bc0001177983 */ /* 0x000ea60000300800 */
[----:B--2---:R-:W-:Y:S01]  /*5c7e0*/  STL.64 [R1+0x6ea8], R22 ;  /* 0x006ea81601007387 */ /* 0x004fe20000100a00 */
[----:B---3--:R0:W-:Y:S03]  /*5c7f0*/  STL.64 [R1+0x6ea0], R20 ;  /* 0x006ea01401007387 */ /* 0x0081e60000100a00 */
[----:B0-----:R-:W2:Y:S01]  /*5c800*/  LDL.LU R20, [R1+0x150] ;  /* 0x0001500001147983 */ /* 0x001ea20000300800 */
[----:B------:R-:W2:Y:S02]  /*5c810*/  LDL.LU R21, [R1+0x154] ;  /* 0x0001540001157983 */ /* 0x000ea40000300800 */
[----:B------:R-:W3:Y:S02]  /*5c820*/  LDL.LU R22, [R1+0x158] ;  /* 0x0001580001167983 */ /* 0x000ee40000300800 */
[----:B------:R-:W3:Y:S02]  /*5c830*/  LDL.LU R23, [R1+0x15c] ;  /* 0x00015c0001177983 */ /* 0x000ee40000300800 */
[----:B---3--:R0:W-:Y:S01]  /*5c840*/  STL.64 [R1+0x6ec0], R22 ;  /* 0x006ec01601007387 */ /* 0x0081e20000100a00 */
[----:B--2---:R1:W-:Y:S03]  /*5c850*/  STL.64 [R1+0x6eb8], R20 ;  /* 0x006eb81401007387 */ /* 0x0043e60000100a00 */
[----:B0-----:R-:W2:Y:S04]  /*5c860*/  LDL.LU.64 R22, [R1+0x18] ;  /* 0x0000180001167983 */ /* 0x001ea80000300a00 */
[----:B--2---:R0:W-:Y:S01]  /*5c870*/  STL.64 [R1+0x6ee8], R22 ;  /* 0x006ee81601007387 */ /* 0x0041e20000100a00 */
[----:B-1----:R-:W2:Y:S02]  /*5c880*/  LDL.LU R20, [R1+0x170] ;  /* 0x0001700001147983 */ /* 0x002ea40000300800 */
[----:B------:R-:W2:Y:S01]  /*5c890*/  LDL.LU R21, [R1+0x174] ;  /* 0x0001740001157983 */ /* 0x000ea20000300800 */
[----:B0-----:R-:W2:Y:S01]  /*5c8a0*/  LDL.LU R22, [R1+0x178] ;  /* 0x0001780001167983 */ /* 0x001ea20000300800 */
[----:B------:R-:W2:Y:S02]  /*5c8b0*/  LDL.LU R23, [R1+0x17c] ;  /* 0x00017c0001177983 */ /* 0x000ea40000300800 */
[----:B------:R-:W3:Y:S02]  /*5c8c0*/  LDL.LU R4, [R1+0x7c0] ;  /* 0x0007c00001047983 */ /* 0x000ee40000300800 */
[----:B------:R-:W3:Y:S02]  /*5c8d0*/  LDL.LU R5, [R1+0x7c4] ;  /* 0x0007c40001057983 */ /* 0x000ee40000300800 */
[----:B------:R-:W-:-:S02]  /*5c8e0*/  IMAD.MOV.U32 R6, RZ, RZ, R3 ;  /* 0x000000ffff067224 */ /* 0x000fc400078e0003 */
[----:B----4-:R-:W-:-:S05]  /*5c8f0*/  IMAD.MOV.U32 R7, RZ, RZ, R2 ;  /* 0x000000ffff077224 */ /* 0x010fca00078e0002 */
[----:B------:R0:W-:Y:S01]  /*5c900*/  STL.64 [R1+0x6e98], R6 ;  /* 0x006e980601007387 */ /* 0x0001e20000100a00 */
[----:B------:R-:W-:-:S07]  /*5c910*/  IMAD.MOV.U32 R19, RZ, RZ, R0 ;  /* 0x000000ffff137224 */ /* 0x000fce00078e0000 */
[C---:B------:R-:W-:Y:S01]  /*5c920*/  HMMA.16816.F32 R8, R12.reuse, R18, R8 ;  /* 0x000000120c08723c */ /* 0x040fe20000001808 */
[----:B---3--:R-:W-:Y:S01]  /*5c930*/  STL.64 [R1+0x6e90], R4 ;  /* 0x006e900401007387 */ /* 0x008fe20000100a00 */
[----:B0-----:R-:W3:Y:S03]  /*5c940*/  LDL.LU.64 R6, [R1+0x58] ;  /* 0x0000580001067983 */ /* 0x001ee60000300a00 */
[----:B---3--:R0:W-:Y:S04]  /*5c950*/  STL.64 [R1+0x6eb0], R6 ;  /* 0x006eb00601007387 */ /* 0x0081e80000100a00 */
[----:B0-----:R-:W3:Y:S11]  /*5c960*/  LDL.LU.64 R6, [R1+0x8] ;  /* 0x0000080001067983 */ /* 0x001ef60000300a00 */
[----:B------:R-:W-:Y:S03]  /*5c970*/  @!UPT UIADD3 URZ, URZ, URZ, URZ ;  /* 0x0000003f3f3ff290 */ /* 0x000fe6000fffe03f */
[----:B------:R-:W-:Y:S02]  /*5c980*/  STL.64 [R1+0x8b0], R8 ;  /* 0x0008b00801007387 */ /* 0x000fe40000100a00 */
[----:B------:R0:W-:Y:S02]  /*5c990*/  STL.64 [R1+0x8b8], R10 ;  /* 0x0008b80a01007387 */ /* 0x0001e40000100a00 */
[----:B0-----:R-:W4:Y:S02]  /*5c9a0*/  LDL.LU.64 R10, [R1+0x6f08] ;  /* 0x006f0800010a7983 */ /* 0x001f240000300a00 */
[----:B----4-:R-:W-:Y:S02]  /*5c9b0*/  HMMA.16816.F32 R12, R12, R10, R24 ;  /* 0x0000000a0c0c723c */ /* 0x010fe40000001818 */
[----:B------:R-:W4:Y:S01]  /*5c9c0*/  LDL.LU.64 R26, [R1+0x6f00] ;  /* 0x006f0000011a7983 */ /* 0x000f220000300a00 */
[----:B------:R-:W-:Y:S02]  /*5c9d0*/  IMAD.MOV.U32 R2, RZ, RZ, R10 ;  /* 0x000000ffff027224 */ /* 0x000fe400078e000a */
[----:B------:R-:W-:Y:S11]  /*5c9e0*/  IMAD.MOV.U32 R0, RZ, RZ, R11 ;  /* 0x000000ffff007224 */ /* 0x000ff600078e000b */
[----:B------:R-:W-:Y:S07]  /*5c9f0*/  @!UPT UIADD3 URZ, URZ, URZ, URZ ;  /* 0x0000003f3f3ff290 */ /* 0x000fee000fffe03f */
[----:B------:R-:W-:Y:S01]  /*5ca00*/  STL.64 [R1+0x670], R12 ;  /* 0x0006700c01007387 */ /* 0x000fe20000100a00 */
[----:B------:R-:W-:Y:S02]  /*5ca10*/  STL.64 [R1+0x678], R14 ;  /* 0x0006780e01007387 */ /* 0x000fe40000100a00 */
[----:B------:R-:W2:Y:S02]  /*5ca20*/  LDL.LU.64 R10, [R1+0x6ef8] ;  /* 0x006ef800010a7983 */ /* 0x000ea40000300a00 */
[----:B------:R-:W2:Y:S02]  /*5ca30*/  LDL.LU.64 R8, [R1+0x6ef0] ;  /* 0x006ef00001087983 */ /* 0x000ea40000300a00 */
[----:B----4-:R-:W-:Y:S01]  /*5ca40*/  IMAD.MOV.U32 R17, RZ, RZ, R26 ;  /* 0x000000ffff117224 */ /* 0x010fe200078e001a */
[C---:B--2---:R-:W-:Y:S01]  /*5ca50*/  HMMA.16816.F32 R20, R8.reuse, R26, R20 ;  /* 0x0000001a0814723c */ /* 0x044fe20000001814 */
[----:B------:R-:W-:Y:S11]  /*5ca60*/  IMAD.MOV.U32 R16, RZ, RZ, R27 ;  /* 0x000000ffff107224 */ /* 0x000ff600078e001b */
[----:B------:R-:W-:Y:S11]  /*5ca70*/  @!UPT UIADD3 URZ, URZ, URZ, URZ ;  /* 0x0000003f3f3ff290 */ /* 0x000ff6000fffe03f */
[----:B------:R-:W-:Y:S01]  /*5ca80*/  STL.64 [R1+0x660], R20 ;  /* 0x0006601401007387 */ /* 0x000fe20000100a00 */
[----:B------:R0:W-:Y:S03]  /*5ca90*/  STL.64 [R1+0x668], R22 ;  /* 0x0006681601007387 */ /* 0x0001e60000100a00 */
[----:B0-----:R-:W2:Y:S01]  /*5caa0*/  LDL.LU.64 R22, [R1+0x6ee8] ;  /* 0x006ee80001167983 */ /* 0x001ea20000300a00 */
[----:B------:R-:W2:Y:S02]  /*5cab0*/  LDL.LU.64 R26, [R1+0x6ee0] ;  /* 0x006ee000011a7983 */ /* 0x000ea40000300a00 */
[----:B------:R-:W2:Y:S02]  /*5cac0*/  LDL.LU.64 R24, [R1+0x6ed8] ;  /* 0x006ed80001187983 */ /* 0x000ea40000300a00 */
[----:B--2---:R-:W-:Y:S01]  /*5cad0*/  HMMA.16816.F32 R24, R8, R22, R24 ;  /* 0x000000160818723c */ /* 0x004fe20000001818 */
[----:B------:R-:W-:Y:S11]  /*5cae0*/  IMAD.MOV.U32 R29, RZ, RZ, R23 ;  /* 0x000000ffff1d7224 */ /* 0x000ff600078e0017 */
[----:B------:R-:W-:Y:S11]  /*5caf0*/  @!UPT UIADD3 URZ, URZ, URZ, URZ ;  /* 0x0000003f3f3ff290 */ /* 0x000ff6000fffe03f */
[----:B------:R0:W-:Y:S01]  /*5cb00*/  STL.64 [R1+0x630], R24 ;  /* 0x0006301801007387 */ /* 0x0001e20000100a00 */
[----:B------:R1:W-:Y:S02]  /*5cb10*/  STL.64 [R1+0x638], R26 ;  /* 0x0006381a01007387 */ /* 0x0003e40000100a00 */
[----:B0-----:R-:W-:Y:S01]  /*5cb20*/  IMAD.MOV.U32 R24, RZ, RZ, R22 ;  /* 0x000000ffff187224 */ /* 0x001fe200078e0016 */
[----:B-1----:R-:W2:Y:S01]  /*5cb30*/  LDL.LU.64 R26, [R1+0x6ed0] ;  /* 0x006ed000011a7983 */ /* 0x002ea20000300a00 */
[----:B------:R-:W4:Y:S02]  /*5cb40*/  LDL.LU R25, [R1+0x6ec8] ;  /* 0x006ec80001197983 */ /* 0x000f240000300800 */
[----:B------:R-:W2:Y:S02]  /*5cb50*/  LDL.LU.64 R22, [R1+0x6ec0] ;  /* 0x006ec00001167983 */ /* 0x000ea40000300a00 */
[----:B------:R-:W2:Y:S02]  /*5cb60*/  LDL.LU.64 R20, [R1+0x6eb8] ;  /* 0x006eb80001147983 */ /* 0x000ea40000300a00 */
[----:B------:R-:W-:-:S02]  /*5cb70*/  IMAD.MOV.U32 R15, RZ, RZ, R0 ;  /* 0x000000ffff0f7224 */ /* 0x000fc400078e0000 */
[----:B------:R-:W-:Y:S02]  /*5cb80*/  IMAD.MOV.U32 R14, RZ, RZ, R2 ;  /* 0x000000ffff0e7224 */ /* 0x000fe400078e0002 */
[----:B---3--:R-:W-:Y:S02]  /*5cb90*/  IMAD.MOV.U32 R12, RZ, RZ, R6 ;  /* 0x000000ffff0c7224 */ /* 0x008fe400078e0006 */
[----:B------:R-:W-:Y:S01]  /*5cba0*/  IMAD.MOV.U32 R0, RZ, RZ, R7 ;  /* 0x000000ffff007224 */ /* 0x000fe200078e0007 */
[----:B--2---:R-:W-:Y:S01]  /*5cbb0*/  HMMA.16816.F32 R20, R8, R6, R20 ;  /* 0x000000060814723c */ /* 0x004fe20000001814 */
[----:B------:R-:W2:Y:S11]  /*5cbc0*/  LDL.LU.64 R6, [R1+0x6eb0] ;  /* 0x006eb00001067983 */ /* 0x000eb60000300a00 */
[----:B------:R-:W-:Y:S11]  /*5cbd0*/  @!UPT UIADD3 URZ, URZ, URZ, URZ ;  /* 0x0000003f3f3ff290 */ /* 0x000ff6000fffe03f */
[----:B------:R0:W-:Y:S01]  /*5cbe0*/  STL.64 [R1+0x620], R20 ;  /* 0x0006201401007387 */ /* 0x0001e20000100a00 */
[----:B------:R-:W-:Y:S02]  /*5cbf0*/  IMAD.MOV.U32 R3, RZ, RZ, R22 ;  /* 0x000000ffff037224 */ /* 0x000fe400078e0016 */
[----:B------:R-:W-:Y:S02]  /*5cc00*/  IMAD.MOV.U32 R2, RZ, RZ, R23 ;  /* 0x000000ffff027224 */ /* 0x000fe400078e0017 */
[----:B------:R-:W3:Y:S04]  /*5cc10*/  LDL.LU.64 R22, [R1+0x6ea8] ;  /* 0x006ea80001167983 */ /* 0x000ee80000300a00 */
[----:B0-----:R-:W3:Y:S01]  /*5cc20*/  LDL.LU.64 R20, [R1+0x6ea0] ;  /* 0x006ea00001147983 */ /* 0x001ee20000300a00 */
[----:B------:R-:W-:Y:S02]  /*5cc30*/  STL.64 [R1+0x6e78], R14 ;  /* 0x006e780e01007387 */ /* 0x000fe40000100a00 */
[----:B------:R0:W-:Y:S02]  /*5cc40*/  STL [R1+0x6e70], R12 ;  /* 0x006e700c01007387 */ /* 0x0001e40000100800 */
[----:B0-----:R-:W4:Y:S01]  /*5cc50*/  LDL.LU R12, [R1+0x7a0] ;  /* 0x0007a000010c7983 */ /* 0x001f220000300800 */
[----:B------:R-:W4:Y:S02]  /*5cc60*/  LDL.LU R13, [R1+0x7a4] ;  /* 0x0007a400010d7983 */ /* 0x000f240000300800 */
[----:B------:R-:W4:Y:S02]  /*5cc70*/  LDL.LU R14, [R1+0x7a8] ;  /* 0x0007a800010e7983 */ /* 0x000f240000300800 */
[----:B------:R-:W4:Y:S01]  /*5cc80*/  LDL.LU R15, [R1+0x7ac] ;  /* 0x0007ac00010f7983 */ /* 0x000f220000300800 */
[----:B------:R-:W-:Y:S01]  /*5cc90*/  STL [R1+0x679c], R2 ;  /* 0x00679c0201007387 */ /* 0x000fe20000100800 */
[----:B------:R2:W-:Y:S02]  /*5cca0*/  STL [R1+0x6798], R3 ;  /* 0x0067980301007387 */ /* 0x0005e40000100800 */
[----:B--2---:R-:W-:-:S02]  /*5ccb0*/  IMAD.MOV.U32 R3, RZ, RZ, R6 ;  /* 0x000000ffff037224 */ /* 0x004fc400078e0006 */
[----:B------:R-:W-:Y:S01]  /*5ccc0*/  IMAD.MOV.U32 R2, RZ, RZ, R7 ;  /* 0x000000ffff027224 */ /* 0x000fe200078e0007 */
[C---:B---3--:R-:W-:Y:S08]  /*5ccd0*/  HMMA.16816.F32 R20, R8.reuse, R6, R20 ;  /* 0x000000060814723c */ /* 0x048ff00000001814 */
[----:B----4-:R-:W-:Y:S11]  /*5cce0*/  HMMA.16816.F32 R12, R8, R26, R12 ;  /* 0x0000001a080c723c */ /* 0x010ff6000000180c */
[----:B------:R-:W-:Y:S11]  /*5ccf0*/  @!UPT UIADD3 URZ, URZ, URZ, URZ ;  /* 0x0000003f3f3ff290 */ /* 0x000ff6000fffe03f */
[----:B------:R-:W-:Y:S01]  /*5cd00*/  @!UPT UIADD3 URZ, URZ, URZ, URZ ;  /* 0x0000003f3f3ff290 */ /* 0x000fe2000fffe03f */
[----:B------:R0:W-:Y:S01]  /*5cd10*/  STL.64 [R1+0x610], R12 ;  /* 0x0006100c01007387 */ /* 0x0001e20000100a00 */
[----:B------:R1:W-:Y:S03]  /*5cd20*/  STL.64 [R1+0x618], R14 ;  /* 0x0006180e01007387 */ /* 0x0003e60000100a00 */
[----:B0-----:R-:W2:Y:S01]  /*5cd30*/  LDL.LU R12, [R1+0x7e0] ;  /* 0x0007e000010c7983 */ /* 0x001ea20000300800 */
[----:B------:R-:W2:Y:S02]  /*5cd40*/  LDL.LU R13, [R1+0x7e4] ;  /* 0x0007e400010d7983 */ /* 0x000ea40000300800 */
[----:B-1----:R-:W2:Y:S02]  /*5cd50*/  LDL.LU R14, [R1+0x7e8] ;  /* 0x0007e800010e7983 */ /* 0x002ea40000300800 */
[----:B------:R-:W3:Y:S01]  /*5cd60*/  LDL.LU.64 R6, [R1+0x6e98] ;  /* 0x006e980001067983 */ /* 0x000ee20000300a00 */
[----:B------:R-:W3:Y:S01]  /*5cd70*/  LDL.LU.64 R4, [R1+0x6e90] ;  /* 0x006e900001047983 */ /* 0x000ee20000300a00 */
[----:B------:R-:W-:-:S02]  /*5cd80*/  IMAD.MOV.U32 R15, RZ, RZ, R28 ;  /* 0x000000ffff0f7224 */ /* 0x000fc400078e001c */
[----:B------:R-:W-:Y:S02]  /*5cd90*/  STL.64 [R1+0x600], R20 ;  /* 0x0006001401007387 */ /* 0x000fe40000100a00 */
[----:B------:R0:W-:Y:S02]  /*5cda0*/  STL [R1+0x608], R22 ;  /* 0x0006081601007387 */ /* 0x0001e40000100800 */
[----:B------:R-:W-:Y:S02]  /*5cdb0*/  IMAD.MOV.U32 R28, RZ, RZ, R23 ;  /* 0x000000ffff1c7224 */ /* 0x000fe400078e0017 */
[----:B0-----:R-:W3:Y:S03]  /*5cdc0*/  LDL.LU.64 R22, [R1+0x6e88] ;  /* 0x006e880001167983 */ /* 0x001ee60000300a00 */
[----:B------:R0:W-:Y:S02]  /*5cdd0*/  STL [R1+0x6828], R28 ;  /* 0x0068281c01007387 */ /* 0x0001e40000100800 */
[----:B0-----:R-:W4:Y:S01]  /*5cde0*/  LDL R28, [R1+0x900] ;  /* 0x00090000011c7983 */ /* 0x001f220000100800 */
[----:B---3--:R-:W-:Y:S03]  /*5cdf0*/  HMMA.16816.F32 R4, R8, R22, R4 ;  /* 0x000000160804723c */ /* 0x008fe60000001804 */
[----:B------:R0:W-:Y:S04]  /*5ce00*/  STL.64 [R1+0x6df8], R22 ;  /* 0x006df81601007387 */ /* 0x0001e80000100a00 */
[----:B0-----:R-:W-:-:S02]  /*5ce10*/  IMAD.MOV.U32 R22, RZ, RZ, R3 ;  /* 0x000000ffff167224 */ /* 0x001fc400078e0003 */
[----:B------:R-:W-:Y:S11]  /*5ce20*/  IMAD.MOV.U32 R23, RZ, RZ, R2 ;  /* 0x000000ffff177224 */ /* 0x000ff600078e0002 */
[----:B------:R-:W-:Y:S03]  /*5ce30*/  @!UPT UIADD3 URZ, URZ, URZ, URZ ;  /* 0x0000003f3f3ff290 */ /* 0x000fe6000fffe03f */
[----:B------:R-:W-:Y:S01]  /*5ce40*/  STL.64 [R1+0x5f0], R4 ;  /* 0x0005f00401007387 */ /* 0x000fe20000100a00 */
[----:B------:R-:W-:Y:S02]  /*5ce50*/  STL.64 [R1+0x5f8], R6 ;  /* 0x0005f80601007387 */ /* 0x000fe40000100a00 */
[----:B------:R0:W-:Y:S02]  /*5ce60*/  STL.64 [R1+0x6e10], R22 ;  /* 0x006e101601007387 */ /* 0x0001e40000100a00 */
[----:B------:R-:W3:Y:S01]  /*5ce70*/  LDL.LU R20, [R1+0x820] ;  /* 0x0008200001147983 */ /* 0x000ee20000300800 */
[----:B------:R-:W3:Y:S04]  /*5ce80*/  LDL.LU R21, [R1+0x824] ;  /* 0x0008240001157983 */ /* 0x000ee80000300800 */
[----:B0-----:R-:W3:Y:S01]  /*5ce90*/  LDL.LU R22, [R1+0x828] ;  /* 0x0008280001167983 */ /* 0x001ee20000300800 */
[----:B------:R-:W3:Y:S01]  /*5cea0*/  LDL.LU R23, [R1+0x82c] ;  /* 0x00082c0001177983 */ /* 0x000ee20000300800 */
[----:B--2---:R-:W-:Y:S02]  /*5ceb0*/  HMMA.16816.F32 R12, R8, R18, R12 ;  /* 0x00000012080c723c */ /* 0x004fe4000000180c */
[----:B---3--:R-:W-:Y:S01]  /*5cec0*/  STL.64 [R1+0x6e20], R22 ;  /* 0x006e201601007387 */ /* 0x008fe20000100a00 */
[----:B------:R0:W-:Y:S03]  /*5ced0*/  STL.64 [R1+0x6e18], R20 ;  /* 0x006e181401007387 */ /* 0x0001e60000100a00 */
[----:B0-----:R-:W2:Y:S01]  /*5cee0*/  LDL.LU R20, [R1+0x810] ;  /* 0x0008100001147983 */ /* 0x001ea20000300800 */
[----:B------:R-:W2:Y:S02]  /*5cef0*/  LDL.LU R21, [R1+0x814] ;  /* 0x0008140001157983 */ /* 0x000ea40000300800 */
[----:B------:R-:W3:Y:S02]  /*5cf00*/  LDL.LU R22, [R1+0x818] ;  /* 0x0008180001167983 */ /* 0x000ee40000300800 */
[----:B------:R-:W3:Y:S01]  /*5cf10*/  LDL.LU R23, [R1+0x81c] ;  /* 0x00081c0001177983 */ /* 0x000ee20000300800 */
[----:B------:R-:W2:Y:S01]  /*5cf20*/  LDL.LU R4, [R1+0x7d0] ;  /* 0x0007d00001047983 */ /* 0x000ea20000300800 */
[----:B------:R-:W4:Y:S02]  /*5cf30*/  LDL.LU R5, [R1+0x7d4] ;  /* 0x0007d40001057983 */ /* 0x000f240000300800 */
[----:B------:R-:W4:Y:S02]  /*5cf40*/  LDL.LU R6, [R1+0x7d8] ;  /* 0x0007d80001067983 */ /* 0x000f240000300800 */
[----:B------:R-:W4:Y:S01]  /*5cf50*/  LDL.LU R7, [R1+0x7dc] ;  /* 0x0007dc0001077983 */ /* 0x000f220000300800 */
[----:B---3--:R0:W-:Y:S01]  /*5cf60*/  STL.64 [R1+0x6e30], R22 ;  /* 0x006e301601007387 */ /* 0x0081e20000100a00 */
[----:B--2---:R-:W-:Y:S02]  /*5cf70*/  STL.64 [R1+0x6e28], R20 ;  /* 0x006e281401007387 */ /* 0x004fe40000100a00 */
[----:B0-----:R-:W-:-:S02]  /*5cf80*/  IMAD.MOV.U32 R22, RZ, RZ, R24 ;  /* 0x000000ffff167224 */ /* 0x001fc400078e0018 */
[----:B------:R-:W-:Y:S01]  /*5cf90*/  IMAD.MOV.U32 R23, RZ, RZ, R29 ;  /* 0x000000ffff177224 */ /* 0x000fe200078e001d */
[----:B------:R-:W2:Y:S04]  /*5cfa0*/  LDL.LU R24, [R1+0x6e80] ;  /* 0x006e800001187983 */ /* 0x000ea80000300800 */
[----:B------:R0:W-:Y:S01]  /*5cfb0*/  STL.64 [R1+0x6e48], R22 ;  /* 0x006e481601007387 */ /* 0x0001e20000100a00 */
[----:B------:R-:W-:Y:S02]  /*5cfc0*/  STL.64 [R1+0x5e0], R12 ;  /* 0x0005e00c01007387 */ /* 0x000fe40000100a00 */
[----:B------:R1:W-:Y:S02]  /*5cfd0*/  STL.64 [R1+0x5e8], R14 ;  /* 0x0005e80e01007387 */ /* 0x0003e40000100a00 */
[----:B0-----:R-:W-:Y:S01]  /*5cfe0*/  IMAD.MOV.U32 R23, RZ, RZ, R16 ;  /* 0x000000ffff177224 */ /* 0x001fe200078e0010 */
[----:B-1----:R-:W4:Y:S01]  /*5cff0*/  LDL.LU.64 R14, [R1+0x6e78] ;  /* 0x006e7800010e7983 */ /* 0x002f220000300a00 */
[----:B------:R-:W3:Y:S02]  /*5d000*/  LDL.LU R12, [R1+0x6e70] ;  /* 0x006e7000010c7983 */ /* 0x000ee40000300800 */
[----:B------:R0:W-:Y:S02]  /*5d010*/  STL.64 [R1+0x6df0], R18 ;  /* 0x006df01201007387 */ /* 0x0001e40000100a00 */
[----:B------:R-:W-:Y:S01]  /*5d020*/  IMAD.MOV.U32 R22, RZ, RZ, R17 ;  /* 0x000000ffff167224 */ /* 0x000fe200078e0011 */
[----:B------:R-:W2:Y:S01]  /*5d030*/  LDL.LU R16, [R1+0x840] ;  /* 0x0008400001107983 */ /* 0x000ea20000300800 */
[----:B------:R-:W2:Y:S03]  /*5d040*/  LDL.LU R17, [R1+0x844] ;  /* 0x0008440001117983 */ /* 0x000ea60000300800 */
[----:B0-----:R-:W2:Y:S01]  /*5d050*/  LDL.LU R18, [R1+0x848] ;  /* 0x0008480001127983 */ /* 0x001ea20000300800 */
[----:B------:R-:W2:Y:S03]  /*5d060*/  LDL.LU R19, [R1+0x84c] ;  /* 0x00084c0001137983 */ /* 0x000ea60000300800 */
[----:B--2---:R-:W-:Y:S01]  /*5d070*/  STL.64 [R1+0x6e08], R18 ;  /* 0x006e081201007387 */ /* 0x004fe20000100a00 */
[----:B------:R0:W-:Y:S03]  /*5d080*/  STL.64 [R1+0x6e00], R16 ;  /* 0x006e001001007387 */ /* 0x0001e60000100a00 */
[----:B0-----:R-:W2:Y:S01]  /*5d090*/  LDL.LU R16, [R1+0x830] ;  /* 0x0008300001107983 */ /* 0x001ea20000300800 */
[----:B------:R-:W2:Y:S02]  /*5d0a0*/  LDL.LU R17, [R1+0x834] ;  /* 0x0008340001117983 */ /* 0x000ea40000300800 */
[----:B------:R-:W2:Y:S02]  /*5d0b0*/  LDL.LU R18, [R1+0x838] ;  /* 0x0008380001127983 */ /* 0x000ea40000300800 */
[----:B------:R-:W-:-:S05]  /*5d0c0*/  IMAD.MOV.U32 R19, RZ, RZ, R24 ;  /* 0x000000ffff137224 */ /* 0x000fca00078e0018 */
[----:B--2---:R-:W-:Y:S01]  /*5d0d0*/  STL.64 [R1+0x6e40], R18 ;  /* 0x006e401201007387 */ /* 0x004fe20000100a00 */
[----:B------:R0:W-:Y:S03]  /*5d0e0*/  STL.64 [R1+0x6e38], R16 ;  /* 0x006e381001007387 */ /* 0x0001e60000100a00 */
[----:B0-----:R-:W2:Y:S01]  /*5d0f0*/  LDL.LU R16, [R1+0x800] ;  /* 0x0008000001107983 */ /* 0x001ea20000300800 */
[----:B------:R-:W2:Y:S02]  /*5d100*/  LDL.LU R17, [R1+0x804] ;  /* 0x0008040001117983 */ /* 0x000ea40000300800 */
[----:B------:R-:W2:Y:S02]  /*5d110*/  LDL.LU R18, [R1+0x808] ;  /* 0x0008080001127983 */ /* 0x000ea40000300800 */
[----:B------:R-:W2:Y:S01]  /*5d120*/  LDL.LU R19, [R1+0x80c] ;  /* 0x00080c0001137983 */ /* 0x000ea20000300800 */
[----:B----4-:R-:W-:Y:S01]  /*5d130*/  HMMA.16816.F32 R8, R8, R14, R4 ;  /* 0x0000000e0808723c */ /* 0x010fe20000001804 */
[----:B--2---:R-:W-:Y:S01]  /*5d140*/  STL.64 [R1+0x6e58], R18 ;  /* 0x006e581201007387 */ /* 0x004fe20000100a00 */
[----:B------:R0:W-:Y:S03]  /*5d150*/  STL.64 [R1+0x6e50], R16 ;  /* 0x006e501001007387 */ /* 0x0001e60000100a00 */
[----:B0-----:R-:W2:Y:S01]  /*5d160*/  LDL.LU R16, [R1+0x7f0] ;  /* 0x0007f00001107983 */ /* 0x001ea20000300800 */
[----:B------:R-:W2:Y:S02]  /*5d170*/  LDL.LU R17, [R1+0x7f4] ;  /* 0x0007f40001117983 */ /* 0x000ea40000300800 */
[----:B------:R-:W2:Y:S02]  /*5d180*/  LDL.LU R18, [R1+0x7f8] ;  /* 0x0007f80001127983 */ /* 0x000ea40000300800 */
[----:B------:R-:W2:Y:S01]  /*5d190*/  LDL.LU R19, [R1+0x7fc] ;  /* 0x0007fc0001137983 */ /* 0x000ea20000300800 */
[----:B------:R-:W2:Y:S01]  /*5d1a0*/  LDL.LU.64 R6, [R1+0x6e68] ;  /* 0x006e680001067983 */ /* 0x000ea20000300a00 */
[----:B------:R-:W2:Y:S11]  /*5d1b0*/  LDL.LU.64 R4, [R1+0x6e60] ;  /* 0x006e600001047983 */ /* 0x000eb60000300a00 */
[----:B------:R-:W-:Y:S02]  /*5d1c0*/  STL.64 [R1+0x5d0], R8 ;  /* 0x0005d00801007387 */ /* 0x000fe40000100a00 */
[----:B------:R3:W-:Y:S01]  /*5d1d0*/  STL.64 [R1+0x5d8], R10 ;  /* 0x0005d80a01007387 */ /* 0x0007e20000100a00 */
[----:B------:R0:W-:Y:S01]  /*5d1e0*/  STL.64 [R1+0x6de8], R14 ;  /* 0x006de80e01007387 */ /* 0x0001e20000100a00 */
[----:B---3--:R-:W-:-:S03]  /*5d1f0*/  IMAD.MOV.U32 R10, RZ, RZ, R12 ;  /* 0x000000ffff0a7224 */ /* 0x008fc600078e000c */
[----:B------:R-:W3:Y:S01]  /*5d200*/  LDL.LU R12, [R1+0x850] ;  /* 0x00085000010c7983 */ /* 0x000ee20000300800 */
[----:B------:R-:W3:Y:S02]  /*5d210*/  LDL.LU R13, [R1+0x854] ;  /* 0x00085400010d7983 */ /* 0x000ee40000300800 */
[----:B0-----:R-:W3:Y:S02]  /*5d220*/  LDL.LU R14, [R1+0x858] ;  /* 0x00085800010e7983 */ /* 0x001ee40000300800 */
[----:B------:R-:W3:Y:S01]  /*5d230*/  LDL.LU R15, [R1+0x85c] ;  /* 0x00085c00010f7983 */ /* 0x000ee20000300800 */
[C---:B--2---:R-:W-:Y:S01]  /*5d240*/  HMMA.16816.F32 R20, R4.reuse, R22, R16 ;  /* 0x000000160414723c */ /* 0x044fe20000001810 */
[----:B------:R-:W2:Y:S01]  /*5d250*/  LDL.LU.64 R18, [R1+0x6e58] ;  /* 0x006e580001127983 */ /* 0x000ea20000300a00 */
[----:B------:R-:W2:Y:S11]  /*5d260*/  LDL.LU.64 R16, [R1+0x6e50] ;  /* 0x006e500001107983 */ /* 0x000eb60000300a00 */
[----:B------:R-:W-:Y:S10]  /*5d270*/  @!UPT UIADD3 URZ, URZ, URZ, URZ ;  /* 0x0000003f3f3ff290 */ /* 0x000ff4000fffe03f */
[----:B------:R-:W-:Y:S01]  /*5d280*/  STL.64 [R1+0x5c0], R20 ;  /* 0x0005c01401007387 */ /* 0x000fe20000100a00 */
[----:B------:R0:W-:Y:S03]  /*5d290*/  STL.64 [R1+0x5c8], R22 ;  /* 0x0005c81601007387 */ /* 0x0001e60000100a00 */
[----:B0-----:R-:W2:Y:S02]  /*5d2a0*/  LDL.LU.64 R22, [R1+0x6e48] ;  /* 0x006e480001167983 */ /* 0x001ea40000300a00 */
[C---:B--2---:R-:W-:Y:S02]  /*5d2b0*/  HMMA.16816.F32 R20, R4.reuse, R22, R16 ;  /* 0x000000160414723c */ /* 0x044fe40000001810 */
[----:B------:R-:W2:Y:S01]  /*5d2c0*/  LDL.LU.64 R18, [R1+0x6e40] ;  /* 0x006e400001127983 */ /* 0x000ea20000300a00 */
[----:B------:R-:W2:Y:S11]  /*5d2d0*/  LDL.LU.64 R16, [R1+0x6e38] ;  /* 0x006e380001107983 */ /* 0x000eb60000300a00 */
[----:B------:R-:W-:Y:S09]  /*5d2e0*/  @!UPT UIADD3 URZ, URZ, URZ, URZ ;  /* 0x0000003f3f3ff290 */ /* 0x000ff2000fffe03f */
[----:B------:R-:W-:Y:S01]  /*5d2f0*/  STL.64 [R1+0x5b0], R20 ;  /* 0x0005b01401007387 */ /* 0x000fe20000100a00 */
[----:B------:R0:W-:Y:S03]  /*5d300*/  STL.64 [R1+0x5b8], R22 ;  /* 0x0005b81601007387 */ /* 0x0001e60000100a00 */
[----:B0-----:R-:W4:Y:S01]  /*5d310*/  LDL.LU.64 R22, [R1+0x6e30] ;  /* 0x006e300001167983 */ /* 0x001f220000300a00 */
[----:B------:R-:W4:Y:S02]  /*5d320*/  LDL.LU.64 R20, [R1+0x6e28] ;  /* 0x006e280001147983 */ /* 0x000f240000300a00 */
[----:B------:R-:W-:Y:S01]  /*5d330*/  IMAD.MOV.U32 R11, RZ, RZ, R0 ;  /* 0x000000ffff0b7224 */ /* 0x000fe200078e0000 */
[----:B------:R-:W0:Y:S04]  /*5d340*/  S2R R24, SR_TID.X ;  /* 0x0000000000187919 */ /* 0x000e280000002100 */
[----:B------:R-:W1:Y:S02]  /*5d350*/  S2R R29, SR_TID.X ;  /* 0x00000000001d7919 */ /* 0x000e640000002100 */
[----:B----4-:R-:W-:Y:S02]  /*5d360*/  HMMA.16816.F32 R8, R4, R10, R20 ;  /* 0x0000000a0408723c */ /* 0x010fe40000001814 */
[----:B------:R-:W4:Y:S01]  /*5d370*/  LDL.LU.64 R22, [R1+0x6e20] ;  /* 0x006e200001167983 */ /* 0x000f220000300a00 */
[----:B------:R-:W4:Y:S11]  /*5d380*/  LDL.LU.64 R20, [R1+0x6e18] ;  /* 0x006e180001147983 */ /* 0x000f360000300a00 */
[----:B------:R-:W-:Y:S09]  /*5d390*/  @!UPT UIADD3 URZ, URZ, URZ, URZ ;  /* 0x0000003f3f3ff290 */ /* 0x000ff2000fffe03f */
[----:B------:R-:W-:Y:S01]  /*5d3a0*/  STL.64 [R1+0x5a0], R8 ;  /* 0x0005a00801007387 */ /* 0x000fe20000100a00 */
[----:B------:R-:W-:Y:S02]  /*5d3b0*/  STL.64 [R1+0x5a8], R10 ;  /* 0x0005a80a01007387 */ /* 0x000fe40000100a00 */
[----:B------:R-:W2:Y:S01]  /*5d3c0*/  LDSM.16.MT88.4 R8, [R28+0x8000] ;  /* 0x008000001c08783b */ /* 0x000ea20000004200 */
[----:B0-----:R-:W-:-:S03]  /*5d3d0*/  LOP3.LUT R24, R24, 0x7, RZ, 0xc0, !PT ;  /* 0x0000000718187812 */ /* 0x001fc600078ec0ff */
[----:B-1----:R-:W-:Y:S02]  /*5d3e0*/  IMAD.SHL.U32 R29, R29, 0x2, RZ ;  /* 0x000000021d1d7824 */ /* 0x002fe400078e00ff */
[----:B------:R-:W-:-:S05]  /*5d3f0*/  IMAD R24, R24, 0x110, RZ ;  /* 0x0000011018187824 */ /* 0x000fca00078e02ff */
[----:B------:R-:W-:-:S04]  /*5d400*/  LOP3.LUT R24, R24, 0x30, R29, 0x78, !PT ;  /* 0x0000003018187812 */ /* 0x000fc800078e781d */
[----:B------:R-:W-:Y:S01]  /*5d410*/  LOP3.LUT R24, R24, 0x40, RZ, 0x3c, !PT ;  /* 0x0000004018187812 */ /* 0x000fe200078e3cff */
[----:B--2---:R-:W-:Y:S01]  /*5d420*/  STL.64 [R1+0x6de0], R10 ;  /* 0x006de00a01007387 */ /* 0x004fe20000100a00 */
[C---:B----4-:R-:W-:Y:S11]  /*5d430*/  HMMA.16816.F32 R20, R4.reuse, R26, R20 ;  /* 0x0000001a0414723c */ /* 0x050ff60000001814 */
[----:B------:R-:W-:Y:S11]  /*5d440*/  @!UPT UIADD3 URZ, URZ, URZ, URZ ;  /* 0x0000003f3f3ff290 */ /* 0x000ff6000fffe03f */
[----:B------:R-:W-:Y:S01]  /*5d450*/  @!UPT UIADD3 URZ, URZ, URZ, URZ ;  /* 0x0000003f3f3ff290 */ /* 0x000fe2000fffe03f */
[----:B------:R-:W-:Y:S01]  /*5d460*/  STL.64 [R1+0x590], R20 ;  /* 0x0005901401007387 */ /* 0x000fe20000100a00 */
[----:B------:R-:W-:Y:S02]  /*5d470*/  STL.64 [R1+0x598], R22 ;  /* 0x0005981601007387 */ /* 0x000fe40000100a00 */
[----:B------:R-:W0:Y:S04]  /*5d480*/  LDSM.16.M88.4 R20, [R24+0x20000] ;  /* 0x020000001814783b */ /* 0x000e280000000200 */
[----:B------:R1:W-:Y:S02]  /*5d490*/  STL.64 [R1+0x6dd8], R8 ;  /* 0x006dd80801007387 */ /* 0x0003e40000100a00 */
[----:B-1----:R-:W2:Y:S01]  /*5d4a0*/  LDL.LU R8, [R1+0x860] ;  /* 0x0008600001087983 */ /* 0x002ea20000300800 */
[----:B------:R-:W2:Y:S02]  /*5d4b0*/  LDL.LU R9, [R1+0x864] ;  /* 0x0008640001097983 */ /* 0x000ea40000300800 */
[----:B------:R-:W2:Y:S02]  /*5d4c0*/  LDL.LU R10, [R1+0x868] ;  /* 0x00086800010a7983 */ /* 0x000ea40000300800 */
[----:B------:R-:W2:Y:S01]  /*5d4d0*/  LDL.LU R11, [R1+0x86c] ;  /* 0x00086c00010b7983 */ /* 0x000ea20000300800 */
[----:B0-----:R-:W-:Y:S01]  /*5d4e0*/  STL.64 [R1+0x80], R20 ;  /* 0x0000801401007387 */ /* 0x001fe20000100a00 */
[----:B------:R0:W-:Y:S03]  /*5d4f0*/  STL.64 [R1+0x88], R22 ;  /* 0x0000881601007387 */ /* 0x0001e60000100a00 */
[----:B0-----:R-:W4:Y:S02]  /*5d500*/  LDL.LU.64 R22, [R1+0x6e10] ;  /* 0x006e100001167983 */ /* 0x001f240000300a00 */
[C---:B----4-:R-:W-:Y:S02]  /*5d510*/  HMMA.16816.F32 R20, R4.reuse, R22, R16 ;  /* 0x000000160414723c */ /* 0x050fe40000001810 */
[----:B------:R-:W4:Y:S01]  /*5d520*/  LDL.LU.64 R18, [R1+0x6e08] ;  /* 0x006e080001127983 */ /* 0x000f220000300a00 */
[----:B------:R-:W4:Y:S11]  /*5d530*/  LDL.LU.64 R16, [R1+0x6e00] ;  /* 0x006e000001107983 */ /* 0x000f360000300a00 */
[----:B------:R-:W-:Y:S09]  /*5d540*/  @!UPT UIADD3 URZ, URZ, URZ, URZ ;  /* 0x0000003f3f3ff290 */ /* 0x000ff2000fffe03f */
[----:B------:R-:W-:Y:S01]  /*5d550*/  STL.64 [R1+0x580], R20 ;  /* 0x0005801401007387 */ /* 0x000fe20000100a00 */
[----:B------:R-:W-:Y:S02]  /*5d560*/  STL.64 [R1+0x588], R22 ;  /* 0x0005881601007387 */ /* 0x000fe40000100a00 */
[----:B------:R-:W0:Y:S02]  /*5d570*/  LDSM.16.M88.4 R20, [R24+0x20800] ;  /* 0x020800001814783b */ /* 0x000e240000000200 */
[----:B0-----:R-:W-:Y:S02]  /*5d580*/  STL.64 [R1+0x70], R20 ;  /* 0x0000701401007387 */ /* 0x001fe40000100a00 */
[----:B------:R0:W-:Y:S02]  /*5d590*/  STL.64 [R1+0x78], R22 ;  /* 0x0000781601007387 */ /* 0x0001e40000100a00 */
[----:B0-----:R-:W4:Y:S02]  /*5d5a0*/  LDL.LU.64 R22, [R1+0x6df8] ;  /* 0x006df80001167983 */ /* 0x001f240000300a00 */
[C---:B----4-:R-:W-:Y:S02]  /*5d5b0*/  HMMA.16816.F32 R20, R4.reuse, R22, R16 ;  /* 0x000000160414723c */ /* 0x050fe40000001810 */
[----:B------:R-:W3:Y:S11]  /*5d5c0*/  LDL.LU.64 R18, [R1+0x6df0] ;  /* 0x006df00001127983 */ /* 0x000ef60000300a00 */
[----:B------:R-:W-:Y:S10]  /*5d5d0*/  @!UPT UIADD3 URZ, URZ, URZ, URZ ;  /* 0x0000003f3f3ff290 */ /* 0x000ff4000fffe03f */
[----:B------:R-:W-:Y:S01]  /*5d5e0*/  STL.64 [R1+0x570], R20 ;  /* 0x0005701401007387 */ /* 0x000fe20000100a00 */
[----:B------:R-:W-:Y:S02]  /*5d5f0*/  STL.64 [R1+0x578], R22 ;  /* 0x0005781601007387 */ /* 0x000fe40000100a00 */
[----:B------:R-:W0:Y:S02]  /*5d600*/  LDSM.16.M88.4 R20, [R24+0x21000] ;  /* 0x021000001814783b */ /* 0x000e240000000200 */
[----:B0-----:R-:W-:Y:S02]  /*5d610*/  STL.64 [R1+0x50], R20 ;  /* 0x0000501401007387 */ /* 0x001fe40000100a00 */
[----:B------:R-:W-:Y:S01]  /*5d620*/  STL.64 [R1+0x58], R22 ;  /* 0x0000581601007387 */ /* 0x000fe20000100a00 */
[----:B---3--:R-:W-:Y:S01]  /*5d630*/  HMMA.16816.F32 R16, R4, R18, R12 ;  /* 0x000000120410723c */ /* 0x008fe2000000180c */
[----:B------:R-:W2:Y:S01]  /*5d640*/  LDL.LU.64 R14, [R1+0x6de8] ;  /* 0x006de800010e7983 */ /* 0x000ea20000300a00 */
[----:B------:R-:W-:-:S02]  /*5d650*/  IMAD.MOV.U32 R2, RZ, RZ, R20 ;  /* 0x000000ffff027224 */ /* 0x000fc400078e0014 */
[----:B------:R-:W-:Y:S02]  /*5d660*/  IMAD.MOV.U32 R0, RZ, RZ, R21 ;  /* 0x000000ffff007224 */ /* 0x000fe400078e0015 */
[----:B------:R-:W0:Y:S11]  /*5d670*/  LDSM.16.M88.4 R20, [R24+0x21800] ;  /* 0x021800001814783b */ /* 0x000e360000000200 */
[----:B------:R-:W-:Y:S06]  /*5d680*/  @!UPT UIADD3 URZ, URZ, URZ, URZ ;  /* 0x0000003f3f3ff290 */ /* 0x000fec000fffe03f */
[----:B------:R-:W-:Y:S01]  /*5d690*/  STL.64 [R1+0x560], R16 ;  /* 0x0005601001007387 */ /* 0x000fe20000100a00 */
[----:B------:R-:W-:Y:S02]  /*5d6a0*/  STL.64 [R1+0x568], R18 ;  /* 0x0005681201007387 */ /* 0x000fe40000100a00 */
[----:B------:R-:W1:Y:S01]  /*5d6b0*/  LDSM.16.M88.4 R16, [R24+0x22000] ;  /* 0x022000001810783b */ /* 0x000e620000000200 */
[----:B--2---:R-:W-:Y:S01]  /*5d6c0*/  HMMA.16816.F32 R4, R4, R14, R8 ;  /* 0x0000000e0404723c */ /* 0x004fe20000001808 */
[----:B------:R-:W2:Y:S02]  /*5d6d0*/  LDL.LU.64 R10, [R1+0x6de0] ;  /* 0x006de000010a7983 */ /* 0x000ea40000300a00 */
[----:B------:R-:W2:Y:S02]  /*5d6e0*/  LDL.LU.64 R8, [R1+0x6dd8] ;  /* 0x006dd80001087983 */ /* 0x000ea40000300a00 */
[----:B0-----:R-:W-:Y:S02]  /*5d6f0*/  STL.64 [R1+0x40], R20 ;  /* 0x0000401401007387 */ /* 0x001fe40000100a00 */
[----:B------:R-:W-:Y:S01]  /*5d700*/  STL.64 [R1+0x48], R22 ;  /* 0x0000481601007387 */ /* 0x000fe20000100a00 */
[----:B------:R-:W0:Y:S11]  /*5d710*/  LDSM.16.M88.4 R12, [R24+0x22800] ;  /* 0x02280000180c783b */ /* 0x000e360000000200 */
[----:B------:R-:W-:Y:S04]  /*5d720*/  @!UPT UIADD3 URZ, URZ, URZ, URZ ;  /* 0x0000003f3f3ff290 */ /* 0x000fe8000fffe03f */
[----:B------:R-:W-:Y:S01]  /*5d730*/  STL.64 [R1+0x470], R4 ;  /* 0x0004700401007387 */ /* 0x000fe20000100a00 */
[----:B------:R-:W-:Y:S02]  /*5d740*/  STL.64 [R1+0x478], R6 ;  /* 0x0004780601007387 */ /* 0x000fe40000100a00 */
[----:B------:R3:W-:Y:S02]  /*5d750*/  STL.64 [R1+0x6d88], R20 ;  /* 0x006d881401007387 */ /* 0x0007e40000100a00 */
[----:B---3--:R-:W-:Y:S02]  /*5d760*/  IMAD.MOV.U32 R20, RZ, RZ, R2 ;  /* 0x000000ffff147224 */ /* 0x008fe400078e0002 */
[----:B------:R-:W-:-:S05]  /*5d770*/  IMAD.MOV.U32 R21, RZ, RZ, R0 ;  /* 0x000000ffff157224 */ /* 0x000fca00078e0000 */
[----:B------:R3:W-:Y:S04]  /*5d780*/  STL.64 [R1+0x6da0], R20 ;  /* 0x006da01401007387 */ /* 0x0007e80000100a00 */
[----:B---3--:R-:W3:Y:S04]  /*5d790*/  LDL.64 R20, [R1+0x70] ;  /* 0x0000700001147983 */ /* 0x008ee80000100a00 */
[----:B---3--:R3:W-:Y:S04]  /*5d7a0*/  STL.64 [R1+0x6db8], R20 ;  /* 0x006db81401007387 */ /* 0x0087e80000100a00 */
[----:B---3--:R-:W3:Y:S01]  /*5d7b0*/  LDL.64 R20, [R1+0x80] ;  /* 0x0000800001147983 */ /* 0x008ee20000100a00 */
[----:B------:R-:W4:Y:S02]  /*5d7c0*/  LDL.LU R4, [R1+0xbf0] ;  /* 0x000bf00001047983 */ /* 0x000f240000300800 */
[----:B------:R-:W4:Y:S02]  /*5d7d0*/  LDL.LU R5, [R1+0xbf4] ;  /* 0x000bf40001057983 */ /* 0x000f240000300800 */
[----:B-1----:R-:W-:Y:S01]  /*5d7e0*/  STL.64 [R1+0x20], R16 ;  /* 0x0000201001007387 */ /* 0x002fe20000100a00 */
[----:B------:R-:W-:Y:S01]  /*5d7f0*/  STL.64 [R1+0x28], R18 ;  /* 0x0000281201007387 */ /* 0x000fe20000100a00 */
[----:B------:R1:W-:Y:S03]  /*5d800*/  STL.64 [R1+0x6d80], R16 ;  /* 0x006d801001007387 */ /* 0x0003e60000100a00 */
[----:B-1----:R-:W2:Y:S01]  /*5d810*/  LDL.LU R16, [R1+0x120] ;  /* 0x0001200001107983 */ /* 0x002ea20000300800 */
[----:B------:R-:W2:Y:S02]  /*5d820*/  LDL.LU R17, [R1+0x124] ;  /* 0x0001240001117983 */ /* 0x000ea40000300800 */
[----:B------:R-:W2:Y:S02]  /*5d830*/  LDL.LU R18, [R1+0x128] ;  /* 0x0001280001127983 */ /* 0x000ea40000300800 */
[----:B------:R-:W2:Y:S02]  /*5d840*/  LDL.LU R19, [R1+0x12c] ;  /* 0x00012c0001137983 */ /* 0x000ea40000300800 */
[----:B--2---:R-:W-:Y:S01]  /*5d850*/  STL.64 [R1+0x6d98], R18 ;  /* 0x006d981201007387 */ /* 0x004fe20000100a00 */
        /* <DEDUP_REMOVED lines=16> */
[----:B------:R-:W2:Y:S01]  /*5d960*/  LDL.LU R19, [R1+0x14c] ;  /* 0x00014c0001137983 */ /* 0x000ea20000300800 */
[----:B------:R-:W2:Y:S01]  /*5d970*/  LDL.LU R6, [R1+0xbf8] ;  /* 0x000bf80001067983 */ /* 0x000ea20000300800 */
[----:B------:R-:W-:-:S02]  /*5d980*/  IMAD.MOV.U32 R7, RZ, RZ, R25 ;  /* 0x000000ffff077224 */ /* 0x000fc400078e0019 */
[----:B------:R-:W4:Y:S02]  /*5d990*/  LDL.LU R25, [R1+0x6dd0] ;  /* 0x006dd00001197983 */ /* 0x000f240000300800 */
[----:B---3--:R-:W-:Y:S02]  /*5d9a0*/  IMAD.MOV.U32 R3, RZ, RZ, R20 ;  /* 0x000000ffff037224 */ /* 0x008fe400078e0014 */
[----:B------:R-:W-:Y:S01]  /*5d9b0*/  IMAD.MOV.U32 R2, RZ, RZ, R21 ;  /* 0x000000ffff027224 */ /* 0x000fe200078e0015 */
[----:B--2---:R-:W-:Y:S01]  /*5d9c0*/  STL.64 [R1+0x6d68], R6 ;  /* 0x006d680601007387 */ /* 0x004fe20000100a00 */
[----:B----4-:R1:W-:Y:S03]  /*5d9d0*/  STL.64 [R1+0x6d60], R4 ;  /* 0x006d600401007387 */ /* 0x0103e60000100a00 */
[----:B-1----:R-:W2:Y:S01]  /*5d9e0*/  LDL.LU R4, [R1+0x460] ;  /* 0x0004600001047983 */ /* 0x002ea20000300800 */
[----:B------:R-:W2:Y:S02]  /*5d9f0*/  LDL.LU R5, [R1+0x464] ;  /* 0x0004640001057983 */ /* 0x000ea40000300800 */
[----:B------:R-:W3:Y:S02]  /*5da00*/  LDL.LU R6, [R1+0x468] ;  /* 0x0004680001067983 */ /* 0x000ee40000300800 */
[----:B------:R-:W3:Y:S01]  /*5da10*/  LDL.LU R7, [R1+0x46c] ;  /* 0x00046c0001077983 */ /* 0x000ee20000300800 */
[C---:B------:R-:W-:Y:S01]  /*5da20*/  HMMA.16816.F32 R16, R8.reuse, R20, R16 ;  /* 0x000000140810723c */ /* 0x040fe20000001810 */
[----:B------:R-:W1:Y:S04]  /*5da30*/  LDSM.16.M88.4 R20, [R24+0x23000] ;  /* 0x023000001814783b */ /* 0x000e680000000200 */
[----:B---3--:R-:W-:Y:S01]  /*5da40*/  STL.64 [R1+0x6d78], R6 ;  /* 0x006d780601007387 */ /* 0x008fe20000100a00 */
[----:B--2---:R2:W-:Y:S03]  /*5da50*/  STL.64 [R1+0x6d70], R4 ;  /* 0x006d700401007387 */ /* 0x0045e60000100a00 */
[----:B--2---:R-:W2:Y:S01]  /*5da60*/  LDL.LU R4, [R1+0x890] ;  /* 0x0008900001047983 */ /* 0x004ea20000300800 */
[----:B------:R-:W2:Y:S02]  /*5da70*/  LDL.LU R5, [R1+0x894] ;  /* 0x0008940001057983 */ /* 0x000ea40000300800 */
[----:B------:R-:W2:Y:S11]  /*5da80*/  LDL.LU R6, [R1+0x898] ;  /* 0x0008980001067983 */ /* 0x000eb60000300800 */
[----:B------:R-:W-:Y:S01]  /*5da90*/  STL.64 [R1+0x550], R16 ;  /* 0x0005501001007387 */ /* 0x000fe20000100a00 */
[----:B------:R3:W-:Y:S04]  /*5daa0*/  STL.64 [R1+0x558], R18 ;  /* 0x0005581201007387 */ /* 0x0007e80000100a00 */
[----:B---3--:R-:W3:Y:S01]  /*5dab0*/  LDL.LU.64 R18, [R1+0x6dc8] ;  /* 0x006dc80001127983 */ /* 0x008ee20000300a00 */
[----:B------:R-:W3:Y:S02]  /*5dac0*/  LDL.LU.64 R16, [R1+0x6dc0] ;  /* 0x006dc00001107983 */ /* 0x000ee40000300a00 */
[----:B0-----:R-:W-:Y:S02]  /*5dad0*/  STL.64 [R1+0x10], R12 ;  /* 0x0000100c01007387 */ /* 0x001fe40000100a00 */
[----:B------:R-:W-:Y:S01]  /*5dae0*/  STL.64 [R1+0x18], R14 ;  /* 0x0000180e01007387 */ /* 0x000fe20000100a00 */
[----:B-1----:R0:W-:Y:S01]  /*5daf0*/  STL.64 [R1], R20 ;  /* 0x0000001401007387 */ /* 0x0021e20000100a00 */
[----:B------:R-:W-:Y:S03]  /*5db00*/  STL.64 [R1+0x8], R22 ;  /* 0x0000081601007387 */ /* 0x000fe60000100a00 */
[----:B0-----:R-:W3:Y:S02]  /*5db10*/  LDL.LU.64 R20, [R1+0x6db8] ;  /* 0x006db80001147983 */ /* 0x001ee40000300a00 */
[----:B---3--:R-:W-:Y:S01]  /*5db20*/  HMMA.16816.F32 R16, R8, R20, R16 ;  /* 0x000000140810723c */ /* 0x008fe20000001810 */
[----:B------:R-:W-:-:S02]  /*5db30*/  IMAD.MOV.U32 R0, RZ, RZ, R20 ;  /* 0x000000ffff007224 */ /* 0x000fc400078e0014 */
[----:B------:R-:W-:Y:S11]  /*5db40*/  IMAD.MOV.U32 R29, RZ, RZ, R21 ;  /* 0x000000ffff1d7224 */ /* 0x000ff600078e0015 */
[----:B------:R-:W-:Y:S09]  /*5db50*/  @!UPT UIADD3 URZ, URZ, URZ, URZ ;  /* 0x0000003f3f3ff290 */ /* 0x000ff2000fffe03f */
[----:B------:R-:W-:Y:S01]  /*5db60*/  STL.64 [R1+0x540], R16 ;  /* 0x0005401001007387 */ /* 0x000fe20000100a00 */
[----:B------:R0:W-:Y:S03]  /*5db70*/  STL.64 [R1+0x548], R18 ;  /* 0x0005481201007387 */ /* 0x0001e60000100a00 */
[----:B0-----:R-:W3:Y:S01]  /*5db80*/  LDL.LU.64 R18, [R1+0x6db0] ;  /* 0x006db00001127983 */ /* 0x001ee20000300a00 */
[----:B------:R-:W3:Y:S02]  /*5db90*/  LDL.LU.64 R16, [R1+0x6da8] ;  /* 0x006da80001107983 */ /* 0x000ee40000300a00 */
[----:B------:R-:W3:Y:S02]  /*5dba0*/  LDL.LU.64 R20, [R1+0x6da0] ;  /* 0x006da00001147983 */ /* 0x000ee40000300a00 */
[----:B------:R-:W-:Y:S02]  /*5dbb0*/  IMAD.MOV.U32 R7, RZ, RZ, R25 ;  /* 0x000000ffff077224 */ /* 0x000fe400078e0019 */
[----:B------:R-:W0:Y:S04]  /*5dbc0*/  LDSM.16.M88.4 R24, [R24+0x23800] ;  /* 0x023800001818783b */ /* 0x000e280000000200 */
[----:B0-----:R-:W-:Y:S01]  /*5dbd0*/  STL [R1+0x64ec], R26 ;  /* 0x0064ec1a01007387 */ /* 0x001fe20000100800 */
[----:B------:R-:W-:Y:S01]  /*5dbe0*/  STL [R1+0x64e8], R27 ;  /* 0x0064e81b01007387 */ /* 0x000fe20000100800 */
[C---:B---3--:R-:W-:Y:S02]  /*5dbf0*/  HMMA.16816.F32 R20, R8.reuse, R20, R16 ;  /* 0x000000140814723c */ /* 0x048fe40000001810 */
[----:B------:R-:W3:Y:S01]  /*5dc00*/  LDL.LU.64 R18, [R1+0x6d98] ;  /* 0x006d980001127983 */ /* 0x000ee20000300a00 */
[----:B------:R-:W3:Y:S11]  /*5dc10*/  LDL.LU.64 R16, [R1+0x6d90] ;  /* 0x006d900001107983 */ /* 0x000ef60000300a00 */
[----:B------:R-:W-:Y:S09]  /*5dc20*/  @!UPT UIADD3 URZ, URZ, URZ, URZ ;  /* 0x0000003f3f3ff290 */ /* 0x000ff2000fffe03f */
[----:B------:R0:W-:Y:S01]  /*5dc30*/  STL.64 [R1+0x530], R20 ;  /* 0x0005301401007387 */ /* 0x0001e20000100a00 */
[----:B------:R3:W-:Y:S03]  /*5dc40*/  STL.64 [R1+0x538], R22 ;  /* 0x0005381601007387 */ /* 0x0007e60000100a00 */
[----:B0-----:R-:W3:Y:S02]  /*5dc50*/  LDL.LU.64 R20, [R1+0x6d88] ;  /* 0x006d880001147983 */ /* 0x001ee40000300a00 */
[C---:B---3--:R-:W-:Y:S02]  /*5dc60*/  HMMA.16816.F32 R20, R8.reuse, R20, R16 ;  /* 0x000000140814723c */ /* 0x048fe40000001810 */
[----:B------:R-:W2:Y:S11]  /*5dc70*/  LDL.LU.64 R16, [R1+0x6d80] ;  /* 0x006d800001107983 */ /* 0x000eb60000300a00 */
[----:B------:R-:W-:Y:S10]  /*5dc80*/  @!UPT UIADD3 URZ, URZ, URZ, URZ ;  /* 0x0000003f3f3ff290 */ /* 0x000ff4000fffe03f */
[----:B------:R-:W-:Y:S01]  /*5dc90*/  STL.64 [R1+0x520], R20 ;  /* 0x0005201401007387 */ /* 0x000fe20000100a00 */
[----:B------:R-:W-:Y:S02]  /*5dca0*/  STL.64 [R1+0x528], R22 ;  /* 0x0005281601007387 */ /* 0x000fe40000100a00 */
[----:B------:R-:W-:Y:S01]  /*5dcb0*/  LDSM.16.MT88.4 R20, [R28+0x8080] ;  /* 0x008080001c14783b */ /* 0x000fe20000004200 */
[C---:B--2---:R-:W-:Y:S01]  /*5dcc0*/  HMMA.16816.F32 R16, R8.reuse, R16, R4 ;  /* 0x000000100810723c */ /* 0x044fe20000001804 */
[----:B------:R-:W2:Y:S02]  /*5dcd0*/  LDL.LU.64 R6, [R1+0x6d78] ;  /* 0x006d780001067983 */ /* 0x000ea40000300a00 */
[----:B------:R-:W2:Y:S11]  /*5dce0*/  LDL.LU.64 R4, [R1+0x6d70] ;  /* 0x006d700001047983 */ /* 0x000eb60000300a00 */
[----:B------:R-:W-:Y:S09]  /*5dcf0*/  @!UPT UIADD3 URZ, URZ, URZ, URZ ;  /* 0x0000003f3f3ff290 */ /* 0x000ff2000fffe03f */
[----:B------:R-:W-:Y:S01]  /*5dd00*/  STL.64 [R1+0x510], R16 ;  /* 0x0005101001007387 */ /* 0x000fe20000100a00 */
[----:B------:R-:W-:Y:S02]  /*5dd10*/  STL.64 [R1+0x518], R18 ;  /* 0x0005181201007387 */ /* 0x000fe40000100a00 */
[----:B------:R-:W0:Y:S02]  /*5dd20*/  LDSM.16.MT88.4 R16, [R28+0x8100] ;  /* 0x008100001c10783b */ /* 0x000e240000004200 */
[----:B0-----:R-:W-:Y:S02]  /*5dd30*/  STL.64 [R1+0x6cd8], R18 ;  /* 0x006cd81201007387 */ /* 0x001fe40000100a00 */
[----:B------:R0:W-:Y:S02]  /*5dd40*/  STL.64 [R1+0x6cd0], R16 ;  /* 0x006cd01001007387 */ /* 0x0001e40000100a00 */
[----:B0-----:R-:W3:Y:S01]  /*5dd50*/  LDL.LU R16, [R1+0xbe0] ;  /* 0x000be00001107983 */ /* 0x001ee20000300800 */
[----:B------:R-:W3:Y:S02]  /*5dd60*/  LDL.LU R17, [R1+0xbe4] ;  /* 0x000be40001117983 */ /* 0x000ee40000300800 */
[----:B------:R-:W3:Y:S02]  /*5dd70*/  LDL.LU R18, [R1+0xbe8] ;  /* 0x000be80001127983 */ /* 0x000ee40000300800 */
[----:B------:R-:W3:Y:S01]  /*5dd80*/  LDL.LU R19, [R1+0xbec] ;  /* 0x000bec0001137983 */ /* 0x000ee20000300800 */
[C---:B--2---:R-:W-:Y:S01]  /*5dd90*/  HMMA.16816.F32 R12, R8.reuse, R12, R4 ;  /* 0x0000000c080c723c */ /* 0x044fe20000001804 */
[----:B------:R-:W2:Y:S01]  /*5dda0*/  LDL.LU.64 R6, [R1+0x6d68] ;  /* 0x006d680001067983 */ /* 0x000ea20000300a00 */
[----:B------:R-:W2:Y:S11]  /*5ddb0*/  LDL.LU.64 R4, [R1+0x6d60] ;  /* 0x006d600001047983 */ /* 0x000eb60000300a00 */
[----:B------:R-:W-:Y:S10]  /*5ddc0*/  @!UPT UIADD3 URZ, URZ, URZ, URZ ;  /* 0x0000003f3f3ff290 */ /* 0x000ff4000fffe03f */
[----:B------:R-:W-:Y:S01]  /*5ddd0*/  STL.64 [R1+0x500], R12 ;  /* 0x0005000c01007387 */ /* 0x000fe20000100a00 */
[----:B------:R-:W-:Y:S02]  /*5dde0*/  STL.64 [R1+0x508], R14 ;  /* 0x0005080e01007387 */ /* 0x000fe40000100a00 */
[----:B------:R-:W0:Y:S02]  /*5ddf0*/  LDSM.16.MT88.4 R12, [R28+0x8180] ;  /* 0x008180001c0c783b */ /* 0x000e240000004200 */
[----:B0-----:R-:W-:Y:S02]  /*5de00*/  STL.64 [R1+0x6c50], R14 ;  /* 0x006c500e01007387 */ /* 0x001fe40000100a00 */
[----:B------:R0:W-:Y:S02]  /*5de10*/  STL.64 [R1+0x6c48], R12 ;  /* 0x006c480c01007387 */ /* 0x0001e40000100a00 */
[----:B0-----:R-:W2:Y:S02]  /*5de20*/  LDL.64 R12, [R1] ;  /* 0x00000000010c7983 */ /* 0x001ea40000100a00 */
[C---:B--2---:R-:W-:Y:S02]  /*5de30*/  HMMA.16816.F32 R4, R8.reuse, R12, R4 ;  /* 0x0000000c0804723c */ /* 0x044fe40000001804 */
[----:B------:R-:W-:Y:S11]  /*5de40*/  STL.64 [R1+0x6ce0], R12 ;  /* 0x006ce00c01007387 */ /* 0x000ff60000100a00 */
[----:B------:R-:W-:Y:S10]  /*5de50*/  @!UPT UIADD3 URZ, URZ, URZ, URZ ;  /* 0x0000003f3f3ff290 */ /* 0x000ff4000fffe03f */
[----:B------:R-:W-:Y:S01]  /*5de60*/  STL.64 [R1+0x4f0], R4 ;  /* 0x0004f00401007387 */ /* 0x000fe20000100a00 */
[----:B------:R-:W-:Y:S02]  /*5de70*/  STL.64 [R1+0x4f8], R6 ;  /* 0x0004f80601007387 */ /* 0x000fe40000100a00 */
[----:B------:R-:W0:Y:S01]  /*5de80*/  LDSM.16.MT88.4 R4, [R28+0x8200] ;  /* 0x008200001c04783b */ /* 0x000e220000004200 */
[----:B---3--:R-:W-:Y:S01]  /*5de90*/  HMMA.16816.F32 R8, R8, R24, R16 ;  /* 0x000000180808723c */ /* 0x008fe20000001810 */
[----:B0-----:R-:W-:Y:S02]  /*5dea0*/  STL.64 [R1+0x6bc0], R6 ;  /* 0x006bc00601007387 */ /* 0x001fe40000100a00 */
[----:B------:R0:W-:Y:S02]  /*5deb0*/  STL.64 [R1+0x6bb8], R4 ;  /* 0x006bb80401007387 */ /* 0x0001e40000100a00 */
[----:B------:R-:W-:Y:S01]  /*5dec0*/  STL.64 [R1+0x6d50], R24 ;  /* 0x006d501801007387 */ /* 0x000fe20000100a00 */
[----:B0-----:R-:W2:Y:S11]  /*5ded0*/  LDL.LU R4, [R1+0xbd0] ;  /* 0x000bd00001047983 */ /* 0x001eb60000300800 */
[----:B------:R-:W-:Y:S06]  /*5dee0*/  @!UPT UIADD3 URZ, URZ, URZ, URZ ;  /* 0x0000003f3f3ff290 */ /* 0x000fec000fffe03f */
[----:B------:R-:W-:Y:S02]  /*5def0*/  STL.64 [R1+0x460], R8 ;  /* 0x0004600801007387 */ /* 0x000fe40000100a00 */
[----:B------:R-:W-:Y:S02]  /*5df00*/  STL.64 [R1+0x468], R10 ;  /* 0x0004680a01007387 */ /* 0x000fe40000100a00 */
[----:B------:R-:W2:Y:S01]  /*5df10*/  LDL.LU R5, [R1+0xbd4] ;  /* 0x000bd40001057983 */ /* 0x000ea20000300800 */
[----:B------:R-:W3:Y:S01]  /*5df20*/  LDL.LU R6, [R1+0xbd8] ;  /* 0x000bd80001067983 */ /* 0x000ee20000300800 */
[----:B------:R-:W3:Y:S03]  /*5df30*/  LDL.LU R7, [R1+0xbdc] ;  /* 0x000bdc0001077983 */ /* 0x000ee60000300800 */
[----:B------:R-:W0:Y:S04]  /*5df40*/  LDSM.16.MT88.4 R8, [R28+0x8280] ;  /* 0x008280001c08783b */ /* 0x000e280000004200 */
[----:B---3--:R-:W-:Y:S01]  /*5df50*/  STL.64 [R1+0x6cf0], R6 ;  /* 0x006cf00601007387 */ /* 0x008fe20000100a00 */
[----:B--2---:R1:W-:Y:S03]  /*5df60*/  STL.64 [R1+0x6ce8], R4 ;  /* 0x006ce80401007387 */ /* 0x0043e60000100a00 */
[----:B-1----:R-:W2:Y:S01]  /*5df70*/  LDL.LU R4, [R1+0xce0] ;  /* 0x000ce00001047983 */ /* 0x002ea20000300800 */
[----:B------:R-:W2:Y:S02]  /*5df80*/  LDL.LU R5, [R1+0xce4] ;  /* 0x000ce40001057983 */ /* 0x000ea40000300800 */
[----:B------:R-:W3:Y:S02]  /*5df90*/  LDL.LU R6, [R1+0xce8] ;  /* 0x000ce80001067983 */ /* 0x000ee40000300800 */
[----:B------:R-:W3:Y:S02]  /*5dfa0*/  LDL.LU R7, [R1+0xcec] ;  /* 0x000cec0001077983 */ /* 0x000ee40000300800 */
[----:B---3--:R-:W-:Y:S01]  /*5dfb0*/  STL.64 [R1+0x6d00], R6 ;  /* 0x006d000601007387 */ /* 0x008fe20000100a00 */
[----:B--2---:R1:W-:Y:S03]  /*5dfc0*/  STL.64 [R1+0x6cf8], R4 ;  /* 0x006cf80401007387 */ /* 0x0043e60000100a00 */
[----:B-1----:R-:W2:Y:S01]  /*5dfd0*/  LDL.LU R4, [R1+0xcf0] ;  /* 0x000cf00001047983 */ /* 0x002ea20000300800 */
[----:B------:R-:W2:Y:S02]  /*5dfe0*/  LDL.LU R5, [R1+0xcf4] ;  /* 0x000cf40001057983 */ /* 0x000ea40000300800 */
[----:B------:R-:W3:Y:S02]  /*5dff0*/  LDL.LU R6, [R1+0xcf8] ;  /* 0x000cf80001067983 */ /* 0x000ee40000300800 */
[----:B------:R-:W3:Y:S01]  /*5e000*/  LDL.LU R7, [R1+0xcfc] ;  /* 0x000cfc0001077983 */ /* 0x000ee20000300800 */
[----:B------:R-:W4:Y:S01]  /*5e010*/  LDL.LU R24, [R1+0xd20] ;  /* 0x000d200001187983 */ /* 0x000f220000300800 */
[----:B------:R-:W4:Y:S02]  /*5e020*/  LDL.LU R25, [R1+0xd24] ;  /* 0x000d240001197983 */ /* 0x000f240000300800 */
[----:B------:R-:W4:Y:S02]  /*5e030*/  LDL.LU R26, [R1+0xd28] ;  /* 0x000d2800011a7983 */ /* 0x000f240000300800 */
[----:B------:R-:W4:Y:S01]  /*5e040*/  LDL.LU R27, [R1+0xd2c] ;  /* 0x000d2c00011b7983 */ /* 0x000f220000300800 */
[----:B---3--:R-:W-:Y:S01]  /*5e050*/  STL.64 [R1+0x6d20], R6 ;  /* 0x006d200601007387 */ /* 0x008fe20000100a00 */
[----:B--2---:R1:W-:Y:S03]  /*5e060*/  STL.64 [R1+0x6d18], R4 ;  /* 0x006d180401007387 */ /* 0x0043e60000100a00 */
[----:B-1----:R-:W2:Y:S04]  /*5e070*/  LDL.64 R4, [R1+0x50] ;  /* 0x0000500001047983 */ /* 0x002ea80000100a00 */
[----:B--2---:R1:W-:Y:S02]  /*5e080*/  STL.64 [R1+0x6d30], R4 ;  /* 0x006d300401007387 */ /* 0x0043e40000100a00 */
[----:B-1----:R-:W-:-:S02]  /*5e090*/  IMAD.MOV.U32 R4, RZ, RZ, R0 ;  /* 0x000000ffff047224 */ /* 0x002fc400078e0000 */
[----:B------:R-:W-:Y:S01]  /*5e0a0*/  IMAD.MOV.U32 R5, RZ, RZ, R29 ;  /* 0x000000ffff057224 */ /* 0x000fe200078e001d */
[----:B------:R-:W2:Y:S01]  /*5e0b0*/  LDL.LU R0, [R1+0x6d5c] ;  /* 0x006d5c0001007983 */ /* 0x000ea20000300800 */
[----:B------:R-:W3:Y:S03]  /*5e0c0*/  LDL.LU R29, [R1+0x6d58] ;  /* 0x006d5800011d7983 */ /* 0x000ee60000300800 */
[----:B------:R-:W-:Y:S01]  /*5e0d0*/  STL.64 [R1+0x6d48], R4 ;  /* 0x006d480401007387 */ /* 0x000fe20000100a00 */
[----:B------:R-:W2:Y:S02]  /*5e0e0*/  LDL.LU R16, [R1+0xcc0] ;  /* 0x000cc00001107983 */ /* 0x000ea40000300800 */
[----:B------:R-:W2:Y:S02]  /*5e0f0*/  LDL.LU R17, [R1+0xcc4] ;  /* 0x000cc40001117983 */ /* 0x000ea40000300800 */
[----:B------:R-:W2:Y:S01]  /*5e100*/  LDL.LU R18, [R1+0xcc8] ;  /* 0x000cc80001127983 */ /* 0x000ea20000300800 */
[----:B------:R-:W2:Y:S04]  /*5e110*/  LDL.LU R19, [R1+0xccc] ;  /* 0x000ccc0001137983 */ /* 0x000ea80000300800 */
[----:B--2---:R-:W-:Y:S01]  /*5e120*/  STL.64 [R1+0x6d10], R18 ;  /* 0x006d101201007387 */ /* 0x004fe20000100a00 */
[----:B------:R1:W-:Y:S03]  /*5e130*/  STL.64 [R1+0x6d08], R16 ;  /* 0x006d081001007387 */ /* 0x0003e60000100a00 */
[----:B-1----:R-:W2:Y:S01]  /*5e140*/  LDL.64 R16, [R1+0x40] ;  /* 0x0000400001107983 */ /* 0x002ea20000100a00 */
[----:B------:R-:W-:-:S02]  /*5e150*/  IMAD.MOV.U32 R4, RZ, RZ, R3 ;  /* 0x000000ffff047224 */ /* 0x000fc400078e0003 */
[----:B------:R-:W-:Y:S01]  /*5e160*/  IMAD.MOV.U32 R5, RZ, RZ, R2 ;  /* 0x000000ffff057224 */ /* 0x000fe200078e0002 */
[----:B--2---:R1:W-:Y:S04]  /*5e170*/  STL.64 [R1+0x6d28], R16 ;  /* 0x006d281001007387 */ /* 0x0043e80000100a00 */
[----:B-1----:R-:W2:Y:S01]  /*5e180*/  LDL.LU R16, [R1+0xd00] ;  /* 0x000d000001107983 */ /* 0x002ea20000300800 */
[----:B------:R-:W2:Y:S02]  /*5e190*/  LDL.LU R17, [R1+0xd04] ;  /* 0x000d040001117983 */ /* 0x000ea40000300800 */
[----:B------:R-:W2:Y:S02]  /*5e1a0*/  LDL.LU R18, [R1+0xd08] ;  /* 0x000d080001127983 */ /* 0x000ea40000300800 */
[----:B------:R-:W2:Y:S01]  /*5e1b0*/  LDL.LU R19, [R1+0xd0c] ;  /* 0x000d0c0001137983 */ /* 0x000ea20000300800 */
[----:B----4-:R-:W-:Y:S11]  /*5e1c0*/  HMMA.16816.F32 R4, R20, R4, R24 ;  /* 0x000000041404723c */ /* 0x010ff60000001818 */
[----:B------:R-:W-:Y:S11]  /*5e1d0*/  @!UPT UIADD3 URZ, URZ, URZ, URZ ;  /* 0x0000003f3f3ff290 */ /* 0x000ff6000fffe03f */
[----:B------:R-:W-:Y:S02]  /*5e1e0*/  @!UPT UIADD3 URZ, URZ, URZ, URZ ;  /* 0x0000003f3f3ff290 */ /* 0x000fe4000fffe03f */
[----:B------:R-:W-:Y:S01]  /*5e1f0*/  IMAD.MOV.U32 R26, RZ, RZ, R5 ;  /* 0x000000ffff1a7224 */ /* 0x000fe200078e0005 */
[----:B--2---:R-:W-:Y:S01]  /*5e200*/  STL.64 [R1+0x6d40], R18 ;  /* 0x006d401201007387 */ /* 0x004fe20000100a00 */
[----:B------:R1:W-:Y:S03]  /*5e210*/  STL.64 [R1+0x6d38], R16 ;  /* 0x006d381001007387 */ /* 0x0003e60000100a00 */
[----:B-1----:R-:W2:Y:S01]  /*5e220*/  LDL.LU R16, [R1+0xd10] ;  /* 0x000d100001107983 */ /* 0x002ea20000300800 */
[----:B------:R-:W2:Y:S02]  /*5e230*/  LDL.LU R17, [R1+0xd14] ;  /* 0x000d140001117983 */ /* 0x000ea40000300800 */
[----:B------:R-:W2:Y:S02]  /*5e240*/  LDL.LU R18, [R1+0xd18] ;  /* 0x000d180001127983 */ /* 0x000ea40000300800 */
[----:B------:R-:W2:Y:S01]  /*5e250*/  LDL.LU R19, [R1+0xd1c] ;  /* 0x000d1c0001137983 */ /* 0x000ea20000300800 */
[----:B------:R-:W4:Y:S01]  /*5e260*/  LDL.64 R12, [R1+0x10] ;  /* 0x00001000010c7983 */ /* 0x000f220000100a00 */
[----:B0-----:R-:W-:Y:S02]  /*5e270*/  STL.64 [R1+0x6b40], R10 ;  /* 0x006b400a01007387 */ /* 0x001fe40000100a00 */
[----:B------:R0:W-:Y:S02]  /*5e280*/  STL.64 [R1+0x6b38], R8 ;  /* 0x006b380801007387 */ /* 0x0001e40000100a00 */
[----:B0-----:R-:W2:Y:S01]  /*5e290*/  LDL.64 R8, [R1+0x20] ;  /* 0x0000200001087983 */ /* 0x001ea20000100a00 */
[----:B------:R-:W2:Y:S02]  /*5e2a0*/  LDL.LU.64 R24, [R1+0x6d50] ;  /* 0x006d500001187983 */ /* 0x000ea40000300a00 */
[----:B------:R0:W-:Y:S02]  /*5e2b0*/  STL [R1+0x450], R4 ;  /* 0x0004500401007387 */ /* 0x0001e40000100800 */
[----:B------:R2:W-:Y:S01]  /*5e2c0*/  STL [R1+0x45c], R7 ;  /* 0x00045c0701007387 */ /* 0x0005e20000100800 */
[----:B0-----:R-:W2:Y:S01]  /*5e2d0*/  LDL.LU.64 R4, [R1+0x6d48] ;  /* 0x006d480001047983 */ /* 0x001ea20000300a00 */
[----:B------:R-:W-:-:S02]  /*5e2e0*/  IMAD.MOV.U32 R27, RZ, RZ, R6 ;  /* 0x000000ffff1b7224 */ /* 0x000fc400078e0006 */
[----:B------:R-:W-:Y:S03]  /*5e2f0*/  STL [R1+0x64f4], R26 ;  /* 0x0064f41a01007387 */ /* 0x000fe60000100800 */
[----:B------:R-:W-:Y:S01]  /*5e300*/  STL [R1+0x64f0], R27 ;  /* 0x0064f01b01007387 */ /* 0x000fe20000100800 */
[C---:B--2---:R-:W-:Y:S03]  /*5e310*/  HMMA.16816.F32 R4, R20.reuse, R4, R16 ;  /* 0x000000041404723c */ /* 0x044fe60000001810 */
[----:B------:R-:W2:Y:S01]  /*5e320*/  LDL.LU.64 R18, [R1+0x6d40] ;  /* 0x006d400001127983 */ /* 0x000ea20000300a00 */
[----:B------:R-:W2:Y:S11]  /*5e330*/  LDL.LU.64 R16, [R1+0x6d38] ;  /* 0x006d380001107983 */ /* 0x000eb60000300a00 */
[----:B------:R-:W-:Y:S08]  /*5e340*/  @!UPT UIADD3 URZ, URZ, URZ, URZ ;  /* 0x0000003f3f3ff290 */ /* 0x000ff0000fffe03f */
[----:B------:R0:W-:Y:S01]  /*5e350*/  STL.64 [R1+0x440], R4 ;  /* 0x0004400401007387 */ /* 0x0001e20000100a00 */
[----:B------:R-:W-:Y:S03]  /*5e360*/  STL.64 [R1+0x448], R6 ;  /* 0x0004480601007387 */ /* 0x000fe60000100a00 */
[----:B0-----:R-:W2:Y:S02]  /*5e370*/  LDL.LU.64 R4, [R1+0x6d30] ;  /* 0x006d300001047983 */ /* 0x001ea40000300a00 */
[C---:B--2---:R-:W-:Y:S01]  /*5e380*/  HMMA.16816.F32 R16, R20.reuse, R4, R16 ;  /* 0x000000041410723c */ /* 0x044fe20000001810 */
[----:B------:R-:W-:Y:S02]  /*5e390*/  IMAD.MOV.U32 R15, RZ, RZ, R4 ;  /* 0x000000ffff0f7224 */ /* 0x000fe400078e0004 */
[----:B------:R-:W-:Y:S11]  /*5e3a0*/  IMAD.MOV.U32 R14, RZ, RZ, R5 ;  /* 0x000000ffff0e7224 */ /* 0x000ff600078e0005 */
[----:B------:R-:W-:Y:S09]  /*5e3b0*/  @!UPT UIADD3 URZ, URZ, URZ, URZ ;  /* 0x0000003f3f3ff290 */ /* 0x000ff2000fffe03f */
[----:B------:R0:W-:Y:S01]  /*5e3c0*/  STL.64 [R1+0x430], R16 ;  /* 0x0004301001007387 */ /* 0x0001e20000100a00 */
[----:B------:R1:W-:Y:S03]  /*5e3d0*/  STL.64 [R1+0x438], R18 ;  /* 0x0004381201007387 */ /* 0x0003e60000100a00 */
[----:B0-----:R-:W2:Y:S01]  /*5e3e0*/  LDL.LU.64 R16, [R1+0x6d28] ;  /* 0x006d280001107983 */ /* 0x001ea20000300a00 */
[----:B------:R-:W2:Y:S02]  /*5e3f0*/  LDL.LU.64 R6, [R1+0x6d20] ;  /* 0x006d200001067983 */ /* 0x000ea40000300a00 */
[----:B------:R-:W2:Y:S02]  /*5e400*/  LDL.LU.64 R4, [R1+0x6d18] ;  /* 0x006d180001047983 */ /* 0x000ea40000300a00 */
[----:B-1----:R-:W3:Y:S01]  /*5e410*/  LDL.LU.64 R18, [R1+0x6d10] ;  /* 0x006d100001127983 */ /* 0x002ee20000300a00 */
[----:B--2---:R-:W-:Y:S01]  /*5e420*/  HMMA.16816.F32 R4, R20, R16, R4 ;  /* 0x000000101404723c */ /* 0x004fe20000001804 */
[----:B------:R-:W-:-:S02]  /*5e430*/  IMAD.MOV.U32 R3, RZ, RZ, R16 ;  /* 0x000000ffff037224 */ /* 0x000fc400078e0010 */
[----:B------:R-:W-:Y:S02]  /*5e440*/  IMAD.MOV.U32 R2, RZ, RZ, R17 ;  /* 0x000000ffff027224 */ /* 0x000fe400078e0011 */
[----:B------:R-:W3:Y:S11]  /*5e450*/  LDL.LU.64 R16, [R1+0x6d08] ;  /* 0x006d080001107983 */ /* 0x000ef60000300a00 */
[----:B------:R-:W-:Y:S07]  /*5e460*/  @!UPT UIADD3 URZ, URZ, URZ, URZ ;  /* 0x0000003f3f3ff290 */ /* 0x000fee000fffe03f */
[----:B------:R-:W-:Y:S01]  /*5e470*/  STL [R1+0x420], R4 ;  /* 0x0004200401007387 */ /* 0x000fe20000100800 */
[----:B------:R0:W-:Y:S02]  /*5e480*/  STL [R1+0x42c], R7 ;  /* 0x00042c0701007387 */ /* 0x0001e40000100800 */
[----:B------:R-:W-:Y:S02]  /*5e490*/  IMAD.MOV.U32 R27, RZ, RZ, R6 ;  /* 0x000000ffff1b7224 */ /* 0x000fe400078e0006 */
[----:B------:R-:W-:Y:S01]  /*5e4a0*/  IMAD.MOV.U32 R26, RZ, RZ, R5 ;  /* 0x000000ffff1a7224 */ /* 0x000fe200078e0005 */
[----:B0-----:R-:W2:Y:S01]  /*5e4b0*/  LDL.LU.64 R6, [R1+0x6d00] ;  /* 0x006d000001067983 */ /* 0x001ea20000300a00 */
[----:B------:R-:W2:Y:S03]  /*5e4c0*/  LDL.LU.64 R4, [R1+0x6cf8] ;  /* 0x006cf80001047983 */ /* 0x000ea60000300a00 */
[----:B------:R-:W-:Y:S01]  /*5e4d0*/  STL [R1+0x6840], R26 ;  /* 0x0068401a01007387 */ /* 0x000fe20000100800 */
[----:B--2---:R-:W-:Y:S11]  /*5e4e0*/  HMMA.16816.F32 R4, R20, R8, R4 ;  /* 0x000000081404723c */ /* 0x004ff60000001804 */
[----:B------:R-:W-:Y:S11]  /*5e4f0*/  @!UPT UIADD3 URZ, URZ, URZ, URZ ;  /* 0x0000003f3f3ff290 */ /* 0x000ff6000fffe03f */
[----:B------:R-:W-:Y:S01]  /*5e500*/  @!UPT UIADD3 URZ, URZ, URZ, URZ ;  /* 0x0000003f3f3ff290 */ /* 0x000fe2000fffe03f */
[----:B------:R-:W-:Y:S01]  /*5e510*/  STL.64 [R1+0x410], R4 ;  /* 0x0004100401007387 */ /* 0x000fe20000100a00 */
[----:B------:R0:W-:Y:S03]  /*5e520*/  STL.64 [R1+0x418], R6 ;  /* 0x0004180601007387 */ /* 0x0001e60000100a00 */
[----:B0-----:R-:W2:Y:S01]  /*5e530*/  LDL.LU.64 R6, [R1+0x6cf0] ;  /* 0x006cf00001067983 */ /* 0x001ea20000300a00 */
[----:B------:R-:W2:Y:S02]  /*5e540*/  LDL.LU.64 R4, [R1+0x6ce8] ;  /* 0x006ce80001047983 */ /* 0x000ea40000300a00 */
[----:B------:R0:W-:Y:S02]  /*5e550*/  STL.64 [R1+0x6c80], R8 ;  /* 0x006c800801007387 */ /* 0x0001e40000100a00 */
[----:B0-----:R-:W2:Y:S01]  /*5e560*/  LDL.LU R8, [R1+0xb90] ;  /* 0x000b900001087983 */ /* 0x001ea20000300800 */
[----:B------:R-:W2:Y:S02]  /*5e570*/  LDL.LU R9, [R1+0xb94] ;  /* 0x000b940001097983 */ /* 0x000ea40000300800 */
[----:B------:R-:W2:Y:S02]  /*5e580*/  LDL.LU R10, [R1+0xb98] ;  /* 0x000b9800010a7983 */ /* 0x000ea40000300800 */
[----:B------:R-:W2:Y:S02]  /*5e590*/  LDL.LU R11, [R1+0xb9c] ;  /* 0x000b9c00010b7983 */ /* 0x000ea40000300800 */
[----:B--2---:R-:W-:Y:S01]  /*5e5a0*/  STL.64 [R1+0x6c90], R10 ;  /* 0x006c900a01007387 */ /* 0x004fe20000100a00 */
[----:B------:R0:W-:Y:S02]  /*5e5b0*/  STL.64 [R1+0x6c88], R8 ;  /* 0x006c880801007387 */ /* 0x0001e40000100a00 */
[----:B0-----:R-:W-:-:S02]  /*5e5c0*/  IMAD.MOV.U32 R8, RZ, RZ, R15 ;  /* 0x000000ffff087224 */ /* 0x001fc400078e000f */
[----:B------:R-:W-:-:S05]  /*5e5d0*/  IMAD.MOV.U32 R9, RZ, RZ, R14 ;  /* 0x000000ffff097224 */ /* 0x000fca00078e000e */
[----:B------:R0:W-:Y:S04]  /*5e5e0*/  STL.64 [R1+0x6ca0], R8 ;  /* 0x006ca00801007387 */ /* 0x0001e80000100a00 */
[----:B0-----:R-:W2:Y:S04]  /*5e5f0*/  LDL.64 R8, [R1+0x70] ;  /* 0x0000700001087983 */ /* 0x001ea80000100a00 */
[----:B--2---:R0:W-:Y:S04]  /*5e600*/  STL.64 [R1+0x6cb8], R8 ;  /* 0x006cb80801007387 */ /* 0x0041e80000100a00 */
[----:B0-----:R-:W4:Y:S01]  /*5e610*/  LDL.LU R8, [R1+0xcd0] ;  /* 0x000cd00001087983 */ /* 0x001f220000300800 */
[----:B------:R-:W4:Y:S02]  /*5e620*/  LDL.LU R9, [R1+0xcd4] ;  /* 0x000cd40001097983 */ /* 0x000f240000300800 */
[----:B------:R-:W4:Y:S02]  /*5e630*/  LDL.LU R10, [R1+0xcd8] ;  /* 0x000cd800010a7983 */ /* 0x000f240000300800 */
[----:B------:R-:W4:Y:S02]  /*5e640*/  LDL.LU R11, [R1+0xcdc] ;  /* 0x000cdc00010b7983 */ /* 0x000f240000300800 */
[C---:B----4-:R-:W-:Y:S11]  /*5e650*/  HMMA.16816.F32 R8, R20.reuse, R12, R8 ;  /* 0x0000000c1408723c */ /* 0x050ff60000001808 */
[----:B------:R-:W-:Y:S11]  /*5e660*/  @!UPT UIADD3 URZ, URZ, URZ, URZ ;  /* 0x0000003f3f3ff290 */ /* 0x000ff6000fffe03f */
[----:B------:R-:W-:Y:S01]  /*5e670*/  @!UPT UIADD3 URZ, URZ, URZ, URZ ;  /* 0x0000003f3f3ff290 */ /* 0x000fe2000fffe03f */
[----:B------:R0:W-:Y:S01]  /*5e680*/  STL.64 [R1+0x400], R8 ;  /* 0x0004000801007387 */ /* 0x0001e20000100a00 */
[----:B------:R-:W-:Y:S02]  /*5e690*/  STL.64 [R1+0x408], R10 ;  /* 0x0004080a01007387 */ /* 0x000fe40000100a00 */
[----:B0-----:R-:W-:Y:S02]  /*5e6a0*/  IMAD.MOV.U32 R9, RZ, RZ, R12 ;  /* 0x000000ffff097224 */ /* 0x001fe400078e000c */
[----:B------:R-:W-:Y:S02]  /*5e6b0*/  IMAD.MOV.U32 R8, RZ, RZ, R13 ;  /* 0x000000ffff087224 */ /* 0x000fe400078e000d */
[----:B------:R-:W3:Y:S02]  /*5e6c0*/  LDL.LU.64 R12, [R1+0x6ce0] ;  /* 0x006ce000010c7983 */ /* 0x000ee40000300a00 */
[C---:B---3--:R-:W-:Y:S11]  /*5e6d0*/  HMMA.16816.F32 R16, R20.reuse, R12, R16 ;  /* 0x0000000c1410723c */ /* 0x048ff60000001810 */
[----:B------:R-:W-:Y:S11]  /*5e6e0*/  @!UPT UIADD3 URZ, URZ, URZ, URZ ;  /* 0x0000003f3f3ff290 */ /* 0x000ff6000fffe03f */
[----:B------:R-:W-:Y:S01]  /*5e6f0*/  @!UPT UIADD3 URZ, URZ, URZ, URZ ;  /* 0x0000003f3f3ff290 */ /* 0x000fe2000fffe03f */
[----:B------:R-:W-:Y:S01]  /*5e700*/  STL.64 [R1+0x3f0], R16 ;  /* 0x0003f01001007387 */ /* 0x000fe20000100a00 */
[----:B------:R0:W-:Y:S03]  /*5e710*/  STL.64 [R1+0x3f8], R18 ;  /* 0x0003f81201007387 */ /* 0x0001e60000100a00 */
[----:B0-----:R-:W2:Y:S01]  /*5e720*/  LDL.LU.64 R18, [R1+0x6cd8] ;  /* 0x006cd80001127983 */ /* 0x001ea20000300a00 */
[----:B------:R-:W2:Y:S02]  /*5e730*/  LDL.LU.64 R16, [R1+0x6cd0] ;  /* 0x006cd00001107983 */ /* 0x000ea40000300a00 */
[----:B------:R0:W-:Y:S02]  /*5e740*/  STL.64 [R1+0x6c68], R12 ;  /* 0x006c680c01007387 */ /* 0x0001e40000100a00 */
[----:B0-----:R-:W-:Y:S01]  /*5e750*/  HMMA.16816.F32 R12, R20, R24, R4 ;  /* 0x00000018140c723c */ /* 0x001fe20000001804 */
[----:B------:R-:W2:Y:S11]  /*5e760*/  LDL.LU R4, [R1+0xbc0] ;  /* 0x000bc00001047983 */ /* 0x000eb60000300800 */
[----:B------:R-:W-:Y:S11]  /*5e770*/  @!UPT UIADD3 URZ, URZ, URZ, URZ ;  /* 0x0000003f3f3ff290 */ /* 0x000ff6000fffe03f */
[----:B------:R-:W-:Y:S01]  /*5e780*/  STL.64 [R1+0x340], R12 ;  /* 0x0003400c01007387 */ /* 0x000fe20000100a00 */
[----:B------:R-:W-:Y:S02]  /*5e790*/  STL.64 [R1+0x348], R14 ;  /* 0x0003480e01007387 */ /* 0x000fe40000100a00 */
[----:B------:R-:W2:Y:S02]  /*5e7a0*/  LDL.LU R5, [R1+0xbc4] ;  /* 0x000bc40001057983 */ /* 0x000ea40000300800 */
[----:B------:R-:W2:Y:S01]  /*5e7b0*/  LDL.LU R6, [R1+0xbc8] ;  /* 0x000bc80001067983 */ /* 0x000ea20000300800 */
[----:B------:R-:W2:Y:S01]  /*5e7c0*/  LDL.LU R7, [R1+0xbcc] ;  /* 0x000bcc0001077983 */ /* 0x000ea20000300800 */
[----:B------:R-:W-:Y:S02]  /*5e7d0*/  STL [R1+0x6c60], R27 ;  /* 0x006c601b01007387 */ /* 0x000fe40000100800 */
[----:B------:R0:W-:Y:S02]  /*5e7e0*/  STL.64 [R1+0x6c58], R24 ;  /* 0x006c581801007387 */ /* 0x0001e40000100a00 */
[----:B0-----:R-:W3:Y:S01]  /*5e7f0*/  LDL.LU R24, [R1+0xb60] ;  /* 0x000b600001187983 */ /* 0x001ee20000300800 */
[----:B------:R-:W3:Y:S02]  /*5e800*/  LDL.LU R25, [R1+0xb64] ;  /* 0x000b640001197983 */ /* 0x000ee40000300800 */
[----:B------:R-:W4:Y:S02]  /*5e810*/  LDL.LU R26, [R1+0xb68] ;  /* 0x000b6800011a7983 */ /* 0x000f240000300800 */
[----:B------:R-:W4:Y:S02]  /*5e820*/  LDL.LU R27, [R1+0xb6c] ;  /* 0x000b6c00011b7983 */ /* 0x000f240000300800 */
[----:B------:R-:W-:-:S02]  /*5e830*/  IMAD.MOV.U32 R12, RZ, RZ, R9 ;  /* 0x000000ffff0c7224 */ /* 0x000fc400078e0009 */
[----:B------:R-:W-:Y:S01]  /*5e840*/  IMAD.MOV.U32 R13, RZ, RZ, R8 ;  /* 0x000000ffff0d7224 */ /* 0x000fe200078e0008 */
[----:B----4-:R-:W-:Y:S01]  /*5e850*/  STL.64 [R1+0x6c78], R26 ;  /* 0x006c781a01007387 */ /* 0x010fe20000100a00 */
[----:B---3--:R-:W-:Y:S03]  /*5e860*/  STL.64 [R1+0x6c70], R24 ;  /* 0x006c701801007387 */ /* 0x008fe60000100a00 */
[----:B------:R0:W-:Y:S02]  /*5e870*/  STL.64 [R1+0x6c98], R12 ;  /* 0x006c980c01007387 */ /* 0x0001e40000100a00 */
[----:B0-----:R-:W3:Y:S01]  /*5e880*/  LDL.LU R12, [R1+0xba0] ;  /* 0x000ba000010c7983 */ /* 0x001ee20000300800 */
[----:B------:R-:W3:Y:S02]  /*5e890*/  LDL.LU R13, [R1+0xba4] ;  /* 0x000ba400010d7983 */ /* 0x000ee40000300800 */
[----:B------:R-:W4:Y:S02]  /*5e8a0*/  LDL.LU R14, [R1+0xba8] ;  /* 0x000ba800010e7983 */ /* 0x000f240000300800 */
[----:B------:R-:W4:Y:S02]  /*5e8b0*/  LDL.LU R15, [R1+0xbac] ;  /* 0x000bac00010f7983 */ /* 0x000f240000300800 */
[----:B----4-:R-:W-:Y:S01]  /*5e8c0*/  STL.64 [R1+0x6cb0], R14 ;  /* 0x006cb00e01007387 */ /* 0x010fe20000100a00 */
[----:B---3--:R0:W-:Y:S03]  /*5e8d0*/  STL.64 [R1+0x6ca8], R12 ;  /* 0x006ca80c01007387 */ /* 0x0081e60000100a00 */
[----:B0-----:R-:W3:Y:S01]  /*5e8e0*/  LDL.LU R12, [R1+0xbb0] ;  /* 0x000bb000010c7983 */ /* 0x001ee20000300800 */
[----:B------:R-:W3:Y:S02]  /*5e8f0*/  LDL.LU R13, [R1+0xbb4] ;  /* 0x000bb400010d7983 */ /* 0x000ee40000300800 */
[----:B------:R-:W4:Y:S02]  /*5e900*/  LDL.LU R14, [R1+0xbb8] ;  /* 0x000bb800010e7983 */ /* 0x000f240000300800 */
[----:B------:R-:W4:Y:S02]  /*5e910*/  LDL.LU R15, [R1+0xbbc] ;  /* 0x000bbc00010f7983 */ /* 0x000f240000300800 */
[----:B----4-:R-:W-:Y:S01]  /*5e920*/  STL.64 [R1+0x6cc8], R14 ;  /* 0x006cc80e01007387 */ /* 0x010fe20000100a00 */
[----:B---3--:R0:W-:Y:S03]  /*5e930*/  STL.64 [R1+0x6cc0], R12 ;  /* 0x006cc00c01007387 */ /* 0x0081e60000100a00 */
[----:B0-----:R-:W2:Y:S01]  /*5e940*/  LDL.64 R12, [R1+0x80] ;  /* 0x00008000010c7983 */ /* 0x001ea20000100a00 */
[----:B------:R-:W3:Y:S02]  /*5e950*/  LDL.LU R24, [R1+0xb70] ;  /* 0x000b700001187983 */ /* 0x000ee40000300800 */
[----:B------:R-:W3:Y:S02]  /*5e960*/  LDL.LU R25, [R1+0xb74] ;  /* 0x000b740001197983 */ /* 0x000ee40000300800 */
[----:B------:R-:W3:Y:S01]  /*5e970*/  LDL.LU R26, [R1+0xb78] ;  /* 0x000b7800011a7983 */ /* 0x000ee20000300800 */
[----:B------:R-:W4:Y:S01]  /*5e980*/  LDL.LU.64 R14, [R1+0x6cc8] ;  /* 0x006cc800010e7983 */ /* 0x000f220000300a00 */
[----:B--2---:R-:W-:Y:S07]  /*5e990*/  HMMA.16816.F32 R8, R16, R12, R4 ;  /* 0x0000000c1008723c */ /* 0x004fee0000001804 */
[----:B------:R-:W-:-:S02]  /*5e9a0*/  IMAD.MOV.U32 R5, RZ, RZ, R12 ;  /* 0x000000ffff057224 */ /* 0x000fc400078e000c */
[----:B------:R-:W-:Y:S02]  /*5e9b0*/  IMAD.MOV.U32 R4, RZ, RZ, R13 ;  /* 0x000000ffff047224 */ /* 0x000fe400078e000d */
[----:B------:R-:W4:Y:S11]  /*5e9c0*/  LDL.LU.64 R12, [R1+0x6cc0] ;  /* 0x006cc000010c7983 */ /* 0x000f360000300a00 */
[----:B------:R-:W-:Y:S01]  /*5e9d0*/  @!UPT UIADD3 URZ, URZ, URZ, URZ ;  /* 0x0000003f3f3ff290 */ /* 0x000fe2000fffe03f */
[----:B------:R0:W-:Y:S01]  /*5e9e0*/  STL.64 [R1+0x320], R8 ;  /* 0x0003200801007387 */ /* 0x0001e20000100a00 */
[----:B------:R-:W-:Y:S03]  /*5e9f0*/  STL [R1+0x328], R10 ;  /* 0x0003280a01007387 */ /* 0x000fe60000100800 */
[----:B0-----:R-:W4:Y:S01]  /*5ea00*/  LDL.LU.64 R8, [R1+0x6cb8] ;  /* 0x006cb80001087983 */ /* 0x001f220000300a00 */
[----:B------:R-:W-:Y:S02]  /*5ea10*/  IMAD.MOV.U32 R27, RZ, RZ, R29 ;  /* 0x000000ffff1b7224 */ /* 0x000fe400078e001d */
[----:B------:R-:W-:-:S05]  /*5ea20*/  IMAD.MOV.U32 R29, RZ, RZ, R11 ;  /* 0x000000ffff1d7224 */ /* 0x000fca00078e000b */
[----:B------:R-:W-:Y:S01]  /*5ea30*/  STL [R1+0x6550], R29 ;  /* 0x0065501d01007387 */ /* 0x000fe20000100800 */
[C---:B----4-:R-:W-:Y:S01]  /*5ea40*/  HMMA.16816.F32 R12, R16.reuse, R8, R12 ;  /* 0x00000008100c723c */ /* 0x050fe2000000180c */
[----:B------:R-:W-:Y:S02]  /*5ea50*/  IMAD.MOV.U32 R7, RZ, RZ, R8 ;  /* 0x000000ffff077224 */ /* 0x000fe400078e0008 */
[----:B------:R-:W-:Y:S11]  /*5ea60*/  IMAD.MOV.U32 R6, RZ, RZ, R9 ;  /* 0x000000ffff067224 */ /* 0x000ff600078e0009 */
[----:B------:R-:W-:Y:S09]  /*5ea70*/  @!UPT UIADD3 URZ, URZ, URZ, URZ ;  /* 0x0000003f3f3ff290 */ /* 0x000ff2000fffe03f */
[----:B------:R-:W-:Y:S01]  /*5ea80*/  STL.64 [R1+0x310], R12 ;  /* 0x0003100c01007387 */ /* 0x000fe20000100a00 */
[----:B------:R0:W-:Y:S03]  /*5ea90*/  STL.64 [R1+0x318], R14 ;  /* 0x0003180e01007387 */ /* 0x0001e60000100a00 */
[----:B0-----:R-:W2:Y:S01]  /*5eaa0*/  LDL.LU.64 R14, [R1+0x6cb0] ;  /* 0x006cb000010e7983 */ /* 0x001ea20000300a00 */
[----:B------:R-:W2:Y:S02]  /*5eab0*/  LDL.LU.64 R12, [R1+0x6ca8] ;  /* 0x006ca800010c7983 */ /* 0x000ea40000300a00 */
[----:B------:R-:W2:Y:S02]  /*5eac0*/  LDL.LU.64 R8, [R1+0x6ca0] ;  /* 0x006ca00001087983 */ /* 0x000ea40000300a00 */
[----:B--2---:R-:W-:Y:S01]  /*5ead0*/  HMMA.16816.F32 R8, R16, R8, R12 ;  /* 0x000000081008723c */ /* 0x004fe2000000180c */
[----:B------:R-:W3:Y:S11]  /*5eae0*/  LDL.LU.64 R12, [R1+0x6c98] ;  /* 0x006c9800010c7983 */ /* 0x000ef60000300a00 */
[----:B------:R-:W-:Y:S11]  /*5eaf0*/  @!UPT UIADD3 URZ, URZ, URZ, URZ ;  /* 0x0000003f3f3ff290 */ /* 0x000ff6000fffe03f */
[----:B------:R-:W-:Y:S01]  /*5eb00*/  STL.64 [R1+0x300], R8 ;  /* 0x0003000801007387 */ /* 0x000fe20000100a00 */
[----:B------:R0:W-:Y:S03]  /*5eb10*/  STL.64 [R1+0x308], R10 ;  /* 0x0003080a01007387 */ /* 0x0001e60000100a00 */
[----:B0-----:R-:W2:Y:S01]  /*5eb20*/  LDL.LU.64 R10, [R1+0x6c90] ;  /* 0x006c9000010a7983 */ /* 0x001ea20000300a00 */
[----:B------:R-:W2:Y:S02]  /*5eb30*/  LDL.LU.64 R8, [R1+0x6c88] ;  /* 0x006c880001087983 */ /* 0x000ea40000300a00 */
[----:B------:R-:W-:Y:S02]  /*5eb40*/  IMAD.MOV.U32 R20, RZ, RZ, R3 ;  /* 0x000000ffff147224 */ /* 0x000fe400078e0003 */
[----:B------:R-:W-:-:S07]  /*5eb50*/  IMAD.MOV.U32 R21, RZ, RZ, R2 ;  /* 0x000000ffff157224 */ /* 0x000fce00078e0002 */
[----:B--2---:R-:W-:Y:S11]  /*5eb60*/  HMMA.16816.F32 R8, R16, R20, R8 ;  /* 0x000000141008723c */ /* 0x004ff60000001808 */
[----:B------:R-:W-:Y:S11]  /*5eb70*/  @!UPT UIADD3 URZ, URZ, URZ, URZ ;  /* 0x0000003f3f3ff290 */ /* 0x000ff6000fffe03f */
[----:B------:R-:W-:Y:S01]  /*5eb80*/  @!UPT UIADD3 URZ, URZ, URZ, URZ ;  /* 0x0000003f3f3ff290 */ /* 0x000fe2000fffe03f */
[----:B------:R0:W-:Y:S01]  /*5eb90*/  STL.64 [R1+0x2f0], R8 ;  /* 0x0002f00801007387 */ /* 0x0001e20000100a00 */
[----:B------:R-:W-:Y:S03]  /*5eba0*/  STL [R1+0x2f8], R10 ;  /* 0x0002f80a01007387 */ /* 0x000fe60000100800 */
[----:B0-----:R-:W2:Y:S01]  /*5ebb0*/  LDL.LU.64 R8, [R1+0x6c80] ;  /* 0x006c800001087983 */ /* 0x001ea20000300a00 */
[----:B------:R0:W-:Y:S03]  /*5ebc0*/  STL.64 [R1+0x6c10], R20 ;  /* 0x006c101401007387 */ /* 0x0001e60000100a00 */
[----:B0-----:R-:W2:Y:S01]  /*5ebd0*/  LDL.LU R20, [R1+0xb80] ;  /* 0x000b800001147983 */ /* 0x001ea20000300800 */
[----:B------:R-:W2:Y:S02]  /*5ebe0*/  LDL.LU R21, [R1+0xb84] ;  /* 0x000b840001157983 */ /* 0x000ea40000300800 */
[----:B------:R-:W2:Y:S02]  /*5ebf0*/  LDL.LU R22, [R1+0xb88] ;  /* 0x000b880001167983 */ /* 0x000ea40000300800 */
[----:B------:R-:W2:Y:S02]  /*5ec00*/  LDL.LU R23, [R1+0xb8c] ;  /* 0x000b8c0001177983 */ /* 0x000ea40000300800 */
[----:B------:R-:W-:-:S05]  /*5ec10*/  IMAD.MOV.U32 R29, RZ, RZ, R11 ;  /* 0x000000ffff1d7224 */ /* 0x000fca00078e000b */
[----:B------:R-:W-:Y:S01]  /*5ec20*/  STL [R1+0x682c], R29 ;  /* 0x00682c1d01007387 */ /* 0x000fe20000100800 */
[C---:B--2---:R-:W-:Y:S11]  /*5ec30*/  HMMA.16816.F32 R20, R16.reuse, R8, R20 ;  /* 0x000000081014723c */ /* 0x044ff60000001814 */
[----:B------:R-:W-:Y:S11]  /*5ec40*/  @!UPT UIADD3 URZ, URZ, URZ, URZ ;  /* 0x0000003f3f3ff290 */ /* 0x000ff6000fffe03f */
[----:B------:R-:W-:Y:S01]  /*5ec50*/  @!UPT UIADD3 URZ, URZ, URZ, URZ ;  /* 0x0000003f3f3ff290 */ /* 0x000fe2000fffe03f */
[----:B------:R0:W-:Y:S01]  /*5ec60*/  STL.64 [R1+0x2e0], R20 ;  /* 0x0002e01401007387 */ /* 0x0001e20000100a00 */
[----:B------:R-:W-:Y:S02]  /*5ec70*/  STL.64 [R1+0x2e8], R22 ;  /* 0x0002e81601007387 */ /* 0x000fe40000100a00 */
[----:B0-----:R-:W-:Y:S02]  /*5ec80*/  IMAD.MOV.U32 R21, RZ, RZ, R8 ;  /* 0x000000ffff157224 */ /* 0x001fe400078e0008 */
[----:B------:R-:W-:Y:S01]  /*5ec90*/  IMAD.MOV.U32 R20, RZ, RZ, R9 ;  /* 0x000000ffff147224 */ /* 0x000fe200078e0009 */
[----:B------:R-:W2:Y:S01]  /*5eca0*/  LDL.LU R8, [R1+0x2b0] ;  /* 0x0002b00001087983 */ /* 0x000ea20000300800 */
[----:B------:R-:W2:Y:S02]  /*5ecb0*/  LDL.LU R9, [R1+0x2b4] ;  /* 0x0002b40001097983 */ /* 0x000ea40000300800 */
[----:B------:R-:W4:Y:S02]  /*5ecc0*/  LDL.LU R10, [R1+0x2b8] ;  /* 0x0002b800010a7983 */ /* 0x000f240000300800 */
[----:B------:R-:W4:Y:S01]  /*5ecd0*/  LDL.LU R11, [R1+0x2bc] ;  /* 0x0002bc00010b7983 */ /* 0x000f220000300800 */
[C---:B---3--:R-:W-:Y:S01]  /*5ece0*/  HMMA.16816.F32 R12, R16.reuse, R12, R24 ;  /* 0x0000000c100c723c */ /* 0x048fe20000001818 */
[----:B----4-:R-:W-:Y:S01]  /*5ecf0*/  STL.64 [R1+0x6b78], R10 ;  /* 0x006b780a01007387 */ /* 0x010fe20000100a00 */
[----:B--2---:R0:W-:Y:S03]  /*5ed00*/  STL.64 [R1+0x6b70], R8 ;  /* 0x006b700801007387 */ /* 0x0041e60000100a00 */
[----:B0-----:R-:W2:Y:S04]  /*5ed10*/  LDL.64 R8, [R1+0x50] ;  /* 0x0000500001087983 */ /* 0x001ea80000100a00 */
[----:B--2---:R0:W-:Y:S04]  /*5ed20*/  STL.64 [R1+0x6c18], R8 ;  /* 0x006c180801007387 */ /* 0x0041e80000100a00 */
[----:B0-----:R-:W2:Y:S01]  /*5ed30*/  LDL.LU R8, [R1+0x9a0] ;  /* 0x0009a00001087983 */ /* 0x001ea20000300800 */
[----:B------:R-:W2:Y:S02]  /*5ed40*/  LDL.LU R9, [R1+0x9a4] ;  /* 0x0009a40001097983 */ /* 0x000ea40000300800 */
[----:B------:R-:W2:Y:S02]  /*5ed50*/  LDL.LU R10, [R1+0x9a8] ;  /* 0x0009a800010a7983 */ /* 0x000ea40000300800 */
[----:B------:R-:W2:Y:S01]  /*5ed60*/  LDL.LU R11, [R1+0x9ac] ;  /* 0x0009ac00010b7983 */ /* 0x000ea20000300800 */
[----:B------:R-:W3:Y:S01]  /*5ed70*/  LDL.LU.64 R26, [R1+0x6c78] ;  /* 0x006c7800011a7983 */ /* 0x000ee20000300a00 */
[----:B------:R-:W3:Y:S03]  /*5ed80*/  LDL.LU.64 R24, [R1+0x6c70] ;  /* 0x006c700001187983 */ /* 0x000ee60000300a00 */
[----:B------:R0:W-:Y:S02]  /*5ed90*/  STL.64 [R1+0x2d0], R12 ;  /* 0x0002d00c01007387 */ /* 0x0001e40000100a00 */
[----:B------:R-:W-:Y:S01]  /*5eda0*/  STL.64 [R1+0x2d8], R14 ;  /* 0x0002d80e01007387 */ /* 0x000fe20000100a00 */
[----:B0-----:R-:W3:Y:S02]  /*5edb0*/  LDL.LU.64 R12, [R1+0x6c68] ;  /* 0x006c6800010c7983 */ /* 0x001ee40000300a00 */
[C---:B---3--:R-:W-:Y:S11]  /*5edc0*/  HMMA.16816.F32 R24, R16.reuse, R12, R24 ;  /* 0x0000000c1018723c */ /* 0x048ff60000001818 */
[----:B------:R-:W-:Y:S11]  /*5edd0*/  @!UPT UIADD3 URZ, URZ, URZ, URZ ;  /* 0x0000003f3f3ff290 */ /* 0x000ff6000fffe03f */
[----:B------:R-:W-:Y:S01]  /*5ede0*/  @!UPT UIADD3 URZ, URZ, URZ, URZ ;  /* 0x0000003f3f3ff290 */ /* 0x000fe2000fffe03f */
[----:B------:R-:W-:Y:S01]  /*5edf0*/  STL.64 [R1+0x2c0], R24 ;  /* 0x0002c01801007387 */ /* 0x000fe20000100a00 */
[----:B------:R0:W-:Y:S03]  /*5ee00*/  STL.64 [R1+0x2c8], R26 ;  /* 0x0002c81a01007387 */ /* 0x0001e60000100a00 */
[----:B0-----:R-:W3:Y:S01]  /*5ee10*/  LDL.LU R27, [R1+0x6c60] ;  /* 0x006c6000011b7983 */ /* 0x001ee20000300800 */
[----:B------:R-:W2:Y:S02]  /*5ee20*/  LDL.LU.64 R24, [R1+0x6c58] ;  /* 0x006c580001187983 */ /* 0x000ea40000300a00 */
[----:B------:R-:W-:Y:S02]  /*5ee30*/  IMAD.MOV.U32 R3, RZ, RZ, R12 ;  /* 0x000000ffff037224 */ /* 0x000fe400078e000c */
[----:B------:R-:W-:Y:S01]  /*5ee40*/  IMAD.MOV.U32 R2, RZ, RZ, R13 ;  /* 0x000000ffff027224 */ /* 0x000fe200078e000d */
[----:B------:R-:W4:Y:S01]  /*5ee50*/  LDL.LU.64 R14, [R1+0x6c50] ;  /* 0x006c5000010e7983 */ /* 0x000f220000300a00 */
[----:B------:R-:W4:Y:S01]  /*5ee60*/  LDL.LU.64 R12, [R1+0x6c48] ;  /* 0x006c4800010c7983 */ /* 0x000f220000300a00 */
[----:B--2---:R-:W-:Y:S02]  /*5ee70*/  HMMA.16816.F32 R8, R16, R24, R8 ;  /* 0x000000181008723c */ /* 0x004fe40000001808 */
[----:B---3--:R-:W-:Y:S01]  /*5ee80*/  STL [R1+0x6bd0], R27 ;  /* 0x006bd01b01007387 */ /* 0x008fe20000100800 */
[----:B------:R-:W-:Y:S04]  /*5ee90*/  STL.64 [R1+0x6bc8], R24 ;  /* 0x006bc81801007387 */ /* 0x000fe80000100a00 */
[----:B------:R-:W-:-:S02]  /*5eea0*/  IMAD.MOV.U32 R17, RZ, RZ, R20 ;  /* 0x000000ffff117224 */ /* 0x000fc400078e0014 */
[----:B------:R-:W-:Y:S11]  /*5eeb0*/  IMAD.MOV.U32 R16, RZ, RZ, R21 ;  /* 0x000000ffff107224 */ /* 0x000ff600078e0015 */
[----:B------:R-:W-:Y:S03]  /*5eec0*/  @!UPT UIADD3 URZ, URZ, URZ, URZ ;  /* 0x0000003f3f3ff290 */ /* 0x000fe6000fffe03f */
[----:B------:R0:W-:Y:S01]  /*5eed0*/  STL.64 [R1+0x1a0], R8 ;  /* 0x0001a00801007387 */ /* 0x0001e20000100a00 */
[----:B------:R-:W-:Y:S02]  /*5eee0*/  STL.64 [R1+0x1a8], R10 ;  /* 0x0001a80a01007387 */ /* 0x000fe40000100a00 */
[----:B------:R-:W2:Y:S02]  /*5eef0*/  LDL.LU R20, [R1+0x960] ;  /* 0x0009600001147983 */ /* 0x000ea40000300800 */
[----:B------:R-:W2:Y:S01]  /*5ef00*/  LDL.LU R21, [R1+0x964] ;  /* 0x0009640001157983 */ /* 0x000ea20000300800 */
[----:B------:R-:W3:Y:S01]  /*5ef10*/  LDL.LU R22, [R1+0x968] ;  /* 0x0009680001167983 */ /* 0x000ee20000300800 */
[----:B------:R-:W3:Y:S02]  /*5ef20*/  LDL.LU R23, [R1+0x96c] ;  /* 0x00096c0001177983 */ /* 0x000ee40000300800 */
[----:B0-----:R-:W-:Y:S02]  /*5ef30*/  IMAD.MOV.U32 R8, RZ, RZ, R7 ;  /* 0x000000ffff087224 */ /* 0x001fe400078e0007 */
[----:B------:R-:W-:Y:S01]  /*5ef40*/  IMAD.MOV.U32 R9, RZ, RZ, R6 ;  /* 0x000000ffff097224 */ /* 0x000fe200078e0006 */
[----:B---3--:R-:W-:Y:S01]  /*5ef50*/  STL.64 [R1+0x6c28], R22 ;  /* 0x006c281601007387 */ /* 0x008fe20000100a00 */
[----:B--2---:R0:W-:Y:S03]  /*5ef60*/  STL.64 [R1+0x6c20], R20 ;  /* 0x006c201401007387 */ /* 0x0041e60000100a00 */
[----:B------:R1:W-:Y:S01]  /*5ef70*/  STL.64 [R1+0x6c30], R8 ;  /* 0x006c300801007387 */ /* 0x0003e20000100a00 */
[----:B0-----:R-:W2:Y:S01]  /*5ef80*/  LDL.LU R20, [R1+0x970] ;  /* 0x0009700001147983 */ /* 0x001ea20000300800 */
[----:B------:R-:W2:Y:S02]  /*5ef90*/  LDL.LU R21, [R1+0x974] ;  /* 0x0009740001157983 */ /* 0x000ea40000300800 */
[----:B------:R-:W3:Y:S02]  /*5efa0*/  LDL.LU R22, [R1+0x978] ;  /* 0x0009780001167983 */ /* 0x000ee40000300800 */
[----:B------:R-:W3:Y:S02]  /*5efb0*/  LDL.LU R23, [R1+0x97c] ;  /* 0x00097c0001177983 */ /* 0x000ee40000300800 */
[----:B------:R-:W-:-:S02]  /*5efc0*/  IMAD.MOV.U32 R24, RZ, RZ, R3 ;  /* 0x000000ffff187224 */ /* 0x000fc400078e0003 */
[----:B------:R-:W-:Y:S02]  /*5efd0*/  IMAD.MOV.U32 R25, RZ, RZ, R2 ;  /* 0x000000ffff197224 */ /* 0x000fe400078e0002 */
[----:B-1----:R-:W-:Y:S02]  /*5efe0*/  IMAD.MOV.U32 R9, RZ, RZ, R4 ;  /* 0x000000ffff097224 */ /* 0x002fe400078e0004 */
[----:B------:R-:W-:Y:S01]  /*5eff0*/  IMAD.MOV.U32 R8, RZ, RZ, R5 ;  /* 0x000000ffff087224 */ /* 0x000fe200078e0005 */
[----:B---3--:R-:W-:Y:S01]  /*5f000*/  STL.64 [R1+0x6c40], R22 ;  /* 0x006c401601007387 */ /* 0x008fe20000100a00 */
[----:B--2---:R0:W-:Y:S03]  /*5f010*/  STL.64 [R1+0x6c38], R20 ;  /* 0x006c381401007387 */ /* 0x0041e60000100a00 */
[----:B0-----:R-:W4:Y:S01]  /*5f020*/  LDL.LU R20, [R1+0x980] ;  /* 0x0009800001147983 */ /* 0x001f220000300800 */
[----:B------:R-:W4:Y:S02]  /*5f030*/  LDL.LU R21, [R1+0x984] ;  /* 0x0009840001157983 */ /* 0x000f240000300800 */
[----:B------:R-:W4:Y:S02]  /*5f040*/  LDL.LU R22, [R1+0x988] ;  /* 0x0009880001167983 */ /* 0x000f240000300800 */
[----:B------:R-:W4:Y:S01]  /*5f050*/  LDL.LU R23, [R1+0x98c] ;  /* 0x00098c0001177983 */ /* 0x000f220000300800 */
[----:B------:R0:W-:Y:S04]  /*5f060*/  STL.64 [R1+0x6c08], R16 ;  /* 0x006c081001007387 */ /* 0x0001e80000100a00 */
[----:B0-----:R-:W2:Y:S01]  /*5f070*/  LDL.LU R16, [R1+0x950] ;  /* 0x0009500001107983 */ /* 0x001ea20000300800 */
[----:B------:R-:W2:Y:S02]  /*5f080*/  LDL.LU R17, [R1+0x954] ;  /* 0x0009540001117983 */ /* 0x000ea40000300800 */
[----:B------:R-:W2:Y:S02]  /*5f090*/  LDL.LU R18, [R1+0x958] ;  /* 0x0009580001127983 */ /* 0x000ea40000300800 */
[----:B------:R-:W2:Y:S01]  /*5f0a0*/  LDL.LU R19, [R1+0x95c] ;  /* 0x00095c0001137983 */ /* 0x000ea20000300800 */
[----:B------:R0:W-:Y:S01]  /*5f0b0*/  STL.64 [R1+0x6be8], R24 ;  /* 0x006be81801007387 */ /* 0x0001e20000100a00 */
[----:B------:R-:W3:Y:S02]  /*5f0c0*/  LDL.LU R4, [R1+0x3a0] ;  /* 0x0003a00001047983 */ /* 0x000ee40000300800 */
[----:B------:R-:W3:Y:S02]  /*5f0d0*/  LDL.LU R5, [R1+0x3a4] ;  /* 0x0003a40001057983 */ /* 0x000ee40000300800 */
[----:B------:R-:W2:Y:S01]  /*5f0e0*/  LDL.LU R6, [R1+0x3a8] ;  /* 0x0003a80001067983 */ /* 0x000ea20000300800 */
[----:B------:R-:W2:Y:S04]  /*5f0f0*/  LDL.LU R7, [R1+0x3ac] ;  /* 0x0003ac0001077983 */ /* 0x000ea80000300800 */
[----:B0-----:R-:W2:Y:S04]  /*5f100*/  LDL.64 R24, [R1+0x10] ;  /* 0x0000100001187983 */ /* 0x001ea80000100a00 */
[----:B--2---:R-:W-:Y:S01]  /*5f110*/  STL.64 [R1+0x6c00], R24 ;  /* 0x006c001801007387 */ /* 0x004fe20000100a00 */
[----:B------:R-:W-:Y:S02]  /*5f120*/  STL.64 [R1+0x6be0], R6 ;  /* 0x006be00601007387 */ /* 0x000fe40000100a00 */
[----:B---3--:R0:W-:Y:S02]  /*5f130*/  STL.64 [R1+0x6bd8], R4 ;  /* 0x006bd80401007387 */ /* 0x0081e40000100a00 */
[----:B0-----:R-:W2:Y:S01]  /*5f140*/  LDL.LU R4, [R1+0x3c0] ;  /* 0x0003c00001047983 */ /* 0x001ea20000300800 */
[----:B------:R-:W2:Y:S02]  /*5f150*/  LDL.LU R5, [R1+0x3c4] ;  /* 0x0003c40001057983 */ /* 0x000ea40000300800 */
[----:B------:R-:W3:Y:S02]  /*5f160*/  LDL.LU R6, [R1+0x3c8] ;  /* 0x0003c80001067983 */ /* 0x000ee40000300800 */
[----:B------:R-:W3:Y:S01]  /*5f170*/  LDL.LU R7, [R1+0x3cc] ;  /* 0x0003cc0001077983 */ /* 0x000ee20000300800 */
[C---:B----4-:R-:W-:Y:S01]  /*5f180*/  HMMA.16816.F32 R8, R12.reuse, R8, R20 ;  /* 0x000000080c08723c */ /* 0x050fe20000001814 */
[----:B------:R-:W4:Y:S01]  /*5f190*/  LDL.LU R24, [R1+0x940] ;  /* 0x0009400001187983 */ /* 0x000f220000300800 */
[----:B------:R-:W4:Y:S02]  /*5f1a0*/  LDL.LU R25, [R1+0x944] ;  /* 0x0009440001197983 */ /* 0x000f240000300800 */
[----:B------:R-:W4:Y:S02]  /*5f1b0*/  LDL.LU R26, [R1+0x948] ;  /* 0x00094800011a7983 */ /* 0x000f240000300800 */
[----:B------:R-:W4:Y:S01]  /*5f1c0*/  LDL.LU R27, [R1+0x94c] ;  /* 0x00094c00011b7983 */ /* 0x000f220000300800 */
[----:B---3--:R-:W-:Y:S01]  /*5f1d0*/  STL.64 [R1+0x6bf8], R6 ;  /* 0x006bf80601007387 */ /* 0x008fe20000100a00 */
[----:B--2---:R0:W-:Y:S03]  /*5f1e0*/  STL.64 [R1+0x6bf0], R4 ;  /* 0x006bf00401007387 */ /* 0x0041e60000100a00 */
[----:B0-----:R-:W2:Y:S01]  /*5f1f0*/  LDL.LU R4, [R1+0x3e0] ;  /* 0x0003e00001047983 */ /* 0x001ea20000300800 */
[----:B------:R-:W2:Y:S02]  /*5f200*/  LDL.LU R5, [R1+0x3e4] ;  /* 0x0003e40001057983 */ /* 0x000ea40000300800 */
[----:B------:R-:W2:Y:S02]  /*5f210*/  LDL.LU R6, [R1+0x3e8] ;  /* 0x0003e80001067983 */ /* 0x000ea40000300800 */
[----:B------:R-:W2:Y:S01]  /*5f220*/  LDL.LU R7, [R1+0x3ec] ;  /* 0x0003ec0001077983 */ /* 0x000ea20000300800 */
[----:B------:R-:W3:Y:S01]  /*5f230*/  LDL.LU.64 R22, [R1+0x6c40] ;  /* 0x006c400001167983 */ /* 0x000ee20000300a00 */
[----:B------:R-:W3:Y:S05]  /*5f240*/  LDL.LU.64 R20, [R1+0x6c38] ;  /* 0x006c380001147983 */ /* 0x000eea0000300a00 */
[----:B------:R0:W-:Y:S02]  /*5f250*/  STL.64 [R1+0x190], R8 ;  /* 0x0001900801007387 */ /* 0x0001e40000100a00 */
[----:B------:R3:W-:Y:S01]  /*5f260*/  STL.64 [R1+0x198], R10 ;  /* 0x0001980a01007387 */ /* 0x0007e20000100a00 */
[----:B0-----:R-:W3:Y:S02]  /*5f270*/  LDL.LU.64 R8, [R1+0x6c30] ;  /* 0x006c300001087983 */ /* 0x001ee40000300a00 */
[C---:B---3--:R-:W-:Y:S02]  /*5f280*/  HMMA.16816.F32 R8, R12.reuse, R8, R20 ;  /* 0x000000080c08723c */ /* 0x048fe40000001814 */
[----:B------:R-:W3:Y:S01]  /*5f290*/  LDL.LU.64 R22, [R1+0x6c28] ;  /* 0x006c280001167983 */ /* 0x000ee20000300a00 */
[----:B------:R-:W3:Y:S11]  /*5f2a0*/  LDL.LU.64 R20, [R1+0x6c20] ;  /* 0x006c200001147983 */ /* 0x000ef60000300a00 */
[----:B------:R-:W-:Y:S09]  /*5f2b0*/  @!UPT UIADD3 URZ, URZ, URZ, URZ ;  /* 0x0000003f3f3ff290 */ /* 0x000ff2000fffe03f */
[----:B------:R0:W-:Y:S01]  /*5f2c0*/  STL.64 [R1+0x180], R8 ;  /* 0x0001800801007387 */ /* 0x0001e20000100a00 */
[----:B------:R-:W-:Y:S03]  /*5f2d0*/  STL.64 [R1+0x188], R10 ;  /* 0x0001880a01007387 */ /* 0x000fe60000100a00 */
[----:B0-----:R-:W3:Y:S02]  /*5f2e0*/  LDL.LU.64 R8, [R1+0x6c18] ;  /* 0x006c180001087983 */ /* 0x001ee40000300a00 */
[C---:B---3--:R-:W-:Y:S11]  /*5f2f0*/  HMMA.16816.F32 R20, R12.reuse, R8, R20 ;  /* 0x000000080c14723c */ /* 0x048ff60000001814 */
[----:B------:R-:W-:Y:S11]  /*5f300*/  @!UPT UIADD3 URZ, URZ, URZ, URZ ;  /* 0x0000003f3f3ff290 */ /* 0x000ff6000fffe03f */
[----:B------:R-:W-:Y:S01]  /*5f310*/  @!UPT UIADD3 URZ, URZ, URZ, URZ ;  /* 0x0000003f3f3ff290 */ /* 0x000fe2000fffe03f */
[----:B------:R0:W-:Y:S01]  /*5f320*/  STL.64 [R1+0x170], R20 ;  /* 0x0001701401007387 */ /* 0x0001e20000100a00 */
[----:B------:R-:W-:Y:S03]  /*5f330*/  STL.64 [R1+0x178], R22 ;  /* 0x0001781601007387 */ /* 0x000fe60000100a00 */
[----:B0-----:R-:W3:Y:S01]  /*5f340*/  LDL.LU.64 R20, [R1+0x6c10] ;  /* 0x006c100001147983 */ /* 0x001ee20000300a00 */
[----:B------:R0:W-:Y:S03]  /*5f350*/  STL.64 [R1+0x6b88], R8 ;  /* 0x006b880801007387 */ /* 0x0001e60000100a00 */
[----:B0-----:R-:W2:Y:S01]  /*5f360*/  LDL.64 R8, [R1+0x70] ;  /* 0x0000700001087983 */ /* 0x001ea20000100a00 */
[C---:B---3--:R-:W-:Y:S03]  /*5f370*/  HMMA.16816.F32 R16, R12.reuse, R20, R16 ;  /* 0x000000140c10723c */ /* 0x048fe60000001810 */
[----:B--2---:R0:W-:Y:S04]  /*5f380*/  STL.64 [R1+0x6ba0], R8 ;  /* 0x006ba00801007387 */ /* 0x0041e80000100a00 */
[----:B0-----:R-:W2:Y:S11]  /*5f390*/  LDL.64 R8, [R1+0x80] ;  /* 0x0000800001087983 */ /* 0x001eb60000100a00 */
[----:B------:R-:W-:Y:S05]  /*5f3a0*/  @!UPT UIADD3 URZ, URZ, URZ, URZ ;  /* 0x0000003f3f3ff290 */ /* 0x000fea000fffe03f */
[----:B------:R0:W-:Y:S02]  /*5f3b0*/  STL.64 [R1+0x160], R16 ;  /* 0x0001601001007387 */ /* 0x0001e40000100a00 */
[----:B------:R-:W-:Y:S01]  /*5f3c0*/  STL.64 [R1+0x168], R18 ;  /* 0x0001681201007387 */ /* 0x000fe20000100a00 */
[----:B0-----:R-:W4:Y:S01]  /*5f3d0*/  LDL.LU.64 R16, [R1+0x6c08] ;  /* 0x006c080001107983 */ /* 0x001f220000300a00 */
[----:B------:R0:W-:Y:S03]  /*5f3e0*/  STL.64 [R1+0x6b80], R20 ;  /* 0x006b801401007387 */ /* 0x0001e60000100a00 */
[----:B0-----:R-:W3:Y:S01]  /*5f3f0*/  LDL.LU R20, [R1+0x370] ;  /* 0x0003700001147983 */ /* 0x001ee20000300800 */
[----:B------:R-:W3:Y:S02]  /*5f400*/  LDL.LU R21, [R1+0x374] ;  /* 0x0003740001157983 */ /* 0x000ee40000300800 */
[----:B------:R-:W2:Y:S02]  /*5f410*/  LDL.LU R22, [R1+0x378] ;  /* 0x0003780001167983 */ /* 0x000ea40000300800 */
[----:B------:R-:W2:Y:S02]  /*5f420*/  LDL.LU R23, [R1+0x37c] ;  /* 0x00037c0001177983 */ /* 0x000ea40000300800 */
[----:B--2---:R-:W-:Y:S01]  /*5f430*/  STL.64 [R1+0x6b98], R22 ;  /* 0x006b981601007387 */ /* 0x004fe20000100a00 */
[----:B---3--:R0:W-:Y:S03]  /*5f440*/  STL.64 [R1+0x6b90], R20 ;  /* 0x006b901401007387 */ /* 0x0081e60000100a00 */
[----:B0-----:R-:W2:Y:S01]  /*5f450*/  LDL.LU R20, [R1+0x380] ;  /* 0x0003800001147983 */ /* 0x001ea20000300800 */
[----:B------:R-:W2:Y:S02]  /*5f460*/  LDL.LU R21, [R1+0x384] ;  /* 0x0003840001157983 */ /* 0x000ea40000300800 */
[----:B------:R-:W3:Y:S02]  /*5f470*/  LDL.LU R22, [R1+0x388] ;  /* 0x0003880001167983 */ /* 0x000ee40000300800 */
[----:B------:R-:W3:Y:S01]  /*5f480*/  LDL.LU R23, [R1+0x38c] ;  /* 0x00038c0001177983 */ /* 0x000ee20000300800 */
[C---:B----4-:R-:W-:Y:S01]  /*5f490*/  HMMA.16816.F32 R24, R12.reuse, R16, R24 ;  /* 0x000000100c18723c */ /* 0x050fe20000001818 */
[----:B---3--:R-:W-:Y:S01]  /*5f4a0*/  STL.64 [R1+0x6bb0], R22 ;  /* 0x006bb01601007387 */ /* 0x008fe20000100a00 */
[----:B--2---:R0:W-:Y:S03]  /*5f4b0*/  STL.64 [R1+0x6ba8], R20 ;  /* 0x006ba81401007387 */ /* 0x0041e60000100a00 */
[----:B0-----:R-:W2:Y:S01]  /*5f4c0*/  LDL.LU R20, [R1+0x390] ;  /* 0x0003900001147983 */ /* 0x001ea20000300800 */
[----:B------:R-:W2:Y:S02]  /*5f4d0*/  LDL.LU R21, [R1+0x394] ;  /* 0x0003940001157983 */ /* 0x000ea40000300800 */
[----:B------:R-:W2:Y:S02]  /*5f4e0*/  LDL.LU R22, [R1+0x398] ;  /* 0x0003980001167983 */ /* 0x000ea40000300800 */
[----:B------:R-:W2:Y:S11]  /*5f4f0*/  LDL.LU R23, [R1+0x39c] ;  /* 0x00039c0001177983 */ /* 0x000eb60000300800 */
[----:B------:R-:W-:Y:S02]  /*5f500*/  @!UPT UIADD3 URZ, URZ, URZ, URZ ;  /* 0x0000003f3f3ff290 */ /* 0x000fe4000fffe03f */
[----:B------:R0:W-:Y:S01]  /*5f510*/  STL.64 [R1+0x150], R24 ;  /* 0x0001501801007387 */ /* 0x0001e20000100a00 */
[----:B------:R-:W-:Y:S03]  /*5f520*/  STL.64 [R1+0x158], R26 ;  /* 0x0001581a01007387 */ /* 0x000fe60000100a00 */
[----:B0-----:R-:W3:Y:S02]  /*5f530*/  LDL.LU.64 R24, [R1+0x6c00] ;  /* 0x006c000001187983 */ /* 0x001ee40000300a00 */
[C---:B---3--:R-:W-:Y:S01]  /*5f540*/  HMMA.16816.F32 R4, R12.reuse, R24, R4 ;  /* 0x000000180c04723c */ /* 0x048fe20000001804 */
[----:B------:R-:W-:Y:S02]  /*5f550*/  IMAD.MOV.U32 R3, RZ, RZ, R24 ;  /* 0x000000ffff037224 */ /* 0x000fe400078e0018 */
[----:B------:R-:W-:Y:S11]  /*5f560*/  IMAD.MOV.U32 R2, RZ, RZ, R25 ;  /* 0x000000ffff027224 */ /* 0x000ff600078e0019 */
[----:B------:R-:W-:Y:S09]  /*5f570*/  @!UPT UIADD3 URZ, URZ, URZ, URZ ;  /* 0x0000003f3f3ff290 */ /* 0x000ff2000fffe03f */
[----:B------:R-:W-:Y:S01]  /*5f580*/  STL.64 [R1+0x140], R4 ;  /* 0x0001400401007387 */ /* 0x000fe20000100a00 */
[----:B------:R0:W-:Y:S03]  /*5f590*/  STL.64 [R1+0x148], R6 ;  /* 0x0001480601007387 */ /* 0x0001e60000100a00 */
[----:B0-----:R-:W3:Y:S01]  /*5f5a0*/  LDL.LU.64 R6, [R1+0x6bf8] ;  /* 0x006bf80001067983 */ /* 0x001ee20000300a00 */
[----:B------:R-:W3:Y:S02]  /*5f5b0*/  LDL.LU.64 R4, [R1+0x6bf0] ;  /* 0x006bf00001047983 */ /* 0x000ee40000300a00 */
[----:B------:R-:W3:Y:S02]  /*5f5c0*/  LDL.LU.64 R24, [R1+0x6be8] ;  /* 0x006be80001187983 */ /* 0x000ee40000300a00 */
[C---:B---3--:R-:W-:Y:S01]  /*5f5d0*/  HMMA.16816.F32 R24, R12.reuse, R24, R4 ;  /* 0x000000180c18723c */ /* 0x048fe20000001804 */
[----:B------:R-:W3:Y:S01]  /*5f5e0*/  LDL.LU.64 R6, [R1+0x6be0] ;  /* 0x006be00001067983 */ /* 0x000ee20000300a00 */
[----:B------:R-:W3:Y:S11]  /*5f5f0*/  LDL.LU.64 R4, [R1+0x6bd8] ;  /* 0x006bd80001047983 */ /* 0x000ef60000300a00 */
[----:B------:R-:W-:Y:S10]  /*5f600*/  @!UPT UIADD3 URZ, URZ, URZ, URZ ;  /* 0x0000003f3f3ff290 */ /* 0x000ff4000fffe03f */
[----:B------:R-:W-:Y:S01]  /*5f610*/  STL.64 [R1+0x130], R24 ;  /* 0x0001301801007387 */ /* 0x000fe20000100a00 */
[----:B------:R0:W-:Y:S03]  /*5f620*/  STL.64 [R1+0x138], R26 ;  /* 0x0001381a01007387 */ /* 0x0001e60000100a00 */
[----:B0-----:R-:W4:Y:S01]  /*5f630*/  LDL.LU R27, [R1+0x6bd0] ;  /* 0x006bd000011b7983 */ /* 0x001f220000300800 */
[----:B------:R-:W3:Y:S02]  /*5f640*/  LDL.LU.64 R24, [R1+0x6bc8] ;  /* 0x006bc80001187983 */ /* 0x000ee40000300a00 */
[----:B---3--:R-:W-:Y:S01]  /*5f650*/  HMMA.16816.F32 R12, R12, R24, R4 ;  /* 0x000000180c0c723c */ /* 0x008fe20000001804 */
[----:B------:R-:W2:Y:S01]  /*5f660*/  LDL.LU.64 R6, [R1+0x6bc0] ;  /* 0x006bc00001067983 */ /* 0x000ea20000300a00 */
[----:B------:R-:W2:Y:S02]  /*5f670*/  LDL.LU.64 R4, [R1+0x6bb8] ;  /* 0x006bb80001047983 */ /* 0x000ea40000300a00 */
[----:B----4-:R-:W-:Y:S02]  /*5f680*/  STL [R1+0x6b50], R27 ;  /* 0x006b501b01007387 */ /* 0x010fe40000100800 */
[----:B------:R0:W-:Y:S11]  /*5f690*/  STL.64 [R1+0x6b48], R24 ;  /* 0x006b481801007387 */ /* 0x0001f60000100a00 */
[----:B------:R-:W-:Y:S06]  /*5f6a0*/  @!UPT UIADD3 URZ, URZ, URZ, URZ ;  /* 0x0000003f3f3ff290 */ /* 0x000fec000fffe03f */
[----:B------:R1:W-:Y:S01]  /*5f6b0*/  STL.64 [R1+0xb0], R12 ;  /* 0x0000b00c01007387 */ /* 0x0003e20000100a00 */
[----:B------:R-:W-:Y:S02]  /*5f6c0*/  STL.64 [R1+0xb8], R14 ;  /* 0x0000b80e01007387 */ /* 0x000fe40000100a00 */
[----:B0-----:R-:W3:Y:S02]  /*5f6d0*/  LDL.LU R24, [R1+0x360] ;  /* 0x0003600001187983 */ /* 0x001ee40000300800 */
[----:B------:R-:W3:Y:S01]  /*5f6e0*/  LDL.LU R25, [R1+0x364] ;  /* 0x0003640001197983 */ /* 0x000ee20000300800 */
[----:B------:R-:W3:Y:S01]  /*5f6f0*/  LDL.LU R26, [R1+0x368] ;  /* 0x00036800011a7983 */ /* 0x000ee20000300800 */
[----:B------:R-:W3:Y:S02]  /*5f700*/  LDL.LU R27, [R1+0x36c] ;  /* 0x00036c00011b7983 */ /* 0x000ee40000300800 */
[----:B-1----:R-:W-:Y:S02]  /*5f710*/  IMAD.MOV.U32 R12, RZ, RZ, R3 ;  /* 0x000000ffff0c7224 */ /* 0x002fe400078e0003 */
[----:B------:R-:W-:-:S02]  /*5f720*/  IMAD.MOV.U32 R13, RZ, RZ, R2 ;  /* 0x000000ffff0d7224 */ /* 0x000fc400078e0002 */
[----:B------:R-:W-:Y:S02]  /*5f730*/  IMAD.MOV.U32 R3, RZ, RZ, R8 ;  /* 0x000000ffff037224 */ /* 0x000fe400078e0008 */
[----:B------:R-:W-:Y:S01]  /*5f740*/  IMAD.MOV.U32 R2, RZ, RZ, R9 ;  /* 0x000000ffff027224 */ /* 0x000fe200078e0009 */
[C---:B--2---:R-:W-:Y:S11]  /*5f750*/  HMMA.16816.F32 R20, R4.reuse, R8, R20 ;  /* 0x000000080414723c */ /* 0x044ff60000001814 */
[----:B------:R-:W-:Y:S11]  /*5f760*/  @!UPT UIADD3 URZ, URZ, URZ, URZ ;  /* 0x0000003f3f3ff290 */ /* 0x000ff6000fffe03f */
[----:B------:R-:W-:Y:S01]  /*5f770*/  @!UPT UIADD3 URZ, URZ, URZ, URZ ;  /* 0x0000003f3f3ff290 */ /* 0x000fe2000fffe03f */
[----:B------:R-:W-:Y:S01]  /*5f780*/  STL.64 [R1+0xa0], R20 ;  /* 0x0000a01401007387 */ /* 0x000fe20000100a00 */
[----:B------:R0:W-:Y:S03]  /*5f790*/  STL.64 [R1+0xa8], R22 ;  /* 0x0000a81601007387 */ /* 0x0001e60000100a00 */
[----:B0-----:R-:W2:Y:S01]  /*5f7a0*/  LDL.LU.64 R22, [R1+0x6bb0] ;  /* 0x006bb00001167983 */ /* 0x001ea20000300a00 */
[----:B------:R-:W2:Y:S02]  /*5f7b0*/  LDL.LU.64 R20, [R1+0x6ba8] ;  /* 0x006ba80001147983 */ /* 0x000ea40000300a00 */
[----:B------:R-:W2:Y:S02]  /*5f7c0*/  LDL.LU.64 R8, [R1+0x6ba0] ;  /* 0x006ba00001087983 */ /* 0x000ea40000300a00 */
[----:B--2---:R-:W-:Y:S01]  /*5f7d0*/  HMMA.16816.F32 R20, R4, R8, R20 ;  /* 0x000000080414723c */ /* 0x004fe20000001814 */
[----:B------:R-:W-:-:S02]  /*5f7e0*/  IMAD.MOV.U32 R15, RZ, RZ, R8 ;  /* 0x000000ffff0f7224 */ /* 0x000fc400078e0008 */
        /* <DEDUP_REMOVED lines=11> */
[----:B------:R0:W-:Y:S01]  /*5f8a0*/  STL.64 [R1+0x60], R20 ;  /* 0x0000601401007387 */ /* 0x0001e20000100a00 */
[----:B------:R-:W-:Y:S03]  /*5f8b0*/  STL.64 [R1+0x68], R22 ;  /* 0x0000681601007387 */ /* 0x000fe60000100a00 */
[----:B0-----:R-:W3:Y:S01]  /*5f8c0*/  LDL.LU.64 R20, [R1+0x6b80] ;  /* 0x006b800001147983 */ /* 0x001ee20000300a00 */
[----:B------:R-:W2:Y:S02]  /*5f8d0*/  LDL.LU.64 R10, [R1+0x6b78] ;  /* 0x006b7800010a7983 */ /* 0x000ea40000300a00 */
[----:B------:R-:W2:Y:S01]  /*5f8e0*/  LDL.LU.64 R8, [R1+0x6b70] ;  /* 0x006b700001087983 */ /* 0x000ea20000300a00 */
[C---:B---3--:R-:W-:Y:S08]  /*5f8f0*/  HMMA.16816.F32 R24, R4.reuse, R20, R24 ;  /* 0x000000140418723c */ /* 0x048ff00000001818 */
[----:B--2---:R-:W-:Y:S01]  /*5f900*/  HMMA.16816.F32 R8, R4, R16, R8 ;  /* 0x000000100408723c */ /* 0x004fe20000001808 */
[----:B------:R0:W-:Y:S02]  /*5f910*/  STL.64 [R1+0x6af0], R20 ;  /* 0x006af01401007387 */ /* 0x0001e40000100a00 */
[----:B0-----:R-:W-:-:S02]  /*5f920*/  IMAD.MOV.U32 R20, RZ, RZ, R19 ;  /* 0x000000ffff147224 */ /* 0x001fc400078e0013 */
[----:B------:R-:W-:-:S10]  /*5f930*/  IMAD.MOV.U32 R21, RZ, RZ, R18 ;  /* 0x000000ffff157224 */ /* 0x000fd400078e0012 */
[----:B------:R-:W-:Y:S01]  /*5f940*/  STL.64 [R1+0x30], R24 ;  /* 0x0000301801007387 */ /* 0x000fe20000100a00 */
[----:B------:R-:W-:Y:S02]  /*5f950*/  STL.64 [R1+0x38], R26 ;  /* 0x0000381a01007387 */ /* 0x000fe40000100a00 */
[----:B------:R0:W-:Y:S02]  /*5f960*/  STL.64 [R1+0x6b08], R20 ;  /* 0x006b081401007387 */ /* 0x0001e40000100a00 */
[----:B0-----:R-:W-:Y:S02]  /*5f970*/  IMAD.MOV.U32 R20, RZ, RZ, R15 ;  /* 0x000000ffff147224 */ /* 0x001fe400078e000f */
[----:B------:R-:W-:-:S05]  /*5f980*/  IMAD.MOV.U32 R21, RZ, RZ, R14 ;  /* 0x000000ffff157224 */ /* 0x000fca00078e000e */
[----:B------:R0:W-:Y:S01]  /*5f990*/  STL.64 [R1+0x6b20], R20 ;  /* 0x006b201401007387 */ /* 0x0001e20000100a00 */
[----:B------:R-:W-:Y:S02]  /*5f9a0*/  STL.64 [R1+0x120], R8 ;  /* 0x0001200801007387 */ /* 0x000fe40000100a00 */
[----:B------:R-:W-:Y:S02]  /*5f9b0*/  STL.64 [R1+0x128], R10 ;  /* 0x0001280a01007387 */ /* 0x000fe40000100a00 */
[----:B0-----:R-:W-:Y:S02]  /*5f9c0*/  IMAD.MOV.U32 R20, RZ, RZ, R3 ;  /* 0x000000ffff147224 */ /* 0x001fe400078e0003 */
[----:B------:R-:W-:-:S05]  /*5f9d0*/  IMAD.MOV.U32 R21, RZ, RZ, R2 ;  /* 0x000000ffff157224 */ /* 0x000fca00078e0002 */
[----:B------:R0:W-:Y:S04]  /*5f9e0*/  STL.64 [R1+0x6b58], R20 ;  /* 0x006b581401007387 */ /* 0x0001e80000100a00 */
[----:B0-----:R-:W2:Y:S01]  /*5f9f0*/  LDL.LU R20, [R1+0x200] ;  /* 0x0002000001147983 */ /* 0x001ea20000300800 */
[----:B------:R-:W2:Y:S02]  /*5fa00*/  LDL.LU R21, [R1+0x204] ;  /* 0x0002040001157983 */ /* 0x000ea40000300800 */
[----:B------:R-:W3:Y:S02]  /*5fa10*/  LDL.LU R22, [R1+0x208] ;  /* 0x0002080001167983 */ /* 0x000ee40000300800 */
[----:B------:R-:W3:Y:S02]  /*5fa20*/  LDL.LU R23, [R1+0x20c] ;  /* 0x00020c0001177983 */ /* 0x000ee40000300800 */
[----:B---3--:R-:W-:Y:S01]  /*5fa30*/  STL.64 [R1+0x6b68], R22 ;  /* 0x006b681601007387 */ /* 0x008fe20000100a00 */
[----:B--2---:R0:W-:Y:S03]  /*5fa40*/  STL.64 [R1+0x6b60], R20 ;  /* 0x006b601401007387 */ /* 0x0041e60000100a00 */
[----:B0-----:R-:W2:Y:S01]  /*5fa50*/  LDL.LU R20, [R1+0x210] ;  /* 0x0002100001147983 */ /* 0x001ea20000300800 */
[----:B------:R-:W2:Y:S02]  /*5fa60*/  LDL.LU R21, [R1+0x214] ;  /* 0x0002140001157983 */ /* 0x000ea40000300800 */
[----:B------:R-:W2:Y:S02]  /*5fa70*/  LDL.LU R22, [R1+0x218] ;  /* 0x0002180001167983 */ /* 0x000ea40000300800 */
[----:B------:R-:W2:Y:S01]  /*5fa80*/  LDL.LU R23, [R1+0x21c] ;  /* 0x00021c0001177983 */ /* 0x000ea20000300800 */
[----:B------:R-:W3:Y:S01]  /*5fa90*/  LDL.64 R24, [R1] ;  /* 0x0000000001187983 */ /* 0x000ee20000100a00 */
[----:B------:R-:W4:Y:S02]  /*5faa0*/  LDL.LU R8, [R1+0x1e0] ;  /* 0x0001e00001087983 */ /* 0x000f240000300800 */
[----:B------:R-:W4:Y:S02]  /*5fab0*/  LDL.LU R9, [R1+0x1e4] ;  /* 0x0001e40001097983 */ /* 0x000f240000300800 */
[----:B------:R-:W4:Y:S01]  /*5fac0*/  LDL.LU R10, [R1+0x1e8] ;  /* 0x0001e800010a7983 */ /* 0x000f220000300800 */
[----:B------:R-:W4:Y:S01]  /*5fad0*/  LDL.LU R11, [R1+0x1ec] ;  /* 0x0001ec00010b7983 */ /* 0x000f220000300800 */
[----:B------:R0:W-:Y:S03]  /*5fae0*/  STL.64 [R1+0x6ae8], R16 ;  /* 0x006ae81001007387 */ /* 0x0001e60000100a00 */
[----:B0-----:R-:W2:Y:S01]  /*5faf0*/  LDL.LU R16, [R1+0x110] ;  /* 0x0001100001107983 */ /* 0x001ea20000300800 */
[----:B------:R-:W2:Y:S02]  /*5fb00*/  LDL.LU R17, [R1+0x114] ;  /* 0x0001140001117983 */ /* 0x000ea40000300800 */
[----:B------:R-:W2:Y:S02]  /*5fb10*/  LDL.LU R18, [R1+0x118] ;  /* 0x0001180001127983 */ /* 0x000ea40000300800 */
[----:B------:R-:W2:Y:S02]  /*5fb20*/  LDL.LU R19, [R1+0x11c] ;  /* 0x00011c0001137983 */ /* 0x000ea40000300800 */
[----:B--2---:R-:W-:Y:S01]  /*5fb30*/  STL.64 [R1+0x6b00], R18 ;  /* 0x006b001201007387 */ /* 0x004fe20000100a00 */
[----:B------:R0:W-:Y:S03]  /*5fb40*/  STL.64 [R1+0x6af8], R16 ;  /* 0x006af81001007387 */ /* 0x0001e60000100a00 */
[----:B0-----:R-:W2:Y:S01]  /*5fb50*/  LDL.LU R16, [R1+0x1b0] ;  /* 0x0001b00001107983 */ /* 0x001ea20000300800 */
[----:B------:R-:W2:Y:S02]  /*5fb60*/  LDL.LU R17, [R1+0x1b4] ;  /* 0x0001b40001117983 */ /* 0x000ea40000300800 */
[----:B------:R-:W2:Y:S02]  /*5fb70*/  LDL.LU R18, [R1+0x1b8] ;  /* 0x0001b80001127983 */ /* 0x000ea40000300800 */
[----:B------:R-:W2:Y:S01]  /*5fb80*/  LDL.LU R19, [R1+0x1bc] ;  /* 0x0001bc0001137983 */ /* 0x000ea20000300800 */
[----:B------:R-:W-:Y:S01]  /*5fb90*/  HMMA.16816.F32 R20, R4, R12, R20 ;  /* 0x0000000c0414723c */ /* 0x000fe20000001814 */
[----:B--2---:R-:W-:Y:S01]  /*5fba0*/  STL.64 [R1+0x6b18], R18 ;  /* 0x006b181201007387 */ /* 0x004fe20000100a00 */
        /* <DEDUP_REMOVED lines=10> */
[----:B------:R-:W2:Y:S02]  /*5fc50*/  LDL.LU R19, [R1+0x1dc] ;  /* 0x0001dc0001137983 */ /* 0x000ea40000300800 */
[----:B------:R-:W-:Y:S01]  /*5fc60*/  STL.64 [R1+0x2b0], R20 ;  /* 0x0002b01401007387 */ /* 0x000fe20000100a00 */
[----:B------:R0:W-:Y:S03]  /*5fc70*/  STL.64 [R1+0x2b8], R22 ;  /* 0x0002b81601007387 */ /* 0x0001e60000100a00 */
[----:B0-----:R-:W2:Y:S01]  /*5fc80*/  LDL.LU.64 R22, [R1+0x6b68] ;  /* 0x006b680001167983 */ /* 0x001ea20000300a00 */
[----:B------:R-:W2:Y:S02]  /*5fc90*/  LDL.LU.64 R20, [R1+0x6b60] ;  /* 0x006b600001147983 */ /* 0x000ea40000300a00 */
[----:B------:R0:W-:Y:S02]  /*5fca0*/  STL.64 [R1+0x6ae0], R12 ;  /* 0x006ae00c01007387 */ /* 0x0001e40000100a00 */
[----:B---3--:R-:W-:-:S02]  /*5fcb0*/  IMAD.MOV.U32 R3, RZ, RZ, R24 ;  /* 0x000000ffff037224 */ /* 0x008fc400078e0018 */
[----:B------:R-:W-:Y:S01]  /*5fcc0*/  IMAD.MOV.U32 R2, RZ, RZ, R25 ;  /* 0x000000ffff027224 */ /* 0x000fe200078e0019 */
[----:B0-----:R-:W3:Y:S01]  /*5fcd0*/  LDL.LU R12, [R1+0x1f0] ;  /* 0x0001f000010c7983 */ /* 0x001ee20000300800 */
[----:B------:R-:W3:Y:S02]  /*5fce0*/  LDL.LU R13, [R1+0x1f4] ;  /* 0x0001f400010d7983 */ /* 0x000ee40000300800 */
[----:B------:R-:W3:Y:S02]  /*5fcf0*/  LDL.LU R14, [R1+0x1f8] ;  /* 0x0001f800010e7983 */ /* 0x000ee40000300800 */
[----:B------:R-:W3:Y:S01]  /*5fd00*/  LDL.LU R15, [R1+0x1fc] ;  /* 0x0001fc00010f7983 */ /* 0x000ee20000300800 */
[C---:B--2---:R-:W-:Y:S11]  /*5fd10*/  HMMA.16816.F32 R20, R4.reuse, R24, R20 ;  /* 0x000000180414723c */ /* 0x044ff60000001814 */
[----:B------:R-:W-:Y:S11]  /*5fd20*/  @!UPT UIADD3 URZ, URZ, URZ, URZ ;  /* 0x0000003f3f3ff290 */ /* 0x000ff6000fffe03f */
[----:B------:R-:W-:Y:S01]  /*5fd30*/  @!UPT UIADD3 URZ, URZ, URZ, URZ ;  /* 0x0000003f3f3ff290 */ /* 0x000fe2000fffe03f */
[----:B------:R0:W-:Y:S01]  /*5fd40*/  STL.64 [R1+0x3e0], R20 ;  /* 0x0003e01401007387 */ /* 0x0001e20000100a00 */
[----:B------:R-:W-:Y:S03]  /*5fd50*/  STL.64 [R1+0x3e8], R22 ;  /* 0x0003e81601007387 */ /* 0x000fe60000100a00 */
[----:B0-----:R-:W2:Y:S01]  /*5fd60*/  LDL.LU.64 R20, [R1+0x6b58] ;  /* 0x006b580001147983 */ /* 0x001ea20000300a00 */
[----:B------:R-:W2:Y:S02]  /*5fd70*/  LDL.LU R27, [R1+0x6b50] ;  /* 0x006b5000011b7983 */ /* 0x000ea40000300800 */
[----:B------:R-:W4:Y:S02]  /*5fd80*/  LDL.LU.64 R24, [R1+0x6b48] ;  /* 0x006b480001187983 */ /* 0x000f240000300a00 */
[----:B----4-:R-:W-:Y:S01]  /*5fd90*/  HMMA.16816.F32 R4, R4, R24, R8 ;  /* 0x000000180404723c */ /* 0x010fe20000001808 */
[----:B------:R-:W2:Y:S01]  /*5fda0*/  LDL.LU.64 R10, [R1+0x6b40] ;  /* 0x006b4000010a7983 */ /* 0x000ea20000300a00 */
[----:B------:R-:W2:Y:S11]  /*5fdb0*/  LDL.LU.64 R8, [R1+0x6b38] ;  /* 0x006b380001087983 */ /* 0x000eb60000300a00 */
[----:B------:R-:W-:Y:S10]  /*5fdc0*/  @!UPT UIADD3 URZ, URZ, URZ, URZ ;  /* 0x0000003f3f3ff290 */ /* 0x000ff4000fffe03f */
[----:B------:R0:W-:Y:S01]  /*5fdd0*/  STL.64 [R1+0x3d0], R4 ;  /* 0x0003d00401007387 */ /* 0x0001e20000100a00 */
[----:B------:R1:W-:Y:S03]  /*5fde0*/  STL.64 [R1+0x3d8], R6 ;  /* 0x0003d80601007387 */ /* 0x0003e60000100a00 */
[----:B0-----:R-:W4:Y:S01]  /*5fdf0*/  LDL.LU R4, [R1+0xab0] ;  /* 0x000ab00001047983 */ /* 0x001f220000300800 */
[----:B------:R-:W4:Y:S02]  /*5fe00*/  LDL.LU R5, [R1+0xab4] ;  /* 0x000ab40001057983 */ /* 0x000f240000300800 */
[----:B-1----:R-:W4:Y:S02]  /*5fe10*/  LDL.LU R6, [R1+0xab8] ;  /* 0x000ab80001067983 */ /* 0x002f240000300800 */
[----:B------:R-:W4:Y:S01]  /*5fe20*/  LDL.LU R7, [R1+0xabc] ;  /* 0x000abc0001077983 */ /* 0x000f220000300800 */
[C---:B--2---:R-:W-:Y:S01]  /*5fe30*/  HMMA.16816.F32 R20, R8.reuse, R20, R16 ;  /* 0x000000140814723c */ /* 0x044fe20000001810 */
[----:B------:R-:W2:Y:S01]  /*5fe40*/  LDL.LU.64 R18, [R1+0x6b30] ;  /* 0x006b300001127983 */ /* 0x000ea20000300a00 */
[----:B------:R-:W2:Y:S11]  /*5fe50*/  LDL.LU.64 R16, [R1+0x6b28] ;  /* 0x006b280001107983 */ /* 0x000eb60000300a00 */
[----:B------:R-:W-:Y:S10]  /*5fe60*/  @!UPT UIADD3 URZ, URZ, URZ, URZ ;  /* 0x0000003f3f3ff290 */ /* 0x000ff4000fffe03f */
[----:B------:R0:W-:Y:S01]  /*5fe70*/  STL.64 [R1+0x4e0], R20 ;  /* 0x0004e01401007387 */ /* 0x0001e20000100a00 */
[----:B------:R2:W-:Y:S03]  /*5fe80*/  STL.64 [R1+0x4e8], R22 ;  /* 0x0004e81601007387 */ /* 0x0005e60000100a00 */
[----:B0-----:R-:W2:Y:S02]  /*5fe90*/  LDL.LU.64 R20, [R1+0x6b20] ;  /* 0x006b200001147983 */ /* 0x001ea40000300a00 */
[C---:B--2---:R-:W-:Y:S02]  /*5fea0*/  HMMA.16816.F32 R20, R8.reuse, R20, R16 ;  /* 0x000000140814723c */ /* 0x044fe40000001810 */
[----:B------:R-:W2:Y:S01]  /*5feb0*/  LDL.LU.64 R18, [R1+0x6b18] ;  /* 0x006b180001127983 */ /* 0x000ea20000300a00 */
[----:B------:R-:W2:Y:S11]  /*5fec0*/  LDL.LU.64 R16, [R1+0x6b10] ;  /* 0x006b100001107983 */ /* 0x000eb60000300a00 */
[----:B------:R-:W-:Y:S09]  /*5fed0*/  @!UPT UIADD3 URZ, URZ, URZ, URZ ;  /* 0x0000003f3f3ff290 */ /* 0x000ff2000fffe03f */
        /* <DEDUP_REMOVED lines=11> */
[----:B------:R-:W3:Y:S11]  /*5ff90*/  LDL.LU.64 R16, [R1+0x6ae8] ;  /* 0x006ae80001107983 */ /* 0x000ef60000300a00 */
[----:B------:R-:W-:Y:S10]  /*5ffa0*/  @!UPT UIADD3 URZ, URZ, URZ, URZ ;  /* 0x0000003f3f3ff290 */ /* 0x000ff4000fffe03f */
[----:B------:R-:W-:Y:S01]  /*5ffb0*/  STL.64 [R1+0x4b0], R20 ;  /* 0x0004b01401007387 */ /* 0x000fe20000100a00 */
[----:B------:R-:W-:Y:S02]  /*5ffc0*/  STL.64 [R1+0x4b8], R22 ;  /* 0x0004b81601007387 */ /* 0x000fe40000100a00 */
[----:B------:R-:W0:Y:S02]  /*5ffd0*/  LDSM.16.MT88.4 R20, [R28+0x8300] ;  /* 0x008300001c14783b */ /* 0x000e240000004200 */
[----:B0-----:R-:W-:Y:S02]  /*5ffe0*/  STL.64 [R1+0x6ad8], R22 ;  /* 0x006ad81601007387 */ /* 0x001fe40000100a00 */
[----:B------:R0:W-:Y:S02]  /*5fff0*/  STL.64 [R1+0x6ad0], R20 ;  /* 0x006ad01401007387 */ /* 0x0001e40000100a00 */
[----:B0-----:R-:W2:Y:S01]  /*60000*/  LDL.LU R20, [R1+0x3b0] ;  /* 0x0003b00001147983 */ /* 0x001ea20000300800 */
[----:B------:R-:W2:Y:S02]  /*60010*/  LDL.LU R21, [R1+0x3b4] ;  /* 0x0003b40001157983 */ /* 0x000ea40000300800 */
[----:B------:R-:W2:Y:S02]  /*60020*/  LDL.LU R22, [R1+0x3b8] ;  /* 0x0003b80001167983 */ /* 0x000ea40000300800 */
[----:B------:R-:W2:Y:S01]  /*60030*/  LDL.LU R23, [R1+0x3bc] ;  /* 0x0003bc0001177983 */ /* 0x000ea20000300800 */
[----:B---3--:R-:W-:Y:S01]  /*60040*/  HMMA.16816.F32 R16, R8, R16, R12 ;  /* 0x000000100810723c */ /* 0x008fe2000000180c */
[----:B------:R-:W2:Y:S11]  /*60050*/  LDL.LU.64 R12, [R1+0x6ae0] ;  /* 0x006ae000010c7983 */ /* 0x000eb60000300a00 */
[----:B------:R-:W-:Y:S11]  /*60060*/  @!UPT UIADD3 URZ, URZ, URZ, URZ ;  /* 0x0000003f3f3ff290 */ /* 0x000ff6000fffe03f */
[----:B------:R-:W-:Y:S01]  /*60070*/  STL.64 [R1+0x4a0], R16 ;  /* 0x0004a01001007387 */ /* 0x000fe20000100a00 */
[----:B------:R-:W-:Y:S02]  /*60080*/  STL.64 [R1+0x4a8], R18 ;  /* 0x0004a81201007387 */ /* 0x000fe40000100a00 */
[----:B------:R-:W0:Y:S02]  /*60090*/  LDSM.16.MT88.4 R16, [R28+0x8380] ;  /* 0x008380001c10783b */ /* 0x000e240000004200 */
[----:B0-----:R-:W-:Y:S02]  /*600a0*/  STL.64 [R1+0x6a48], R18 ;  /* 0x006a481201007387 */ /* 0x001fe40000100a00 */
[----:B------:R0:W-:Y:S02]  /*600b0*/  STL.64 [R1+0x6a40], R16 ;  /* 0x006a401001007387 */ /* 0x0001e40000100a00 */
[----:B0-----:R-:W-:Y:S02]  /*600c0*/  IMAD.MOV.U32 R16, RZ, RZ, R3 ;  /* 0x000000ffff107224 */ /* 0x001fe400078e0003 */
[----:B------:R-:W-:-:S07]  /*600d0*/  IMAD.MOV.U32 R17, RZ, RZ, R2 ;  /* 0x000000ffff117224 */ /* 0x000fce00078e0002 */
[C---:B----4-:R-:W-:Y:S08]  /*600e0*/  HMMA.16816.F32 R4, R8.reuse, R16, R4 ;  /* 0x000000100804723c */ /* 0x050ff00000001804 */
[C---:B--2---:R-:W-:Y:S01]  /*600f0*/  HMMA.16816.F32 R20, R8.reuse, R12, R20 ;  /* 0x0000000c0814723c */ /* 0x044fe20000001814 */
[----:B------:R-:W0:Y:S04]  /*60100*/  LDSM.16.MT88.4 R12, [R0+0x8000] ;  /* 0x00800000000c783b */ /* 0x000e280000004200 */
[----:B0-----:R-:W-:Y:S11]  /*60110*/  STL.64 [R1+0x69a8], R14 ;  /* 0x0069a80e01007387 */ /* 0x001ff60000100a00 */
[----:B------:R-:W-:Y:S07]  /*60120*/  @!UPT UIADD3 URZ, URZ, URZ, URZ ;  /* 0x0000003f3f3ff290 */ /* 0x000fee000fffe03f */
[----:B------:R-:W-:Y:S02]  /*60130*/  STL.64 [R1+0x490], R20 ;  /* 0x0004901401007387 */ /* 0x000fe40000100a00 */
[----:B------:R-:W-:Y:S02]  /*60140*/  STL.64 [R1+0x498], R22 ;  /* 0x0004981601007387 */ /* 0x000fe40000100a00 */
[----:B------:R0:W-:Y:S02]  /*60150*/  STL.64 [R1+0x69a0], R12 ;  /* 0x0069a00c01007387 */ /* 0x0001e40000100a00 */
[----:B0-----:R-:W2:Y:S01]  /*60160*/  LDL.LU R12, [R1+0xc20] ;  /* 0x000c2000010c7983 */ /* 0x001ea20000300800 */
        /* <DEDUP_REMOVED lines=8> */
[----:B-1----:R-:W2:Y:S04]  /*601f0*/  LDL.64 R12, [R1+0x40] ;  /* 0x00004000010c7983 */ /* 0x002ea80000100a00 */
[----:B--2---:R1:W-:Y:S04]  /*60200*/  STL.64 [R1+0x6a98], R12 ;  /* 0x006a980c01007387 */ /* 0x0043e80000100a00 */
[----:B-1----:R-:W2:Y:S04]  /*60210*/  LDL.64 R12, [R1+0x50] ;  /* 0x00005000010c7983 */ /* 0x002ea80000100a00 */
[----:B--2---:R-:W-:Y:S01]  /*60220*/  STL.64 [R1+0x6ab0], R12 ;  /* 0x006ab00c01007387 */ /* 0x004fe20000100a00 */
[----:B------:R1:W-:Y:S03]  /*60230*/  STL.64 [R1+0x6a60], R16 ;  /* 0x006a601001007387 */ /* 0x0003e60000100a00 */
[----:B-1----:R-:W2:Y:S04]  /*60240*/  LDL.64 R16, [R1+0x10] ;  /* 0x0000100001107983 */ /* 0x002ea80000100a00 */
[----:B--2---:R1:W-:Y:S04]  /*60250*/  STL.64 [R1+0x6a78], R16 ;  /* 0x006a781001007387 */ /* 0x0043e80000100a00 */
[----:B-1----:R-:W2:Y:S04]  /*60260*/  LDL.64 R16, [R1+0x20] ;  /* 0x0000200001107983 */ /* 0x002ea80000100a00 */
[----:B--2---:R1:W-:Y:S04]  /*60270*/  STL.64 [R1+0x6a90], R16 ;  /* 0x006a901001007387 */ /* 0x0043e80000100a00 */
        /* <DEDUP_REMOVED lines=8> */
[----:B------:R-:W2:Y:S04]  /*60300*/  LDL.64 R12, [R1+0x70] ;  /* 0x00007000010c7983 */ /* 0x000ea80000100a00 */
[----:B--2---:R1:W-:Y:S04]  /*60310*/  STL.64 [R1+0x6ac8], R12 ;  /* 0x006ac80c01007387 */ /* 0x0043e80000100a00 */
[----:B-1----:R-:W2:Y:S01]  /*60320*/  LDL.64 R12, [R1+0x80] ;  /* 0x00008000010c7983 */ /* 0x002ea20000100a00 */
[----:B---3--:R-:W-:Y:S02]  /*60330*/  STL.64 [R1+0x6aa8], R18 ;  /* 0x006aa81201007387 */ /* 0x008fe40000100a00 */
[----:B------:R1:W-:Y:S02]  /*60340*/  STL.64 [R1+0x6aa0], R16 ;  /* 0x006aa01001007387 */ /* 0x0003e40000100a00 */
[----:B-1----:R-:W3:Y:S01]  /*60350*/  LDL.LU R16, [R1+0xc40] ;  /* 0x000c400001107983 */ /* 0x002ee20000300800 */
[----:B------:R-:W3:Y:S02]  /*60360*/  LDL.LU R17, [R1+0xc44] ;  /* 0x000c440001117983 */ /* 0x000ee40000300800 */
[----:B------:R-:W2:Y:S02]  /*60370*/  LDL.LU R18, [R1+0xc48] ;  /* 0x000c480001127983 */ /* 0x000ea40000300800 */
[----:B------:R-:W2:Y:S02]  /*60380*/  LDL.LU R19, [R1+0xc4c] ;  /* 0x000c4c0001137983 */ /* 0x000ea40000300800 */
[----:B--2---:R-:W-:Y:S01]  /*60390*/  STL.64 [R1+0x6ac0], R18 ;  /* 0x006ac01201007387 */ /* 0x004fe20000100a00 */
[----:B---3--:R1:W-:Y:S03]  /*603a0*/  STL.64 [R1+0x6ab8], R16 ;  /* 0x006ab81001007387 */ /* 0x0083e60000100a00 */
[----:B-1----:R-:W2:Y:S01]  /*603b0*/  LDL.LU R16, [R1+0xc50] ;  /* 0x000c500001107983 */ /* 0x002ea20000300800 */
[----:B------:R-:W2:Y:S02]  /*603c0*/  LDL.LU R17, [R1+0xc54] ;  /* 0x000c540001117983 */ /* 0x000ea40000300800 */
[----:B------:R-:W2:Y:S02]  /*603d0*/  LDL.LU R18, [R1+0xc58] ;  /* 0x000c580001127983 */ /* 0x000ea40000300800 */
[----:B------:R-:W2:Y:S01]  /*603e0*/  LDL.LU R19, [R1+0xc5c] ;  /* 0x000c5c0001137983 */ /* 0x000ea20000300800 */
[----:B0-----:R-:W-:Y:S01]  /*603f0*/  STL.64 [R1+0x6940], R6 ;  /* 0x0069400601007387 */ /* 0x001fe20000100a00 */
[----:B------:R0:W-:Y:S03]  /*60400*/  STL.64 [R1+0x6938], R4 ;  /* 0x0069380401007387 */ /* 0x0001e60000100a00 */
[----:B0-----:R-:W3:Y:S01]  /*60410*/  LDL.LU R4, [R1+0xa90] ;  /* 0x000a900001047983 */ /* 0x001ee20000300800 */
[----:B------:R-:W3:Y:S02]  /*60420*/  LDL.LU R5, [R1+0xa94] ;  /* 0x000a940001057983 */ /* 0x000ee40000300800 */
[----:B------:R-:W2:Y:S02]  /*60430*/  LDL.LU R6, [R1+0xa98] ;  /* 0x000a980001067983 */ /* 0x000ea40000300800 */
[----:B------:R-:W2:Y:S01]  /*60440*/  LDL.LU R7, [R1+0xa9c] ;  /* 0x000a9c0001077983 */ /* 0x000ea20000300800 */
[----:B----4-:R-:W-:Y:S01]  /*60450*/  HMMA.16816.F32 R8, R8, R24, R20 ;  /* 0x000000180808723c */ /* 0x010fe20000001814 */
[----:B--2---:R-:W-:Y:S01]  /*60460*/  STL.64 [R1+0x6a58], R6 ;  /* 0x006a580601007387 */ /* 0x004fe20000100a00 */
[----:B---3--:R0:W-:Y:S03]  /*60470*/  STL.64 [R1+0x6a50], R4 ;  /* 0x006a500401007387 */ /* 0x0081e60000100a00 */
        /* <DEDUP_REMOVED lines=10> */
[----:B------:R-:W3:Y:S01]  /*60520*/  LDL.LU.64 R22, [R1+0x6ad8] ;  /* 0x006ad80001167983 */ /* 0x000ee20000300a00 */
[----:B------:R-:W3:Y:S02]  /*60530*/  LDL.LU.64 R20, [R1+0x6ad0] ;  /* 0x006ad00001147983 */ /* 0x000ee40000300a00 */
[----:B------:R-:W-:Y:S02]  /*60540*/  STL.64 [R1+0x3c0], R8 ;  /* 0x0003c00801007387 */ /* 0x000fe40000100a00 */
[----:B------:R-:W-:Y:S02]  /*60550*/  STL.64 [R1+0x3c8], R10 ;  /* 0x0003c80a01007387 */ /* 0x000fe40000100a00 */
[----:B------:R-:W0:Y:S04]  /*60560*/  LDSM.16.MT88.4 R8, [R0+0x8100] ;  /* 0x008100000008783b */ /* 0x000e280000004200 */
[----:B0-----:R-:W-:Y:S01]  /*60570*/  STL.64 [R1+0x68b8], R10 ;  /* 0x0068b80a01007387 */ /* 0x001fe20000100a00 */
[----:B------:R0:W-:Y:S03]  /*60580*/  STL.64 [R1+0x68b0], R8 ;  /* 0x0068b00801007387 */ /* 0x0001e60000100a00 */
[----:B0-----:R-:W3:Y:S01]  /*60590*/  LDL.LU R8, [R1+0xc60] ;  /* 0x000c600001087983 */ /* 0x001ee20000300800 */
[----:B------:R-:W3:Y:S02]  /*605a0*/  LDL.LU R9, [R1+0xc64] ;  /* 0x000c640001097983 */ /* 0x000ee40000300800 */
[----:B------:R-:W3:Y:S02]  /*605b0*/  LDL.LU R10, [R1+0xc68] ;  /* 0x000c6800010a7983 */ /* 0x000ee40000300800 */
[----:B------:R-:W3:Y:S02]  /*605c0*/  LDL.LU R11, [R1+0xc6c] ;  /* 0x000c6c00010b7983 */ /* 0x000ee40000300800 */
[C---:B---3--:R-:W-:Y:S11]  /*605d0*/  HMMA.16816.F32 R8, R20.reuse, R12, R8 ;  /* 0x0000000c1408723c */ /* 0x048ff60000001808 */
[----:B------:R-:W-:Y:S11]  /*605e0*/  @!UPT UIADD3 URZ, URZ, URZ, URZ ;  /* 0x0000003f3f3ff290 */ /* 0x000ff6000fffe03f */
[----:B------:R-:W-:Y:S01]  /*605f0*/  @!UPT UIADD3 URZ, URZ, URZ, URZ ;  /* 0x0000003f3f3ff290 */ /* 0x000fe2000fffe03f */
[----:B------:R0:W-:Y:S01]  /*60600*/  STL.64 [R1+0x3b0], R8 ;  /* 0x0003b00801007387 */ /* 0x0001e20000100a00 */
[----:B------:R1:W-:Y:S02]  /*60610*/  STL.64 [R1+0x3b8], R10 ;  /* 0x0003b80a01007387 */ /* 0x0003e40000100a00 */
[----:B0-----:R-:W-:Y:S02]  /*60620*/  IMAD.MOV.U32 R9, RZ, RZ, R12 ;  /* 0x000000ffff097224 */ /* 0x001fe400078e000c */
[----:B------:R-:W-:Y:S02]  /*60630*/  IMAD.MOV.U32 R8, RZ, RZ, R13 ;  /* 0x000000ffff087224 */ /* 0x000fe400078e000d */
[----:B------:R-:W3:Y:S02]  /*60640*/  LDL.LU.64 R12, [R1+0x6ac8] ;  /* 0x006ac800010c7983 */ /* 0x000ee40000300a00 */
[----:B---3--:R-:W-:Y:S01]  /*60650*/  HMMA.16816.F32 R16, R20, R12, R16 ;  /* 0x0000000c1410723c */ /* 0x008fe20000001810 */
[----:B-1----:R-:W-:-:S02]  /*60660*/  IMAD.MOV.U32 R11, RZ, RZ, R12 ;  /* 0x000000ffff0b7224 */ /* 0x002fc400078e000c */
[----:B------:R-:W-:Y:S11]  /*60670*/  IMAD.MOV.U32 R10, RZ, RZ, R13 ;  /* 0x000000ffff0a7224 */ /* 0x000ff600078e000d */
[----:B------:R-:W-:Y:S09]  /*60680*/  @!UPT UIADD3 URZ, URZ, URZ, URZ ;  /* 0x0000003f3f3ff290 */ /* 0x000ff2000fffe03f */
[----:B------:R-:W-:Y:S01]  /*60690*/  STL.64 [R1+0x3a0], R16 ;  /* 0x0003a01001007387 */ /* 0x000fe20000100a00 */
[----:B------:R0:W-:Y:S03]  /*606a0*/  STL.64 [R1+0x3a8], R18 ;  /* 0x0003a81201007387 */ /* 0x0001e60000100a00 */
[----:B0-----:R-:W3:Y:S01]  /*606b0*/  LDL.LU.64 R18, [R1+0x6ac0] ;  /* 0x006ac00001127983 */ /* 0x001ee20000300a00 */
[----:B------:R-:W3:Y:S02]  /*606c0*/  LDL.LU.64 R16, [R1+0x6ab8] ;  /* 0x006ab80001107983 */ /* 0x000ee40000300a00 */
[----:B------:R-:W3:Y:S02]  /*606d0*/  LDL.LU.64 R12, [R1+0x6ab0] ;  /* 0x006ab000010c7983 */ /* 0x000ee40000300a00 */
        /* <DEDUP_REMOVED lines=13> */
[----:B------:R0:W-:Y:S01]  /*607b0*/  STL.64 [R1+0x380], R16 ;  /* 0x0003801001007387 */ /* 0x0001e20000100a00 */
[----:B------:R-:W-:Y:S03]  /*607c0*/  STL.64 [R1+0x388], R18 ;  /* 0x0003881201007387 */ /* 0x000fe60000100a00 */
[----:B0-----:R-:W3:Y:S01]  /*607d0*/  LDL.LU.64 R16, [R1+0x6a90] ;  /* 0x006a900001107983 */ /* 0x001ee20000300a00 */
[----:B------:R-:W3:Y:S02]  /*607e0*/  LDL.LU.64 R14, [R1+0x6a88] ;  /* 0x006a8800010e7983 */ /* 0x000ee40000300a00 */
[----:B------:R-:W3:Y:S02]  /*607f0*/  LDL.LU.64 R12, [R1+0x6a80] ;  /* 0x006a8000010c7983 */ /* 0x000ee40000300a00 */
[C---:B---3--:R-:W-:Y:S11]  /*60800*/  HMMA.16816.F32 R12, R20.reuse, R16, R12 ;  /* 0x00000010140c723c */ /* 0x048ff6000000180c */
[----:B------:R-:W-:Y:S11]  /*60810*/  @!UPT UIADD3 URZ, URZ, URZ, URZ ;  /* 0x0000003f3f3ff290 */ /* 0x000ff6000fffe03f */
[----:B------:R-:W-:Y:S01]  /*60820*/  @!UPT UIADD3 URZ, URZ, URZ, URZ ;  /* 0x0000003f3f3ff290 */ /* 0x000fe2000fffe03f */
[----:B------:R0:W-:Y:S01]  /*60830*/  STL.64 [R1+0x370], R12 ;  /* 0x0003700c01007387 */ /* 0x0001e20000100a00 */
[----:B------:R1:W-:Y:S02]  /*60840*/  STL.64 [R1+0x378], R14 ;  /* 0x0003780e01007387 */ /* 0x0003e40000100a00 */
[----:B0-----:R-:W-:Y:S02]  /*60850*/  IMAD.MOV.U32 R13, RZ, RZ, R16 ;  /* 0x000000ffff0d7224 */ /* 0x001fe400078e0010 */
[----:B------:R-:W-:Y:S02]  /*60860*/  IMAD.MOV.U32 R12, RZ, RZ, R17 ;  /* 0x000000ffff0c7224 */ /* 0x000fe400078e0011 */
[----:B------:R-:W2:Y:S02]  /*60870*/  LDL.LU.64 R16, [R1+0x6a78] ;  /* 0x006a780001107983 */ /* 0x000ea40000300a00 */
[----:B--2---:R-:W-:Y:S01]  /*60880*/  HMMA.16816.F32 R4, R20, R16, R4 ;  /* 0x000000101404723c */ /* 0x004fe20000001804 */
[----:B-1----:R-:W-:-:S02]  /*60890*/  IMAD.MOV.U32 R15, RZ, RZ, R16 ;  /* 0x000000ffff0f7224 */ /* 0x002fc400078e0010 */
[----:B------:R-:W-:Y:S11]  /*608a0*/  IMAD.MOV.U32 R14, RZ, RZ, R17 ;  /* 0x000000ffff0e7224 */ /* 0x000ff600078e0011 */
[----:B------:R-:W-:Y:S09]  /*608b0*/  @!UPT UIADD3 URZ, URZ, URZ, URZ ;  /* 0x0000003f3f3ff290 */ /* 0x000ff2000fffe03f */
[----:B------:R-:W-:Y:S01]  /*608c0*/  STL.64 [R1+0x360], R4 ;  /* 0x0003600401007387 */ /* 0x000fe20000100a00 */
[----:B------:R0:W-:Y:S03]  /*608d0*/  STL.64 [R1+0x368], R6 ;  /* 0x0003680601007387 */ /* 0x0001e60000100a00 */
[----:B0-----:R-:W2:Y:S01]  /*608e0*/  LDL.LU.64 R6, [R1+0x6a70] ;  /* 0x006a700001067983 */ /* 0x001ea20000300a00 */
[----:B------:R-:W2:Y:S02]  /*608f0*/  LDL.LU.64 R4, [R1+0x6a68] ;  /* 0x006a680001047983 */ /* 0x000ea40000300a00 */
[----:B------:R-:W2:Y:S02]  /*60900*/  LDL.LU.64 R16, [R1+0x6a60] ;  /* 0x006a600001107983 */ /* 0x000ea40000300a00 */
[C---:B--2---:R-:W-:Y:S01]  /*60910*/  HMMA.16816.F32 R16, R20.reuse, R16, R4 ;  /* 0x000000101410723c */ /* 0x044fe20000001804 */
[----:B------:R-:W2:Y:S01]  /*60920*/  LDL.LU.64 R6, [R1+0x6a58] ;  /* 0x006a580001067983 */ /* 0x000ea20000300a00 */
[----:B------:R-:W2:Y:S11]  /*60930*/  LDL.LU.64 R4, [R1+0x6a50] ;  /* 0x006a500001047983 */ /* 0x000eb60000300a00 */
[----:B------:R-:W-:Y:S10]  /*60940*/  @!UPT UIADD3 URZ, URZ, URZ, URZ ;  /* 0x0000003f3f3ff290 */ /* 0x000ff4000fffe03f */
[----:B------:R-:W-:Y:S01]  /*60950*/  STL.64 [R1+0x350], R16 ;  /* 0x0003501001007387 */ /* 0x000fe20000100a00 */
[----:B------:R0:W-:Y:S03]  /*60960*/  STL.64 [R1+0x358], R18 ;  /* 0x0003581201007387 */ /* 0x0001e60000100a00 */
[----:B0-----:R-:W3:Y:S01]  /*60970*/  LDL.LU.64 R18, [R1+0x6a48] ;  /* 0x006a480001127983 */ /* 0x001ee20000300a00 */
[----:B------:R-:W3:Y:S01]  /*60980*/  LDL.LU.64 R16, [R1+0x6a40] ;  /* 0x006a400001107983 */ /* 0x000ee20000300a00 */
[----:B--2---:R-:W-:Y:S02]  /*60990*/  HMMA.16816.F32 R20, R20, R24, R4 ;  /* 0x000000181414723c */ /* 0x004fe40000001804 */
[----:B------:R-:W2:Y:S11]  /*609a0*/  LDL.LU R4, [R1+0xa20] ;  /* 0x000a200001047983 */ /* 0x000eb60000300800 */
[----:B------:R-:W-:Y:S10]  /*609b0*/  @!UPT UIADD3 URZ, URZ, URZ, URZ ;  /* 0x0000003f3f3ff290 */ /* 0x000ff4000fffe03f */
[----:B------:R-:W-:Y:S01]  /*609c0*/  STL.64 [R1+0x2a0], R20 ;  /* 0x0002a01401007387 */ /* 0x000fe20000100a00 */
[----:B------:R-:W-:Y:S02]  /*609d0*/  STL.64 [R1+0x2a8], R22 ;  /* 0x0002a81601007387 */ /* 0x000fe40000100a00 */
[----:B------:R-:W2:Y:S02]  /*609e0*/  LDL.LU R5, [R1+0xa24] ;  /* 0x000a240001057983 */ /* 0x000ea40000300800 */
[----:B------:R-:W4:Y:S01]  /*609f0*/  LDL.LU R6, [R1+0xa28] ;  /* 0x000a280001067983 */ /* 0x000f220000300800 */
[----:B------:R-:W4:Y:S04]  /*60a00*/  LDL.LU R7, [R1+0xa2c] ;  /* 0x000a2c0001077983 */ /* 0x000f280000300800 */
[----:B----4-:R-:W-:Y:S01]  /*60a10*/  STL.64 [R1+0x69c8], R6 ;  /* 0x0069c80601007387 */ /* 0x010fe20000100a00 */
[----:B--2---:R0:W-:Y:S02]  /*60a20*/  STL.64 [R1+0x69c0], R4 ;  /* 0x0069c00401007387 */ /* 0x0041e40000100a00 */
[----:B0-----:R-:W-:-:S02]  /*60a30*/  IMAD.MOV.U32 R4, RZ, RZ, R15 ;  /* 0x000000ffff047224 */ /* 0x001fc400078e000f */
[----:B------:R-:W-:-:S05]  /*60a40*/  IMAD.MOV.U32 R5, RZ, RZ, R14 ;  /* 0x000000ffff057224 */ /* 0x000fca00078e000e */
[----:B------:R-:W-:Y:S01]  /*60a50*/  STL.64 [R1+0x69d8], R4 ;  /* 0x0069d80401007387 */ /* 0x000fe20000100a00 */
[----:B------:R-:W-:Y:S02]  /*60a60*/  STL [R1+0x69b8], R27 ;  /* 0x0069b81b01007387 */ /* 0x000fe40000100800 */
[----:B------:R0:W-:Y:S02]  /*60a70*/  STL.64 [R1+0x69b0], R24 ;  /* 0x0069b01801007387 */ /* 0x0001e40000100a00 */
[----:B0-----:R-:W2:Y:S04]  /*60a80*/  LDL.64 R24, [R1] ;  /* 0x0000000001187983 */ /* 0x001ea80000100a00 */
[----:B--2---:R0:W-:Y:S04]  /*60a90*/  STL.64 [R1+0x69d0], R24 ;  /* 0x0069d01801007387 */ /* 0x0041e80000100a00 */
[----:B0-----:R-:W2:Y:S01]  /*60aa0*/  LDL.LU R24, [R1+0xa30] ;  /* 0x000a300001187983 */ /* 0x001ea20000300800 */
[----:B------:R-:W2:Y:S02]  /*60ab0*/  LDL.LU R25, [R1+0xa34] ;  /* 0x000a340001197983 */ /* 0x000ea40000300800 */
[----:B------:R-:W4:Y:S02]  /*60ac0*/  LDL.LU R26, [R1+0xa38] ;  /* 0x000a3800011a7983 */ /* 0x000f240000300800 */
[----:B------:R-:W4:Y:S02]  /*60ad0*/  LDL.LU R27, [R1+0xa3c] ;  /* 0x000a3c00011b7983 */ /* 0x000f240000300800 */
[----:B------:R-:W-:-:S02]  /*60ae0*/  IMAD.MOV.U32 R4, RZ, RZ, R13 ;  /* 0x000000ffff047224 */ /* 0x000fc400078e000d */
[----:B------:R-:W-:Y:S01]  /*60af0*/  IMAD.MOV.U32 R5, RZ, RZ, R12 ;  /* 0x000000ffff057224 */ /* 0x000fe200078e000c */
[----:B----4-:R-:W-:Y:S01]  /*60b00*/  STL.64 [R1+0x69e8], R26 ;  /* 0x0069e81a01007387 */ /* 0x010fe20000100a00 */
[----:B--2---:R-:W-:Y:S03]  /*60b10*/  STL.64 [R1+0x69e0], R24 ;  /* 0x0069e01801007387 */ /* 0x004fe60000100a00 */
[----:B------:R0:W-:Y:S02]  /*60b20*/  STL.64 [R1+0x69f0], R4 ;  /* 0x0069f00401007387 */ /* 0x0001e40000100a00 */
[----:B0-----:R-:W2:Y:S01]  /*60b30*/  LDL.LU R4, [R1+0xa50] ;  /* 0x000a500001047983 */ /* 0x001ea20000300800 */
[----:B------:R-:W2:Y:S02]  /*60b40*/  LDL.LU R5, [R1+0xa54] ;  /* 0x000a540001057983 */ /* 0x000ea40000300800 */
[----:B------:R-:W4:Y:S02]  /*60b50*/  LDL.LU R6, [R1+0xa58] ;  /* 0x000a580001067983 */ /* 0x000f240000300800 */
[----:B------:R-:W4:Y:S02]  /*60b60*/  LDL.LU R7, [R1+0xa5c] ;  /* 0x000a5c0001077983 */ /* 0x000f240000300800 */
[----:B----4-:R-:W-:Y:S01]  /*60b70*/  STL.64 [R1+0x6a00], R6 ;  /* 0x006a000601007387 */ /* 0x010fe20000100a00 */
[----:B--2---:R0:W-:Y:S03]  /*60b80*/  STL.64 [R1+0x69f8], R4 ;  /* 0x0069f80401007387 */ /* 0x0041e60000100a00 */
[----:B0-----:R-:W2:Y:S01]  /*60b90*/  LDL.LU R4, [R1+0xa60] ;  /* 0x000a600001047983 */ /* 0x001ea20000300800 */
[----:B------:R-:W2:Y:S02]  /*60ba0*/  LDL.LU R5, [R1+0xa64] ;  /* 0x000a640001057983 */ /* 0x000ea40000300800 */
[----:B------:R-:W4:Y:S02]  /*60bb0*/  LDL.LU R6, [R1+0xa68] ;  /* 0x000a680001067983 */ /* 0x000f240000300800 */
[----:B------:R-:W4:Y:S02]  /*60bc0*/  LDL.LU R7, [R1+0xa6c] ;  /* 0x000a6c0001077983 */ /* 0x000f240000300800 */
[----:B----4-:R-:W-:Y:S01]  /*60bd0*/  STL.64 [R1+0x6a10], R6 ;  /* 0x006a100601007387 */ /* 0x010fe20000100a00 */
[----:B--2---:R0:W-:Y:S02]  /*60be0*/  STL.64 [R1+0x6a08], R4 ;  /* 0x006a080401007387 */ /* 0x0041e40000100a00 */
[----:B0-----:R-:W-:-:S02]  /*60bf0*/  IMAD.MOV.U32 R4, RZ, RZ, R11 ;  /* 0x000000ffff047224 */ /* 0x001fc400078e000b */
[----:B------:R-:W-:-:S05]  /*60c00*/  IMAD.MOV.U32 R5, RZ, RZ, R10 ;  /* 0x000000ffff057224 */ /* 0x000fca00078e000a */
[----:B------:R-:W-:Y:S01]  /*60c10*/  STL.64 [R1+0x6a28], R4 ;  /* 0x006a280401007387 */ /* 0x000fe20000100a00 */
[----:B------:R-:W2:Y:S02]  /*60c20*/  LDL.LU R24, [R1+0xa40] ;  /* 0x000a400001187983 */ /* 0x000ea40000300800 */
[----:B------:R-:W2:Y:S02]  /*60c30*/  LDL.LU R25, [R1+0xa44] ;  /* 0x000a440001197983 */ /* 0x000ea40000300800 */
[----:B------:R-:W4:Y:S01]  /*60c40*/  LDL.LU R26, [R1+0xa48] ;  /* 0x000a4800011a7983 */ /* 0x000f220000300800 */
[----:B------:R-:W4:Y:S04]  /*60c50*/  LDL.LU R27, [R1+0xa4c] ;  /* 0x000a4c00011b7983 */ /* 0x000f280000300800 */
[----:B----4-:R-:W-:Y:S01]  /*60c60*/  STL.64 [R1+0x6a20], R26 ;  /* 0x006a201a01007387 */ /* 0x010fe20000100a00 */
[----:B--2---:R0:W-:Y:S03]  /*60c70*/  STL.64 [R1+0x6a18], R24 ;  /* 0x006a181801007387 */ /* 0x0041e60000100a00 */
[----:B0-----:R-:W2:Y:S01]  /*60c80*/  LDL.LU R24, [R1+0xa70] ;  /* 0x000a700001187983 */ /* 0x001ea20000300800 */
[----:B------:R-:W2:Y:S02]  /*60c90*/  LDL.LU R25, [R1+0xa74] ;  /* 0x000a740001197983 */ /* 0x000ea40000300800 */
[----:B------:R-:W4:Y:S02]  /*60ca0*/  LDL.LU R26, [R1+0xa78] ;  /* 0x000a7800011a7983 */ /* 0x000f240000300800 */
[----:B------:R-:W4:Y:S02]  /*60cb0*/  LDL.LU R27, [R1+0xa7c] ;  /* 0x000a7c00011b7983 */ /* 0x000f240000300800 */
[----:B------:R-:W-:-:S02]  /*60cc0*/  IMAD.MOV.U32 R5, RZ, RZ, R8 ;  /* 0x000000ffff057224 */ /* 0x000fc400078e0008 */
[----:B------:R-:W-:Y:S01]  /*60cd0*/  IMAD.MOV.U32 R4, RZ, RZ, R9 ;  /* 0x000000ffff047224 */ /* 0x000fe200078e0009 */
[----:B----4-:R-:W-:Y:S01]  /*60ce0*/  STL.64 [R1+0x6a38], R26 ;  /* 0x006a381a01007387 */ /* 0x010fe20000100a00 */
[----:B--2---:R0:W-:Y:S03]  /*60cf0*/  STL.64 [R1+0x6a30], R24 ;  /* 0x006a301801007387 */ /* 0x0041e60000100a00 */
[----:B0-----:R-:W3:Y:S01]  /*60d00*/  LDL.LU R24, [R1+0xa80] ;  /* 0x000a800001187983 */ /* 0x001ee20000300800 */
[----:B------:R-:W3:Y:S02]  /*60d10*/  LDL.LU R25, [R1+0xa84] ;  /* 0x000a840001197983 */ /* 0x000ee40000300800 */
[----:B------:R-:W3:Y:S02]  /*60d20*/  LDL.LU R26, [R1+0xa88] ;  /* 0x000a8800011a7983 */ /* 0x000ee40000300800 */
[----:B------:R-:W3:Y:S01]  /*60d30*/  LDL.LU R27, [R1+0xa8c] ;  /* 0x000a8c00011b7983 */ /* 0x000ee20000300800 */
[----:B------:R-:W2:Y:S01]  /*60d40*/  LDL.LU R12, [R1+0x8a0] ;  /* 0x0008a000010c7983 */ /* 0x000ea20000300800 */
[----:B------:R-:W2:Y:S02]  /*60d50*/  LDL.LU R13, [R1+0x8a4] ;  /* 0x0008a400010d7983 */ /* 0x000ea40000300800 */
[----:B------:R-:W2:Y:S02]  /*60d60*/  LDL.LU R14, [R1+0x8a8] ;  /* 0x0008a800010e7983 */ /* 0x000ea40000300800 */
[----:B------:R-:W2:Y:S01]  /*60d70*/  LDL.LU R15, [R1+0x8ac] ;  /* 0x0008ac00010f7983 */ /* 0x000ea20000300800 */
[----:B------:R-:W4:Y:S01]  /*60d80*/  LDL.LU R8, [R1+0x740] ;  /* 0x0007400001087983 */ /* 0x000f220000300800 */
[----:B------:R-:W4:Y:S02]  /*60d90*/  LDL.LU R9, [R1+0x744] ;  /* 0x0007440001097983 */ /* 0x000f240000300800 */
[----:B------:R-:W2:Y:S02]  /*60da0*/  LDL.LU R10, [R1+0x748] ;  /* 0x00074800010a7983 */ /* 0x000ea40000300800 */
[----:B------:R-:W2:Y:S02]  /*60db0*/  LDL.LU R11, [R1+0x74c] ;  /* 0x00074c00010b7983 */ /* 0x000ea40000300800 */
[----:B--2---:R-:W-:Y:S01]  /*60dc0*/  STL.64 [R1+0x68e8], R10 ;  /* 0x0068e80a01007387 */ /* 0x004fe20000100a00 */
[----:B----4-:R0:W-:Y:S03]  /*60dd0*/  STL.64 [R1+0x68e0], R8 ;  /* 0x0068e00801007387 */ /* 0x0101e60000100a00 */
[----:B0-----:R-:W2:Y:S01]  /*60de0*/  LDL.LU R8, [R1+0x760] ;  /* 0x0007600001087983 */ /* 0x001ea20000300800 */
[----:B------:R-:W2:Y:S02]  /*60df0*/  LDL.LU R9, [R1+0x764] ;  /* 0x0007640001097983 */ /* 0x000ea40000300800 */
[----:B------:R-:W4:Y:S02]  /*60e00*/  LDL.LU R10, [R1+0x768] ;  /* 0x00076800010a7983 */ /* 0x000f240000300800 */
[----:B------:R-:W4:Y:S01]  /*60e10*/  LDL.LU R11, [R1+0x76c] ;  /* 0x00076c00010b7983 */ /* 0x000f220000300800 */
[C---:B---3--:R-:W-:Y:S01]  /*60e20*/  HMMA.16816.F32 R4, R16.reuse, R4, R24 ;  /* 0x000000041004723c */ /* 0x048fe20000001818 */
[----:B----4-:R-:W-:Y:S01]  /*60e30*/  STL.64 [R1+0x68f8], R10 ;  /* 0x0068f80a01007387 */ /* 0x010fe20000100a00 */
[----:B--2---:R-:W-:Y:S02]  /*60e40*/  STL.64 [R1+0x68f0], R8 ;  /* 0x0068f00801007387 */ /* 0x004fe40000100a00 */
[----:B------:R-:W2:Y:S02]  /*60e50*/  LDL.LU.64 R26, [R1+0x6a38] ;  /* 0x006a3800011a7983 */ /* 0x000ea40000300a00 */
[----:B------:R-:W2:Y:S11]  /*60e60*/  LDL.LU.64 R24, [R1+0x6a30] ;  /* 0x006a300001187983 */ /* 0x000eb60000300a00 */
[----:B------:R-:W-:Y:S06]  /*60e70*/  @!UPT UIADD3 URZ, URZ, URZ, URZ ;  /* 0x0000003f3f3ff290 */ /* 0x000fec000fffe03f */
[----:B------:R0:W-:Y:S01]  /*60e80*/  STL.64 [R1+0x290], R4 ;  /* 0x0002900401007387 */ /* 0x0001e20000100a00 */
[----:B------:R2:W-:Y:S03]  /*60e90*/  STL.64 [R1+0x298], R6 ;  /* 0x0002980601007387 */ /* 0x0005e60000100a00 */
[----:B0-----:R-:W2:Y:S02]  /*60ea0*/  LDL.LU.64 R4, [R1+0x6a28] ;  /* 0x006a280001047983 */ /* 0x001ea40000300a00 */
[----:B--2---:R-:W-:Y:S02]  /*60eb0*/  HMMA.16816.F32 R4, R16, R4, R24 ;  /* 0x000000041004723c */ /* 0x004fe40000001818 */
[----:B------:R-:W2:Y:S01]  /*60ec0*/  LDL.LU.64 R26, [R1+0x6a20] ;  /* 0x006a2000011a7983 */ /* 0x000ea20000300a00 */
[----:B------:R-:W2:Y:S11]  /*60ed0*/  LDL.LU.64 R24, [R1+0x6a18] ;  /* 0x006a180001187983 */ /* 0x000eb60000300a00 */
[----:B------:R-:W-:Y:S09]  /*60ee0*/  @!UPT UIADD3 URZ, URZ, URZ, URZ ;  /* 0x0000003f3f3ff290 */ /* 0x000ff2000fffe03f */
[----:B------:R-:W-:Y:S01]  /*60ef0*/  STL.64 [R1+0x280], R4 ;  /* 0x0002800401007387 */ /* 0x000fe20000100a00 */
[----:B------:R0:W-:Y:S03]  /*60f00*/  STL.64 [R1+0x288], R6 ;  /* 0x0002880601007387 */ /* 0x0001e60000100a00 */
[----:B0-----:R-:W3:Y:S01]  /*60f10*/  LDL.LU.64 R6, [R1+0x6a10] ;  /* 0x006a100001067983 */ /* 0x001ee20000300a00 */
[----:B------:R-:W3:Y:S02]  /*60f20*/  LDL.LU.64 R4, [R1+0x6a08] ;  /* 0x006a080001047983 */ /* 0x000ee40000300a00 */
[----:B------:R-:W-:Y:S02]  /*60f30*/  IMAD.MOV.U32 R8, RZ, RZ, R29 ;  /* 0x000000ffff087224 */ /* 0x000fe400078e001d */
[----:B------:R-:W-:-:S07]  /*60f40*/  IMAD.MOV.U32 R9, RZ, RZ, R28 ;  /* 0x000000ffff097224 */ /* 0x000fce00078e001c */
[C---:B---3--:R-:W-:Y:S11]  /*60f50*/  HMMA.16816.F32 R4, R16.reuse, R8, R4 ;  /* 0x000000081004723c */ /* 0x048ff60000001804 */
[----:B------:R-:W-:Y:S11]  /*60f60*/  @!UPT UIADD3 URZ, URZ, URZ, URZ ;  /* 0x0000003f3f3ff290 */ /* 0x000ff6000fffe03f */
[----:B------:R-:W-:Y:S01]  /*60f70*/  @!UPT UIADD3 URZ, URZ, URZ, URZ ;  /* 0x0000003f3f3ff290 */ /* 0x000fe2000fffe03f */
[----:B------:R-:W-:Y:S01]  /*60f80*/  STL.64 [R1+0x270], R4 ;  /* 0x0002700401007387 */ /* 0x000fe20000100a00 */
[----:B------:R0:W-:Y:S03]  /*60f90*/  STL.64 [R1+0x278], R6 ;  /* 0x0002780601007387 */ /* 0x0001e60000100a00 */
[----:B0-----:R-:W3:Y:S01]  /*60fa0*/  LDL.LU.64 R6, [R1+0x6a00] ;  /* 0x006a000001067983 */ /* 0x001ee20000300a00 */
[----:B------:R-:W3:Y:S02]  /*60fb0*/  LDL.LU.64 R4, [R1+0x69f8] ;  /* 0x0069f80001047983 */ /* 0x000ee40000300a00 */
[----:B------:R-:W-:Y:S02]  /*60fc0*/  IMAD.MOV.U32 R20, RZ, RZ, R3 ;  /* 0x000000ffff147224 */ /* 0x000fe400078e0003 */
[----:B------:R-:W-:Y:S01]  /*60fd0*/  IMAD.MOV.U32 R21, RZ, RZ, R2 ;  /* 0x000000ffff157224 */ /* 0x000fe200078e0002 */
[----:B------:R0:W-:Y:S04]  /*60fe0*/  STL.64 [R1+0x6998], R8 ;  /* 0x0069980801007387 */ /* 0x0001e80000100a00 */
[----:B0-----:R-:W4:Y:S01]  /*60ff0*/  LDL.LU R8, [R1+0xa10] ;  /* 0x000a100001087983 */ /* 0x001f220000300800 */
[----:B------:R-:W4:Y:S02]  /*61000*/  LDL.LU R9, [R1+0xa14] ;  /* 0x000a140001097983 */ /* 0x000f240000300800 */
[----:B------:R-:W4:Y:S02]  /*61010*/  LDL.LU R10, [R1+0xa18] ;  /* 0x000a1800010a7983 */ /* 0x000f240000300800 */
[----:B------:R-:W4:Y:S01]  /*61020*/  LDL.LU R11, [R1+0xa1c] ;  /* 0x000a1c00010b7983 */ /* 0x000f220000300800 */
[C---:B---3--:R-:W-:Y:S11]  /*61030*/  HMMA.16816.F32 R4, R16.reuse, R20, R4 ;  /* 0x000000141004723c */ /* 0x048ff60000001804 */
[----:B------:R-:W-:Y:S11]  /*61040*/  @!UPT UIADD3 URZ, URZ, URZ, URZ ;  /* 0x0000003f3f3ff290 */ /* 0x000ff6000fffe03f */
[----:B------:R-:W-:Y:S01]  /*61050*/  @!UPT UIADD3 URZ, URZ, URZ, URZ ;  /* 0x0000003f3f3ff290 */ /* 0x000fe2000fffe03f */
[----:B------:R0:W-:Y:S01]  /*61060*/  STL.64 [R1+0x260], R4 ;  /* 0x0002600401007387 */ /* 0x0001e20000100a00 */
[----:B------:R-:W-:Y:S03]  /*61070*/  STL.64 [R1+0x268], R6 ;  /* 0x0002680601007387 */ /* 0x000fe60000100a00 */
[----:B0-----:R-:W2:Y:S01]  /*61080*/  LDL.LU.64 R4, [R1+0x69f0] ;  /* 0x0069f00001047983 */ /* 0x001ea20000300a00 */
[----:B------:R0:W-:Y:S03]  /*61090*/  STL.64 [R1+0x6990], R20 ;  /* 0x0069901401007387 */ /* 0x0001e60000100a00 */
[----:B0-----:R-:W4:Y:S01]  /*610a0*/  LDL.64 R20, [R1+0x80] ;  /* 0x0000800001147983 */ /* 0x001f220000100a00 */
[C---:B--2---:R-:W-:Y:S03]  /*610b0*/  HMMA.16816.F32 R4, R16.reuse, R4, R24 ;  /* 0x000000041004723c */ /* 0x044fe60000001818 */
[----:B------:R-:W2:Y:S01]  /*610c0*/  LDL.LU.64 R26, [R1+0x69e8] ;  /* 0x0069e800011a7983 */ /* 0x000ea20000300a00 */
[----:B------:R-:W2:Y:S11]  /*610d0*/  LDL.LU.64 R24, [R1+0x69e0] ;  /* 0x0069e00001187983 */ /* 0x000eb60000300a00 */
[----:B------:R-:W-:Y:S08]  /*610e0*/  @!UPT UIADD3 URZ, URZ, URZ, URZ ;  /* 0x0000003f3f3ff290 */ /* 0x000ff0000fffe03f */
[----:B------:R0:W-:Y:S01]  /*610f0*/  STL.64 [R1+0x250], R4 ;  /* 0x0002500401007387 */ /* 0x0001e20000100a00 */
[----:B------:R2:W-:Y:S03]  /*61100*/  STL.64 [R1+0x258], R6 ;  /* 0x0002580601007387 */ /* 0x0005e60000100a00 */
[----:B0-----:R-:W2:Y:S02]  /*61110*/  LDL.LU.64 R4, [R1+0x69d8] ;  /* 0x0069d80001047983 */ /* 0x001ea40000300a00 */
[C---:B--2---:R-:W-:Y:S02]  /*61120*/  HMMA.16816.F32 R4, R16.reuse, R4, R24 ;  /* 0x000000041004723c */ /* 0x044fe40000001818 */
[----:B------:R-:W2:Y:S11]  /*61130*/  LDL.LU.64 R24, [R1+0x69d0] ;  /* 0x0069d00001187983 */ /* 0x000eb60000300a00 */
[----:B------:R-:W-:Y:S10]  /*61140*/  @!UPT UIADD3 URZ, URZ, URZ, URZ ;  /* 0x0000003f3f3ff290 */ /* 0x000ff4000fffe03f */
[----:B------:R-:W-:Y:S01]  /*61150*/  STL.64 [R1+0x240], R4 ;  /* 0x0002400401007387 */ /* 0x000fe20000100a00 */
[----:B------:R0:W-:Y:S03]  /*61160*/  STL.64 [R1+0x248], R6 ;  /* 0x0002480601007387 */ /* 0x0001e60000100a00 */
[----:B0-----:R-:W2:Y:S01]  /*61170*/  LDL.LU.64 R6, [R1+0x69c8] ;  /* 0x0069c80001067983 */ /* 0x001ea20000300a00 */
[----:B------:R-:W2:Y:S02]  /*61180*/  LDL.LU.64 R4, [R1+0x69c0] ;  /* 0x0069c00001047983 */ /* 0x000ea40000300a00 */
[C---:B--2---:R-:W-:Y:S11]  /*61190*/  HMMA.16816.F32 R4, R16.reuse, R24, R4 ;  /* 0x000000181004723c */ /* 0x044ff60000001804 */
[----:B------:R-:W-:Y:S11]  /*611a0*/  @!UPT UIADD3 URZ, URZ, URZ, URZ ;  /* 0x0000003f3f3ff290 */ /* 0x000ff6000fffe03f */
[----:B------:R-:W-:Y:S01]  /*611b0*/  @!UPT UIADD3 URZ, URZ, URZ, URZ ;  /* 0x0000003f3f3ff290 */ /* 0x000fe2000fffe03f */
[----:B------:R0:W-:Y:S01]  /*611c0*/  STL.64 [R1+0x230], R4 ;  /* 0x0002300401007387 */ /* 0x0001e20000100a00 */
[----:B------:R-:W-:Y:S02]  /*611d0*/  STL.64 [R1+0x238], R6 ;  /* 0x0002380601007387 */ /* 0x000fe40000100a00 */
[----:B------:R-:W2:Y:S02]  /*611e0*/  LDL.LU R27, [R1+0x69b8] ;  /* 0x0069b800011b7983 */ /* 0x000ea40000300800 */
[----:B0-----:R-:W-:Y:S02]  /*611f0*/  IMAD.MOV.U32 R5, RZ, RZ, R24 ;  /* 0x000000ffff057224 */ /* 0x001fe400078e0018 */
[----:B------:R-:W-:Y:S02]  /*61200*/  IMAD.MOV.U32 R4, RZ, RZ, R25 ;  /* 0x000000ffff047224 */ /* 0x000fe400078e0019 */
[----:B------:R-:W3:Y:S02]  /*61210*/  LDL.LU.64 R24, [R1+0x69b0] ;  /* 0x0069b00001187983 */ /* 0x000ee40000300a00 */
[----:B---3--:R-:W-:Y:S02]  /*61220*/  HMMA.16816.F32 R16, R16, R24, R12 ;  /* 0x000000181010723c */ /* 0x008fe4000000180c */
[----:B------:R-:W4:Y:S01]  /*61230*/  LDL.LU.64 R14, [R1+0x69a8] ;  /* 0x0069a800010e7983 */ /* 0x000f220000300a00 */
[----:B------:R-:W4:Y:S02]  /*61240*/  LDL.LU.64 R12, [R1+0x69a0] ;  /* 0x0069a000010c7983 */ /* 0x000f240000300a00 */
[----:B--2---:R-:W-:Y:S02]  /*61250*/  STL [R1+0x6950], R27 ;  /* 0x0069501b01007387 */ /* 0x004fe40000100800 */
[----:B------:R0:W-:Y:S11]  /*61260*/  STL.64 [R1+0x6948], R24 ;  /* 0x0069481801007387 */ /* 0x0001f60000100a00 */
[----:B------:R-:W-:Y:S05]  /*61270*/  @!UPT UIADD3 URZ, URZ, URZ, URZ ;  /* 0x0000003f3f3ff290 */ /* 0x000fea000fffe03f */
[----:B------:R1:W-:Y:S01]  /*61280*/  STL.64 [R1+0x110], R16 ;  /* 0x0001101001007387 */ /* 0x0003e20000100a00 */
[----:B------:R-:W-:Y:S02]  /*61290*/  STL.64 [R1+0x118], R18 ;  /* 0x0001181201007387 */ /* 0x000fe40000100a00 */
[----:B0-----:R-:W2:Y:S01]  /*612a0*/  LDL.64 R24, [R1+0x70] ;  /* 0x0000700001187983 */ /* 0x001ea20000100a00 */
[----:B-1----:R-:W3:Y:S04]  /*612b0*/  LDL.64 R16, [R1+0x20] ;  /* 0x0000200001107983 */ /* 0x002ee80000100a00 */
[----:B---3--:R0:W-:Y:S04]  /*612c0*/  STL.64 [R1+0x6988], R16 ;  /* 0x0069881001007387 */ /* 0x0081e80000100a00 */
[----:B0-----:R-:W3:Y:S01]  /*612d0*/  LDL.LU R16, [R1+0xa00] ;  /* 0x000a000001107983 */ /* 0x001ee20000300800 */
[----:B------:R-:W3:Y:S02]  /*612e0*/  LDL.LU R17, [R1+0xa04] ;  /* 0x000a040001117983 */ /* 0x000ee40000300800 */
[----:B------:R-:W3:Y:S02]  /*612f0*/  LDL.LU R18, [R1+0xa08] ;  /* 0x000a080001127983 */ /* 0x000ee40000300800 */
[----:B------:R-:W3:Y:S01]  /*61300*/  LDL.LU R19, [R1+0xa0c] ;  /* 0x000a0c0001137983 */ /* 0x000ee20000300800 */
[----:B----4-:R-:W-:Y:S01]  /*61310*/  HMMA.16816.F32 R8, R12, R20, R8 ;  /* 0x000000140c08723c */ /* 0x010fe20000001808 */
[----:B------:R-:W-:-:S02]  /*61320*/  IMAD.MOV.U32 R3, RZ, RZ, R20 ;  /* 0x000000ffff037224 */ /* 0x000fc400078e0014 */
[----:B------:R-:W-:Y:S11]  /*61330*/  IMAD.MOV.U32 R2, RZ, RZ, R21 ;  /* 0x000000ffff027224 */ /* 0x000ff600078e0015 */
[----:B------:R-:W-:Y:S09]  /*61340*/  @!UPT UIADD3 URZ, URZ, URZ, URZ ;  /* 0x0000003f3f3ff290 */ /* 0x000ff2000fffe03f */
[----:B------:R0:W-:Y:S01]  /*61350*/  STL.64 [R1+0x220], R8 ;  /* 0x0002200801007387 */ /* 0x0001e20000100a00 */
[----:B------:R2:W-:Y:S03]  /*61360*/  STL.64 [R1+0x228], R10 ;  /* 0x0002280a01007387 */ /* 0x0005e60000100a00 */
[----:B0-----:R-:W4:Y:S01]  /*61370*/  LDL.LU.64 R8, [R1+0x6998] ;  /* 0x0069980001087983 */ /* 0x001f220000300a00 */
[----:B------:R-:W4:Y:S02]  /*61380*/  LDL.LU R20, [R1+0x9f0] ;  /* 0x0009f00001147983 */ /* 0x000f240000300800 */
[----:B------:R-:W4:Y:S02]  /*61390*/  LDL.LU R21, [R1+0x9f4] ;  /* 0x0009f40001157983 */ /* 0x000f240000300800 */
[----:B------:R-:W4:Y:S01]  /*613a0*/  LDL.LU R22, [R1+0x9f8] ;  /* 0x0009f80001167983 */ /* 0x000f220000300800 */
[----:B------:R-:W4:Y:S01]  /*613b0*/  LDL.LU R23, [R1+0x9fc] ;  /* 0x0009fc0001177983 */ /* 0x000f220000300800 */
[----:B--2---:R-:W-:-:S02]  /*613c0*/  IMAD.MOV.U32 R11, RZ, RZ, R24 ;  /* 0x000000ffff0b7224 */ /* 0x004fc400078e0018 */
[----:B------:R-:W-:Y:S01]  /*613d0*/  IMAD.MOV.U32 R10, RZ, RZ, R25 ;  /* 0x000000ffff0a7224 */ /* 0x000fe200078e0019 */
[C---:B---3--:R-:W-:Y:S07]  /*613e0*/  HMMA.16816.F32 R16, R12.reuse, R24, R16 ;  /* 0x000000180c10723c */ /* 0x048fee0000001810 */
[----:B------:R-:W-:Y:S02]  /*613f0*/  IMAD.MOV.U32 R24, RZ, RZ, R5 ;  /* 0x000000ffff187224 */ /* 0x000fe400078e0005 */
[----:B------:R-:W-:Y:S11]  /*61400*/  IMAD.MOV.U32 R25, RZ, RZ, R4 ;  /* 0x000000ffff197224 */ /* 0x000ff600078e0004 */
[----:B------:R-:W-:Y:S03]  /*61410*/  @!UPT UIADD3 URZ, URZ, URZ, URZ ;  /* 0x0000003f3f3ff290 */ /* 0x000fe6000fffe03f */
[----:B------:R0:W-:Y:S01]  /*61420*/  STL.64 [R1+0x210], R16 ;  /* 0x0002101001007387 */ /* 0x0001e20000100a00 */
[----:B------:R1:W-:Y:S03]  /*61430*/  STL.64 [R1+0x218], R18 ;  /* 0x0002181201007387 */ /* 0x0003e60000100a00 */
[----:B0-----:R-:W2:Y:S01]  /*61440*/  LDL.LU R16, [R1+0x9e0] ;  /* 0x0009e00001107983 */ /* 0x001ea20000300800 */
[----:B------:R-:W2:Y:S02]  /*61450*/  LDL.LU R17, [R1+0x9e4] ;  /* 0x0009e40001117983 */ /* 0x000ea40000300800 */
[----:B-1----:R-:W2:Y:S02]  /*61460*/  LDL.LU R18, [R1+0x9e8] ;  /* 0x0009e80001127983 */ /* 0x002ea40000300800 */
[----:B------:R-:W2:Y:S01]  /*61470*/  LDL.LU R19, [R1+0x9ec] ;  /* 0x0009ec0001137983 */ /* 0x000ea20000300800 */
[----:B------:R0:W-:Y:S01]  /*61480*/  STL.64 [R1+0x6968], R24 ;  /* 0x0069681801007387 */ /* 0x0001e20000100a00 */
[----:B------:R-:W3:Y:S02]  /*61490*/  LDL.LU R4, [R1+0x880] ;  /* 0x0008800001047983 */ /* 0x000ee40000300800 */
[----:B------:R-:W3:Y:S02]  /*614a0*/  LDL.LU R5, [R1+0x884] ;  /* 0x0008840001057983 */ /* 0x000ee40000300800 */
[----:B------:R-:W2:Y:S01]  /*614b0*/  LDL.LU R6, [R1+0x888] ;  /* 0x0008880001067983 */ /* 0x000ea20000300800 */
[----:B------:R-:W2:Y:S04]  /*614c0*/  LDL.LU R7, [R1+0x88c] ;  /* 0x00088c0001077983 */ /* 0x000ea80000300800 */
[----:B0-----:R-:W2:Y:S01]  /*614d0*/  LDL.64 R24, [R1+0x10] ;  /* 0x0000100001187983 */ /* 0x001ea20000100a00 */
[----:B----4-:R-:W-:Y:S03]  /*614e0*/  HMMA.16816.F32 R20, R12, R8, R20 ;  /* 0x000000080c14723c */ /* 0x010fe60000001814 */
[----:B--2---:R-:W-:Y:S01]  /*614f0*/  STL.64 [R1+0x6980], R24 ;  /* 0x0069801801007387 */ /* 0x004fe20000100a00 */
[----:B------:R-:W-:Y:S02]  /*61500*/  STL.64 [R1+0x6960], R6 ;  /* 0x0069600601007387 */ /* 0x000fe40000100a00 */
[----:B---3--:R0:W-:Y:S02]  /*61510*/  STL.64 [R1+0x6958], R4 ;  /* 0x0069580401007387 */ /* 0x0081e40000100a00 */
[----:B0-----:R-:W2:Y:S01]  /*61520*/  LDL.LU R4, [R1+0x9b0] ;  /* 0x0009b00001047983 */ /* 0x001ea20000300800 */
        /* <DEDUP_REMOVED lines=13> */
[----:B------:R0:W-:Y:S01]  /*61600*/  STL.64 [R1+0x200], R20 ;  /* 0x0002001401007387 */ /* 0x0001e20000100a00 */
[----:B------:R-:W-:Y:S03]  /*61610*/  STL.64 [R1+0x208], R22 ;  /* 0x0002081601007387 */ /* 0x000fe60000100a00 */
[----:B0-----:R-:W3:Y:S01]  /*61620*/  LDL.LU.64 R20, [R1+0x6990] ;  /* 0x0069900001147983 */ /* 0x001ee20000300a00 */
[----:B------:R0:W-:Y:S02]  /*61630*/  STL.64 [R1+0x6908], R8 ;  /* 0x0069080801007387 */ /* 0x0001e40000100a00 */
[----:B0-----:R-:W-:-:S02]  /*61640*/  IMAD.MOV.U32 R8, RZ, RZ, R11 ;  /* 0x000000ffff087224 */ /* 0x001fc400078e000b */
[----:B------:R-:W-:-:S05]  /*61650*/  IMAD.MOV.U32 R9, RZ, RZ, R10 ;  /* 0x000000ffff097224 */ /* 0x000fca00078e000a */
[----:B------:R-:W-:Y:S01]  /*61660*/  STL.64 [R1+0x6920], R8 ;  /* 0x0069200801007387 */ /* 0x000fe20000100a00 */
[C---:B---3--:R-:W-:Y:S11]  /*61670*/  HMMA.16816.F32 R16, R12.reuse, R20, R16 ;  /* 0x000000140c10723c */ /* 0x048ff60000001810 */
[----:B------:R-:W-:Y:S11]  /*61680*/  @!UPT UIADD3 URZ, URZ, URZ, URZ ;  /* 0x0000003f3f3ff290 */ /* 0x000ff6000fffe03f */
[----:B------:R-:W-:Y:S01]  /*61690*/  @!UPT UIADD3 URZ, URZ, URZ, URZ ;  /* 0x0000003f3f3ff290 */ /* 0x000fe2000fffe03f */
[----:B------:R0:W-:Y:S01]  /*616a0*/  STL.64 [R1+0x1f0], R16 ;  /* 0x0001f01001007387 */ /* 0x0001e20000100a00 */
[----:B------:R-:W-:Y:S03]  /*616b0*/  STL.64 [R1+0x1f8], R18 ;  /* 0x0001f81201007387 */ /* 0x000fe60000100a00 */
        /* <DEDUP_REMOVED lines=22> */
[----:B0-----:R-:W3:Y:S01]  /*61820*/  LDL.LU.64 R24, [R1+0x6980] ;  /* 0x0069800001187983 */ /* 0x001ee20000300a00 */
[----:B------:R-:W-:Y:S02]  /*61830*/  IMAD.MOV.U32 R8, RZ, RZ, R3 ;  /* 0x000000ffff087224 */ /* 0x000fe400078e0003 */
[----:B------:R-:W-:Y:S01]  /*61840*/  IMAD.MOV.U32 R9, RZ, RZ, R2 ;  /* 0x000000ffff097224 */ /* 0x000fe200078e0002 */
        /* <DEDUP_REMOVED lines=23> */
[----:B------:R-:W-:Y:S01]  /*619c0*/  STL.64 [R1+0x100], R12 ;  /* 0x0001000c01007387 */ /* 0x000fe20000100a00 */
[----:B------:R-:W-:Y:S02]  /*619d0*/  STL.64 [R1+0x108], R14 ;  /* 0x0001080e01007387 */ /* 0x000fe40000100a00 */
[----:B0-----:R-:W3:Y:S02]  /*619e0*/  LDL.LU R24, [R1+0x750] ;  /* 0x0007500001187983 */ /* 0x001ee40000300800 */
[----:B------:R-:W3:Y:S01]  /*619f0*/  LDL.LU R25, [R1+0x754] ;  /* 0x0007540001197983 */ /* 0x000ee20000300800 */
[----:B------:R-:W3:Y:S01]  /*61a00*/  LDL.LU R26, [R1+0x758] ;  /* 0x00075800011a7983 */ /* 0x000ee20000300800 */
[----:B------:R-:W3:Y:S01]  /*61a10*/  LDL.LU R27, [R1+0x75c] ;  /* 0x00075c00011b7983 */ /* 0x000ee20000300800 */
        /* <DEDUP_REMOVED lines=24> */
[----:B------:R-:W-:Y:S01]  /*61ba0*/  STL.64 [R1+0xc0], R8 ;  /* 0x0000c00801007387 */ /* 0x000fe20000100a00 */
[----:B------:R0:W-:Y:S03]  /*61bb0*/  STL.64 [R1+0xc8], R10 ;  /* 0x0000c80a01007387 */ /* 0x0001e60000100a00 */
[----:B0-----:R-:W2:Y:S01]  /*61bc0*/  LDL.LU.64 R10, [R1+0x68e8] ;  /* 0x0068e800010a7983 */ /* 0x001ea20000300a00 */
[----:B------:R-:W2:Y:S02]  /*61bd0*/  LDL.LU.64 R8, [R1+0x68e0] ;  /* 0x0068e00001087983 */ /* 0x000ea40000300a00 */
[----:B------:R-:W-:Y:S02]  /*61be0*/  IMAD.MOV.U32 R12, RZ, RZ, R3 ;  /* 0x000000ffff0c7224 */ /* 0x000fe400078e0003 */
[----:B------:R-:W-:Y:S01]  /*61bf0*/  IMAD.MOV.U32 R13, RZ, RZ, R2 ;  /* 0x000000ffff0d7224 */ /* 0x000fe200078e0002 */
[----:B------:R3:W-:Y:S01]  /*61c00*/  STL.64 [R1+0x6868], R20 ;  /* 0x0068681401007387 */ /* 0x0007e20000100a00 */
[----:B------:R2:W-:Y:S01]  /*61c10*/  STL.64 [R1+0x6860], R16 ;  /* 0x0068601001007387 */ /* 0x0005e20000100a00 */
[C---:B---3--:R-:W-:Y:S11]  /*61c20*/  HMMA.16816.F32 R20, R4.reuse, R16, R24 ;  /* 0x000000100414723c */ /* 0x048ff60000001818 */
[----:B------:R-:W-:Y:S11]  /*61c30*/  @!UPT UIADD3 URZ, URZ, URZ, URZ ;  /* 0x0000003f3f3ff290 */ /* 0x000ff6000fffe03f */
[----:B------:R-:W-:Y:S01]  /*61c40*/  @!UPT UIADD3 URZ, URZ, URZ, URZ ;  /* 0x0000003f3f3ff290 */ /* 0x000fe2000fffe03f */
[----:B------:R-:W-:Y:S01]  /*61c50*/  STL.64 [R1+0x1b0], R20 ;  /* 0x0001b01401007387 */ /* 0x000fe20000100a00 */
[----:B------:R-:W-:Y:S01]  /*61c60*/  STL.64 [R1+0x1b8], R22 ;  /* 0x0001b81601007387 */ /* 0x000fe20000100a00 */
[C---:B--2---:R-:W-:Y:S02]  /*61c70*/  HMMA.16816.F32 R16, R4.reuse, R12, R8 ;  /* 0x0000000c0410723c */ /* 0x044fe40000001808 */
[----:B------:R-:W2:Y:S11]  /*61c80*/  LDL.LU R8, [R1+0x640] ;  /* 0x0006400001087983 */ /* 0x000eb60000300800 */
[----:B------:R-:W-:Y:S10]  /*61c90*/  @!UPT UIADD3 URZ, URZ, URZ, URZ ;  /* 0x0000003f3f3ff290 */ /* 0x000ff4000fffe03f */
[----:B------:R-:W-:Y:S01]  /*61ca0*/  STL.64 [R1+0x330], R16 ;  /* 0x0003301001007387 */ /* 0x000fe20000100a00 */
[----:B------:R-:W-:Y:S02]  /*61cb0*/  STL.64 [R1+0x338], R18 ;  /* 0x0003381201007387 */ /* 0x000fe40000100a00 */
[----:B------:R-:W2:Y:S02]  /*61cc0*/  LDL.LU R9, [R1+0x644] ;  /* 0x0006440001097983 */ /* 0x000ea40000300800 */
[----:B------:R-:W3:Y:S01]  /*61cd0*/  LDL.LU R10, [R1+0x648] ;  /* 0x00064800010a7983 */ /* 0x000ee20000300800 */
[----:B------:R-:W3:Y:S04]  /*61ce0*/  LDL.LU R11, [R1+0x64c] ;  /* 0x00064c00010b7983 */ /* 0x000ee80000300800 */
[----:B---3--:R-:W-:Y:S01]  /*61cf0*/  STL.64 [R1+0x68d8], R10 ;  /* 0x0068d80a01007387 */ /* 0x008fe20000100a00 */
[----:B--2---:R0:W-:Y:S03]  /*61d00*/  STL.64 [R1+0x68d0], R8 ;  /* 0x0068d00801007387 */ /* 0x0041e60000100a00 */
[----:B0-----:R-:W2:Y:S01]  /*61d10*/  LDL.LU R8, [R1+0x650] ;  /* 0x0006500001087983 */ /* 0x001ea20000300800 */
[----:B------:R-:W2:Y:S02]  /*61d20*/  LDL.LU R9, [R1+0x654] ;  /* 0x0006540001097983 */ /* 0x000ea40000300800 */
[----:B------:R-:W2:Y:S02]  /*61d30*/  LDL.LU R10, [R1+0x658] ;  /* 0x00065800010a7983 */ /* 0x000ea40000300800 */
[----:B------:R-:W2:Y:S01]  /*61d40*/  LDL.LU R11, [R1+0x65c] ;  /* 0x00065c00010b7983 */ /* 0x000ea20000300800 */
[----:B------:R-:W3:Y:S04]  /*61d50*/  LDL.64 R20, [R1+0x50] ;  /* 0x0000500001147983 */ /* 0x000ee80000100a00 */
[----:B------:R-:W2:Y:S04]  /*61d60*/  LDL.64 R24, [R1] ;  /* 0x0000000001187983 */ /* 0x000ea80000100a00 */
[----:B---3--:R0:W-:Y:S04]  /*61d70*/  STL.64 [R1+0x6880], R20 ;  /* 0x0068801401007387 */ /* 0x0081e80000100a00 */
[----:B0-----:R-:W3:Y:S04]  /*61d80*/  LDL.64 R20, [R1+0x70] ;  /* 0x0000700001147983 */ /* 0x001ee80000100a00 */
[----:B---3--:R0:W-:Y:S01]  /*61d90*/  STL.64 [R1+0x6898], R20 ;  /* 0x0068981401007387 */ /* 0x0081e20000100a00 */
[----:B------:R-:W3:Y:S02]  /*61da0*/  LDL.LU R16, [R1+0x6b0] ;  /* 0x0006b00001107983 */ /* 0x000ee40000300800 */
[----:B------:R-:W3:Y:S02]  /*61db0*/  LDL.LU R17, [R1+0x6b4] ;  /* 0x0006b40001117983 */ /* 0x000ee40000300800 */
[----:B------:R-:W4:Y:S01]  /*61dc0*/  LDL.LU R18, [R1+0x6b8] ;  /* 0x0006b80001127983 */ /* 0x000f220000300800 */
[----:B------:R-:W4:Y:S04]  /*61dd0*/  LDL.LU R19, [R1+0x6bc] ;  /* 0x0006bc0001137983 */ /* 0x000f280000300800 */
[----:B0-----:R-:W2:Y:S04]  /*61de0*/  LDL.64 R20, [R1+0x80] ;  /* 0x0000800001147983 */ /* 0x001ea80000100a00 */
[----:B----4-:R-:W-:Y:S01]  /*61df0*/  STL.64 [R1+0x6878], R18 ;  /* 0x0068781201007387 */ /* 0x010fe20000100a00 */
[----:B---3--:R0:W-:Y:S03]  /*61e00*/  STL.64 [R1+0x6870], R16 ;  /* 0x0068701001007387 */ /* 0x0081e60000100a00 */
[----:B0-----:R-:W3:Y:S01]  /*61e10*/  LDL.LU R16, [R1+0x6a0] ;  /* 0x0006a00001107983 */ /* 0x001ee20000300800 */
[----:B------:R-:W3:Y:S02]  /*61e20*/  LDL.LU R17, [R1+0x6a4] ;  /* 0x0006a40001117983 */ /* 0x000ee40000300800 */
[----:B------:R-:W4:Y:S02]  /*61e30*/  LDL.LU R18, [R1+0x6a8] ;  /* 0x0006a80001127983 */ /* 0x000f240000300800 */
[----:B------:R-:W4:Y:S01]  /*61e40*/  LDL.LU R19, [R1+0x6ac] ;  /* 0x0006ac0001137983 */ /* 0x000f220000300800 */
[C---:B--2---:R-:W-:Y:S01]  /*61e50*/  HMMA.16816.F32 R8, R4.reuse, R24, R8 ;  /* 0x000000180408723c */ /* 0x044fe20000001808 */
[----:B----4-:R-:W-:Y:S01]  /*61e60*/  STL.64 [R1+0x6890], R18 ;  /* 0x0068901201007387 */ /* 0x010fe20000100a00 */
[----:B---3--:R0:W-:Y:S03]  /*61e70*/  STL.64 [R1+0x6888], R16 ;  /* 0x0068881001007387 */ /* 0x0081e60000100a00 */
[----:B0-----:R-:W2:Y:S01]  /*61e80*/  LDL.LU R16, [R1+0x690] ;  /* 0x0006900001107983 */ /* 0x001ea20000300800 */
[----:B------:R-:W2:Y:S02]  /*61e90*/  LDL.LU R17, [R1+0x694] ;  /* 0x0006940001117983 */ /* 0x000ea40000300800 */
[----:B------:R-:W3:Y:S02]  /*61ea0*/  LDL.LU R18, [R1+0x698] ;  /* 0x0006980001127983 */ /* 0x000ee40000300800 */
[----:B------:R-:W3:Y:S02]  /*61eb0*/  LDL.LU R19, [R1+0x69c] ;  /* 0x00069c0001137983 */ /* 0x000ee40000300800 */
[----:B------:R-:W-:Y:S01]  /*61ec0*/  IMAD.MOV.U32 R26, RZ, RZ, R24 ;  /* 0x000000ffff1a7224 */ /* 0x000fe200078e0018 */
[----:B---3--:R-:W-:Y:S01]  /*61ed0*/  STL.64 [R1+0x68a8], R18 ;  /* 0x0068a81201007387 */ /* 0x008fe20000100a00 */
[----:B--2---:R0:W-:Y:S03]  /*61ee0*/  STL.64 [R1+0x68a0], R16 ;  /* 0x0068a01001007387 */ /* 0x0041e60000100a00 */
[----:B0-----:R-:W2:Y:S01]  /*61ef0*/  LDL.LU R16, [R1+0x680] ;  /* 0x0006800001107983 */ /* 0x001ea20000300800 */
[----:B------:R-:W2:Y:S02]  /*61f00*/  LDL.LU R17, [R1+0x684] ;  /* 0x0006840001117983 */ /* 0x000ea40000300800 */
[----:B------:R-:W2:Y:S02]  /*61f10*/  LDL.LU R18, [R1+0x688] ;  /* 0x0006880001127983 */ /* 0x000ea40000300800 */
[----:B------:R-:W2:Y:S01]  /*61f20*/  LDL.LU R19, [R1+0x68c] ;  /* 0x00068c0001137983 */ /* 0x000ea20000300800 */
[----:B------:R0:W-:Y:S04]  /*61f30*/  STL.64 [R1+0x6858], R12 ;  /* 0x0068580c01007387 */ /* 0x0001e80000100a00 */
[----:B0-----:R-:W3:Y:S01]  /*61f40*/  LDL.LU R12, [R1+0x730] ;  /* 0x00073000010c7983 */ /* 0x001ee20000300800 */
[----:B------:R-:W3:Y:S02]  /*61f50*/  LDL.LU R13, [R1+0x734] ;  /* 0x00073400010d7983 */ /* 0x000ee40000300800 */
[----:B------:R-:W3:Y:S02]  /*61f60*/  LDL.LU R14, [R1+0x738] ;  /* 0x00073800010e7983 */ /* 0x000ee40000300800 */
[----:B------:R-:W3:Y:S01]  /*61f70*/  LDL.LU R15, [R1+0x73c] ;  /* 0x00073c00010f7983 */ /* 0x000ee20000300800 */
[----:B------:R-:W-:Y:S01]  /*61f80*/  STL.64 [R1+0x650], R8 ;  /* 0x0006500801007387 */ /* 0x000fe20000100a00 */
[----:B------:R0:W-:Y:S03]  /*61f90*/  STL.64 [R1+0x658], R10 ;  /* 0x0006580a01007387 */ /* 0x0001e60000100a00 */
[----:B0-----:R-:W4:Y:S01]  /*61fa0*/  LDL.LU.64 R10, [R1+0x68d8] ;  /* 0x0068d800010a7983 */ /* 0x001f220000300a00 */
[----:B------:R-:W4:Y:S02]  /*61fb0*/  LDL.LU.64 R8, [R1+0x68d0] ;  /* 0x0068d00001087983 */ /* 0x000f240000300a00 */
[----:B------:R-:W2:Y:S02]  /*61fc0*/  LDL.LU R27, [R1+0x68c8] ;  /* 0x0068c800011b7983 */ /* 0x000ea40000300800 */
[----:B------:R-:W4:Y:S02]  /*61fd0*/  LDL.LU.64 R24, [R1+0x68c0] ;  /* 0x0068c00001187983 */ /* 0x000f240000300a00 */
[----:B----4-:R-:W-:Y:S01]  /*61fe0*/  HMMA.16816.F32 R4, R4, R24, R8 ;  /* 0x000000180404723c */ /* 0x010fe20000001808 */
[----:B------:R-:W4:Y:S01]  /*61ff0*/  LDL.LU.64 R10, [R1+0x68b8] ;  /* 0x0068b800010a7983 */ /* 0x000f220000300a00 */
[----:B------:R-:W4:Y:S02]  /*62000*/  LDL.LU.64 R8, [R1+0x68b0] ;  /* 0x0068b00001087983 */ /* 0x000f240000300a00 */
[----:B--2---:R-:W-:Y:S02]  /*62010*/  STL.64 [R1+0x6850], R26 ;  /* 0x0068501a01007387 */ /* 0x004fe40000100a00 */
[----:B------:R0:W-:Y:S02]  /*62020*/  STL.64 [R1+0x6848], R24 ;  /* 0x0068481801007387 */ /* 0x0001e40000100a00 */
[----:B------:R-:W-:-:S02]  /*62030*/  IMAD.MOV.U32 R29, RZ, RZ, R20 ;  /* 0x000000ffff1d7224 */ /* 0x000fc400078e0014 */
[----:B------:R-:W-:Y:S11]  /*62040*/  IMAD.MOV.U32 R28, RZ, RZ, R21 ;  /* 0x000000ffff1c7224 */ /* 0x000ff600078e0015 */
[----:B------:R-:W-:Y:S02]  /*62050*/  @!UPT UIADD3 URZ, URZ, URZ, URZ ;  /* 0x0000003f3f3ff290 */ /* 0x000fe4000fffe03f */
[----:B------:R1:W-:Y:S01]  /*62060*/  STL.64 [R1+0x640], R4 ;  /* 0x0006400401007387 */ /* 0x0003e20000100a00 */
[----:B------:R2:W-:Y:S02]  /*62070*/  STL.64 [R1+0x648], R6 ;  /* 0x0006480601007387 */ /* 0x0005e40000100a00 */
[----:B0-----:R-:W3:Y:S02]  /*62080*/  LDL.LU R24, [R1+0x990] ;  /* 0x0009900001187983 */ /* 0x001ee40000300800 */
[----:B------:R-:W3:Y:S01]  /*62090*/  LDL.LU R25, [R1+0x994] ;  /* 0x0009940001197983 */ /* 0x000ee20000300800 */
[----:B------:R-:W3:Y:S01]  /*620a0*/  LDL.LU R26, [R1+0x998] ;  /* 0x00099800011a7983 */ /* 0x000ee20000300800 */
[----:B------:R-:W3:Y:S03]  /*620b0*/  LDL.LU R27, [R1+0x99c] ;  /* 0x00099c00011b7983 */ /* 0x000ee60000300800 */
[----:B-1----:R-:W3:Y:S01]  /*620c0*/  LDL.LU R4, [R1+0xb50] ;  /* 0x000b500001047983 */ /* 0x002ee20000300800 */
[----:B------:R-:W3:Y:S02]  /*620d0*/  LDL.LU R5, [R1+0xb54] ;  /* 0x000b540001057983 */ /* 0x000ee40000300800 */
[----:B--2---:R-:W2:Y:S02]  /*620e0*/  LDL.LU R6, [R1+0xb58] ;  /* 0x000b580001067983 */ /* 0x004ea40000300800 */
[----:B------:R-:W2:Y:S01]  /*620f0*/  LDL.LU R7, [R1+0xb5c] ;  /* 0x000b5c0001077983 */ /* 0x000ea20000300800 */
[C---:B----4-:R-:W-:Y:S11]  /*62100*/  HMMA.16816.F32 R16, R8.reuse, R20, R16 ;  /* 0x000000140810723c */ /* 0x050ff60000001810 */
[----:B------:R-:W-:Y:S11]  /*62110*/  @!UPT UIADD3 URZ, URZ, URZ, URZ ;  /* 0x0000003f3f3ff290 */ /* 0x000ff6000fffe03f */
[----:B------:R-:W-:Y:S01]  /*62120*/  @!UPT UIADD3 URZ, URZ, URZ, URZ ;  /* 0x0000003f3f3ff290 */ /* 0x000fe2000fffe03f */
[----:B------:R-:W-:Y:S01]  /*62130*/  STL.64 [R1+0x680], R16 ;  /* 0x0006801001007387 */ /* 0x000fe20000100a00 */
[----:B------:R0:W-:Y:S03]  /*62140*/  STL.64 [R1+0x688], R18 ;  /* 0x0006881201007387 */ /* 0x0001e60000100a00 */
[----:B0-----:R-:W4:Y:S01]  /*62150*/  LDL.LU.64 R18, [R1+0x68a8] ;  /* 0x0068a80001127983 */ /* 0x001f220000300a00 */
[----:B------:R-:W4:Y:S02]  /*62160*/  LDL.LU.64 R16, [R1+0x68a0] ;  /* 0x0068a00001107983 */ /* 0x000f240000300a00 */
[----:B------:R-:W4:Y:S02]  /*62170*/  LDL.LU.64 R20, [R1+0x6898] ;  /* 0x0068980001147983 */ /* 0x000f240000300a00 */
[----:B------:R-:W-:Y:S01]  /*62180*/  STL [R1+0x6834], R28 ;  /* 0x0068341c01007387 */ /* 0x000fe20000100800 */
[----:B------:R-:W-:Y:S01]  /*62190*/  STL [R1+0x6830], R29 ;  /* 0x0068301d01007387 */ /* 0x000fe20000100800 */
[----:B----4-:R-:W-:Y:S01]  /*621a0*/  HMMA.16816.F32 R16, R8, R20, R16 ;  /* 0x000000140810723c */ /* 0x010fe20000001810 */
[----:B------:R-:W-:-:S02]  /*621b0*/  IMAD.MOV.U32 R3, RZ, RZ, R20 ;  /* 0x000000ffff037224 */ /* 0x000fc400078e0014 */
[----:B------:R-:W-:Y:S11]  /*621c0*/  IMAD.MOV.U32 R2, RZ, RZ, R21 ;  /* 0x000000ffff027224 */ /* 0x000ff600078e0015 */
[----:B------:R-:W-:Y:S09]  /*621d0*/  @!UPT UIADD3 URZ, URZ, URZ, URZ ;  /* 0x0000003f3f3ff290 */ /* 0x000ff2000fffe03f */
        /* <DEDUP_REMOVED lines=16> */
[C---:B----4-:R-:W-:Y:S01]  /*622e0*/  HMMA.16816.F32 R20, R8.reuse, R20, R16 ;  /* 0x000000140814723c */ /* 0x050fe20000001810 */
[----:B------:R-:W3:Y:S11]  /*622f0*/  LDL.LU.64 R16, [R1+0x6860] ;  /* 0x0068600001107983 */ /* 0x000ef60000300a00 */
[----:B------:R-:W-:Y:S11]  /*62300*/  @!UPT UIADD3 URZ, URZ, URZ, URZ ;  /* 0x0000003f3f3ff290 */ /* 0x000ff6000fffe03f */
[----:B------:R-:W-:Y:S01]  /*62310*/  STL.64 [R1+0x6b0], R20 ;  /* 0x0006b01401007387 */ /* 0x000fe20000100a00 */
[----:B------:R-:W-:Y:S02]  /*62320*/  STL.64 [R1+0x6b8], R22 ;  /* 0x0006b81601007387 */ /* 0x000fe40000100a00 */
[----:B------:R-:W-:Y:S01]  /*62330*/  LDSM.16.MT88.4 R20, [R0+0x8180] ;  /* 0x008180000014783b */ /* 0x000fe20000004200 */
[C---:B---3--:R-:W-:Y:S11]  /*62340*/  HMMA.16816.F32 R12, R8.reuse, R16, R12 ;  /* 0x00000010080c723c */ /* 0x048ff6000000180c */
[----:B------:R-:W-:Y:S11]  /*62350*/  @!UPT UIADD3 URZ, URZ, URZ, URZ ;  /* 0x0000003f3f3ff290 */ /* 0x000ff6000fffe03f */
[----:B------:R-:W-:Y:S01]  /*62360*/  @!UPT UIADD3 URZ, URZ, URZ, URZ ;  /* 0x0000003f3f3ff290 */ /* 0x000fe2000fffe03f */
[----:B------:R0:W-:Y:S01]  /*62370*/  STL.64 [R1+0x6c0], R12 ;  /* 0x0006c00c01007387 */ /* 0x0001e20000100a00 */
[----:B------:R-:W-:Y:S03]  /*62380*/  STL.64 [R1+0x6c8], R14 ;  /* 0x0006c80e01007387 */ /* 0x000fe60000100a00 */
[----:B0-----:R-:W3:Y:S01]  /*62390*/  LDL.LU.64 R12, [R1+0x6858] ;  /* 0x00685800010c7983 */ /* 0x001ee20000300a00 */
[----:B------:R-:W-:Y:S02]  /*623a0*/  IMAD.MOV.U32 R2, RZ, RZ, R16 ;  /* 0x000000ffff027224 */ /* 0x000fe400078e0010 */
[----:B------:R-:W-:Y:S02]  /*623b0*/  IMAD.MOV.U32 R3, RZ, RZ, R17 ;  /* 0x000000ffff037224 */ /* 0x000fe400078e0011 */
[----:B------:R-:W0:Y:S04]  /*623c0*/  LDSM.16.MT88.4 R16, [R0+0x8200] ;  /* 0x008200000010783b */ /* 0x000e280000004200 */
[----:B0-----:R-:W-:Y:S01]  /*623d0*/  STL.64 [R1+0x67a8], R18 ;  /* 0x0067a81201007387 */ /* 0x001fe20000100a00 */
[----:B------:R0:W-:Y:S03]  /*623e0*/  STL.64 [R1+0x67a0], R16 ;  /* 0x0067a01001007387 */ /* 0x0001e60000100a00 */
[----:B0-----:R-:W4:Y:S01]  /*623f0*/  LDL.LU R16, [R1+0xb40] ;  /* 0x000b400001107983 */ /* 0x001f220000300800 */
[----:B------:R-:W4:Y:S02]  /*62400*/  LDL.LU R17, [R1+0xb44] ;  /* 0x000b440001117983 */ /* 0x000f240000300800 */
[----:B------:R-:W4:Y:S02]  /*62410*/  LDL.LU R18, [R1+0xb48] ;  /* 0x000b480001127983 */ /* 0x000f240000300800 */
[----:B------:R-:W4:Y:S01]  /*62420*/  LDL.LU R19, [R1+0xb4c] ;  /* 0x000b4c0001137983 */ /* 0x000f220000300800 */
[C---:B---3--:R-:W-:Y:S01]  /*62430*/  HMMA.16816.F32 R12, R8.reuse, R12, R24 ;  /* 0x0000000c080c723c */ /* 0x048fe20000001818 */
[----:B------:R-:W3:Y:S01]  /*62440*/  LDL.LU.64 R26, [R1+0x6850] ;  /* 0x00685000011a7983 */ /* 0x000ee20000300a00 */
[----:B------:R-:W4:Y:S11]  /*62450*/  LDL.LU.64 R24, [R1+0x6848] ;  /* 0x0068480001187983 */ /* 0x000f360000300a00 */
[----:B------:R-:W-:Y:S10]  /*62460*/  @!UPT UIADD3 URZ, URZ, URZ, URZ ;  /* 0x0000003f3f3ff290 */ /* 0x000ff4000fffe03f */
[----:B------:R-:W-:Y:S01]  /*62470*/  STL.64 [R1+0x6d0], R12 ;  /* 0x0006d00c01007387 */ /* 0x000fe20000100a00 */
[----:B------:R-:W-:Y:S02]  /*62480*/  STL.64 [R1+0x6d8], R14 ;  /* 0x0006d80e01007387 */ /* 0x000fe40000100a00 */
[----:B------:R-:W0:Y:S02]  /*62490*/  LDSM.16.MT88.4 R12, [R0+0x8280] ;  /* 0x00828000000c783b */ /* 0x000e240000004200 */
[----:B0-----:R-:W-:Y:S02]  /*624a0*/  STL.64 [R1+0x6700], R14 ;  /* 0x0067000e01007387 */ /* 0x001fe40000100a00 */
[----:B------:R3:W-:Y:S02]  /*624b0*/  STL.64 [R1+0x66f8], R12 ;  /* 0x0066f80c01007387 */ /* 0x0007e40000100a00 */
[----:B---3--:R-:W-:Y:S02]  /*624c0*/  IMAD.MOV.U32 R12, RZ, RZ, R26 ;  /* 0x000000ffff0c7224 */ /* 0x008fe400078e001a */
[----:B------:R-:W3:Y:S01]  /*624d0*/  LDL.LU R26, [R1+0x6840] ;  /* 0x00684000011a7983 */ /* 0x000ee20000300800 */
[----:B------:R-:W2:Y:S04]  /*624e0*/  LDL R13, [R1+0x4] ;  /* 0x00000400010d7983 */ /* 0x000ea80000100800 */
[C---:B--2---:R-:W-:Y:S01]  /*624f0*/  HMMA.16816.F32 R4, R8.reuse, R12, R4 ;  /* 0x0000000c0804723c */ /* 0x044fe20000001804 */
[----:B------:R-:W-:Y:S11]  /*62500*/  STL.64 [R1+0x67b0], R12 ;  /* 0x0067b00c01007387 */ /* 0x000ff60000100a00 */
[----:B------:R-:W-:Y:S11]  /*62510*/  @!UPT UIADD3 URZ, URZ, URZ, URZ ;  /* 0x0000003f3f3ff290 */ /* 0x000ff6000fffe03f */
[----:B------:R-:W-:Y:S01]  /*62520*/  STL.64 [R1+0x6f0], R4 ;  /* 0x0006f00401007387 */ /* 0x000fe20000100a00 */
[----:B------:R-:W-:Y:S02]  /*62530*/  STL.64 [R1+0x6f8], R6 ;  /* 0x0006f80601007387 */ /* 0x000fe40000100a00 */
[----:B------:R-:W0:Y:S02]  /*62540*/  LDSM.16.MT88.4 R4, [R0+0x8300] ;  /* 0x008300000004783b */ /* 0x000e240000004200 */
[----:B0-----:R-:W-:Y:S02]  /*62550*/  STL.64 [R1+0x6670], R6 ;  /* 0x0066700601007387 */ /* 0x001fe40000100a00 */
[----:B------:R4:W-:Y:S02]  /*62560*/  STL.64 [R1+0x6668], R4 ;  /* 0x0066680401007387 */ /* 0x0009e40000100a00 */
[----:B----4-:R-:W-:Y:S01]  /*62570*/  HMMA.16816.F32 R4, R8, R24, R16 ;  /* 0x000000180804723c */ /* 0x010fe20000001810 */
[----:B---3--:R-:W-:Y:S01]  /*62580*/  STL.64 [R1+0x67c0], R26 ;  /* 0x0067c01a01007387 */ /* 0x008fe20000100a00 */
[----:B------:R0:W-:Y:S03]  /*62590*/  STL.64 [R1+0x67b8], R24 ;  /* 0x0067b81801007387 */ /* 0x0001e60000100a00 */
[----:B------:R-:W1:Y:S11]  /*625a0*/  LDSM.16.MT88.4 R8, [R0+0x8380] ;  /* 0x008380000008783b */ /* 0x000e760000004200 */
[----:B------:R-:W-:Y:S07]  /*625b0*/  @!UPT UIADD3 URZ, URZ, URZ, URZ ;  /* 0x0000003f3f3ff290 */ /* 0x000fee000fffe03f */
[----:B------:R-:W-:Y:S01]  /*625c0*/  STL.64 [R1+0x6e0], R4 ;  /* 0x0006e00401007387 */ /* 0x000fe20000100a00 */
[----:B------:R-:W-:Y:S02]  /*625d0*/  STL.64 [R1+0x6e8], R6 ;  /* 0x0006e80601007387 */ /* 0x000fe40000100a00 */
[----:B------:R-:W2:Y:S02]  /*625e0*/  LDL.64 R12, [R1+0x10] ;  /* 0x00001000010c7983 */ /* 0x000ea40000100a00 */
[----:B--2---:R-:W-:Y:S01]  /*625f0*/  STL.64 [R1+0x67c8], R12 ;  /* 0x0067c80c01007387 */ /* 0x004fe20000100a00 */
[----:B------:R-:W2:Y:S02]  /*62600*/  LDL.LU R16, [R1+0xc70] ;  /* 0x000c700001107983 */ /* 0x000ea40000300800 */
[----:B------:R-:W2:Y:S02]  /*62610*/  LDL.LU R17, [R1+0xc74] ;  /* 0x000c740001117983 */ /* 0x000ea40000300800 */
[----:B------:R-:W3:Y:S01]  /*62620*/  LDL.LU R18, [R1+0xc78] ;  /* 0x000c780001127983 */ /* 0x000ee20000300800 */
[----:B------:R-:W3:Y:S01]  /*62630*/  LDL.LU R19, [R1+0xc7c] ;  /* 0x000c7c0001137983 */ /* 0x000ee20000300800 */
[----:B0-----:R-:W-:-:S02]  /*62640*/  IMAD.MOV.U32 R24, RZ, RZ, R2 ;  /* 0x000000ffff187224 */ /* 0x001fc400078e0002 */
[----:B------:R-:W-:Y:S01]  /*62650*/  IMAD.MOV.U32 R25, RZ, RZ, R3 ;  /* 0x000000ffff197224 */ /* 0x000fe200078e0003 */
[----:B---3--:R-:W-:Y:S01]  /*62660*/  STL.64 [R1+0x67d8], R18 ;  /* 0x0067d81201007387 */ /* 0x008fe20000100a00 */
[----:B--2---:R-:W-:Y:S02]  /*62670*/  STL.64 [R1+0x67d0], R16 ;  /* 0x0067d01001007387 */ /* 0x004fe40000100a00 */
[----:B------:R-:W2:Y:S02]  /*62680*/  LDL.LU R2, [R1+0x683c] ;  /* 0x00683c0001027983 */ /* 0x000ea40000300800 */
[----:B------:R-:W3:Y:S01]  /*62690*/  LDL.LU R3, [R1+0x6838] ;  /* 0x0068380001037983 */ /* 0x000ee20000300800 */
[----:B------:R0:W-:Y:S04]  /*626a0*/  STL.64 [R1+0x67e0], R24 ;  /* 0x0067e01801007387 */ /* 0x0001e80000100a00 */
[----:B0-----:R-:W4:Y:S01]  /*626b0*/  LDL.LU R24, [R1+0xca0] ;  /* 0x000ca00001187983 */ /* 0x001f220000300800 */
[----:B------:R-:W4:Y:S02]  /*626c0*/  LDL.LU R25, [R1+0xca4] ;  /* 0x000ca40001197983 */ /* 0x000f240000300800 */
[----:B------:R-:W2:Y:S02]  /*626d0*/  LDL.LU R26, [R1+0xca8] ;  /* 0x000ca800011a7983 */ /* 0x000ea40000300800 */
[----:B------:R-:W2:Y:S02]  /*626e0*/  LDL.LU R27, [R1+0xcac] ;  /* 0x000cac00011b7983 */ /* 0x000ea40000300800 */
[----:B--2---:R-:W-:Y:S01]  /*626f0*/  STL.64 [R1+0x67f0], R26 ;  /* 0x0067f01a01007387 */ /* 0x004fe20000100a00 */
[----:B----4-:R0:W-:Y:S02]  /*62700*/  STL.64 [R1+0x67e8], R24 ;  /* 0x0067e81801007387 */ /* 0x0101e40000100a00 */
[----:B0-----:R-:W-:-:S02]  /*62710*/  IMAD.MOV.U32 R24, RZ, RZ, R28 ;  /* 0x000000ffff187224 */ /* 0x001fc400078e001c */
[----:B------:R-:W-:Y:S01]  /*62720*/  IMAD.MOV.U32 R25, RZ, RZ, R29 ;  /* 0x000000ffff197224 */ /* 0x000fe200078e001d */
[----:B------:R-:W2:Y:S01]  /*62730*/  LDL.LU R28, [R1+0x6834] ;  /* 0x00683400011c7983 */ /* 0x000ea20000300800 */
[----:B------:R-:W4:Y:S03]  /*62740*/  LDL.LU R29, [R1+0x6830] ;  /* 0x00683000011d7983 */ /* 0x000f260000300800 */
[----:B------:R0:W-:Y:S04]  /*62750*/  STL.64 [R1+0x6800], R24 ;  /* 0x0068001801007387 */ /* 0x0001e80000100a00 */
[----:B0-----:R-:W2:Y:S01]  /*62760*/  LDL.LU R24, [R1+0x710] ;  /* 0x0007100001187983 */ /* 0x001ea20000300800 */
[----:B------:R-:W2:Y:S02]  /*62770*/  LDL.LU R25, [R1+0x714] ;  /* 0x0007140001197983 */ /* 0x000ea40000300800 */
[----:B------:R-:W2:Y:S02]  /*62780*/  LDL.LU R26, [R1+0x718] ;  /* 0x00071800011a7983 */ /* 0x000ea40000300800 */
[----:B------:R-:W2:Y:S02]  /*62790*/  LDL.LU R27, [R1+0x71c] ;  /* 0x00071c00011b7983 */ /* 0x000ea40000300800 */
[----:B--2---:R-:W-:Y:S01]  /*627a0*/  STL.64 [R1+0x6810], R26 ;  /* 0x0068101a01007387 */ /* 0x004fe20000100a00 */
[----:B------:R4:W-:Y:S02]  /*627b0*/  STL.64 [R1+0x6808], R24 ;  /* 0x0068081801007387 */ /* 0x0009e40000100a00 */
[----:B----4-:R-:W-:-:S02]  /*627c0*/  IMAD.MOV.U32 R24, RZ, RZ, R29 ;  /* 0x000000ffff187224 */ /* 0x010fc400078e001d */
[----:B------:R-:W-:Y:S01]  /*627d0*/  IMAD.MOV.U32 R25, RZ, RZ, R28 ;  /* 0x000000ffff197224 */ /* 0x000fe200078e001c */
[----:B------:R-:W2:Y:S01]  /*627e0*/  LDL.LU R29, [R1+0x682c] ;  /* 0x00682c00011d7983 */ /* 0x000ea20000300800 */
[----:B------:R-:W4:Y:S02]  /*627f0*/  LDL.LU R28, [R1+0x6828] ;  /* 0x00682800011c7983 */ /* 0x000f240000300800 */
[----:B------:R-:W2:Y:S02]  /*62800*/  LDL.LU.64 R16, [R1+0x40] ;  /* 0x0000400001107983 */ /* 0x000ea40000300a00 */
[----:B--2---:R0:W-:Y:S04]  /*62810*/  STL.64 [R1+0x67f8], R16 ;  /* 0x0067f81001007387 */ /* 0x0041e80000100a00 */
        /* <DEDUP_REMOVED lines=26> */
[----:B------:R-:W-:Y:S02]  /*629c0*/  STL.64 [R1+0x66c8], R4 ;  /* 0x0066c80401007387 */ /* 0x000fe40000100a00 */
[----:B-1----:R-:W-:Y:S02]  /*629d0*/  STL.64 [R1+0x65e8], R10 ;  /* 0x0065e80a01007387 */ /* 0x002fe40000100a00 */
[----:B------:R0:W-:Y:S02]  /*629e0*/  STL.64 [R1+0x65e0], R8 ;  /* 0x0065e00801007387 */ /* 0x0001e40000100a00 */
[----:B0-----:R-:W2:Y:S01]  /*629f0*/  LDL.LU R8, [R1+0xb30] ;  /* 0x000b300001087983 */ /* 0x001ea20000300800 */
[----:B------:R-:W2:Y:S02]  /*62a00*/  LDL.LU R9, [R1+0xb34] ;  /* 0x000b340001097983 */ /* 0x000ea40000300800 */
[----:B------:R-:W2:Y:S02]  /*62a10*/  LDL.LU R10, [R1+0xb38] ;  /* 0x000b3800010a7983 */ /* 0x000ea40000300800 */
[----:B------:R-:W2:Y:S01]  /*62a20*/  LDL.LU R11, [R1+0xb3c] ;  /* 0x000b3c00010b7983 */ /* 0x000ea20000300800 */
[----:B------:R-:W2:Y:S01]  /*62a30*/  LDL.LU.64 R18, [R1+0x6820] ;  /* 0x0068200001127983 */ /* 0x000ea20000300a00 */
[----:B------:R-:W2:Y:S08]  /*62a40*/  LDL.LU.64 R16, [R1+0x6818] ;  /* 0x0068180001107983 */ /* 0x000eb00000300a00 */
[----:B------:R-:W-:Y:S02]  /*62a50*/  STL.64 [R1+0x700], R24 ;  /* 0x0007001801007387 */ /* 0x000fe40000100a00 */
[----:B------:R0:W-:Y:S02]  /*62a60*/  STL.64 [R1+0x708], R26 ;  /* 0x0007081a01007387 */ /* 0x0001e40000100a00 */
[----:B0-----:R-:W2:Y:S01]  /*62a70*/  LDL.LU.64 R26, [R1+0x6810] ;  /* 0x00681000011a7983 */ /* 0x001ea20000300a00 */
[----:B------:R-:W2:Y:S02]  /*62a80*/  LDL.LU.64 R24, [R1+0x6808] ;  /* 0x0068080001187983 */ /* 0x000ea40000300a00 */
[----:B---3--:R-:W-:-:S02]  /*62a90*/  IMAD.MOV.U32 R4, RZ, RZ, R3 ;  /* 0x000000ffff047224 */ /* 0x008fc400078e0003 */
[----:B------:R-:W-:-:S07]  /*62aa0*/  IMAD.MOV.U32 R5, RZ, RZ, R2 ;  /* 0x000000ffff057224 */ /* 0x000fce00078e0002 */
[C---:B--2---:R-:W-:Y:S11]  /*62ab0*/  HMMA.16816.F32 R24, R20.reuse, R4, R24 ;  /* 0x000000041418723c */ /* 0x044ff60000001818 */
[----:B------:R-:W-:Y:S11]  /*62ac0*/  @!UPT UIADD3 URZ, URZ, URZ, URZ ;  /* 0x0000003f3f3ff290 */ /* 0x000ff6000fffe03f */
[----:B------:R-:W-:Y:S01]  /*62ad0*/  @!UPT UIADD3 URZ, URZ, URZ, URZ ;  /* 0x0000003f3f3ff290 */ /* 0x000fe2000fffe03f */
[----:B------:R0:W-:Y:S01]  /*62ae0*/  STL.64 [R1+0x710], R24 ;  /* 0x0007101801007387 */ /* 0x0001e20000100a00 */
[----:B------:R-:W-:Y:S03]  /*62af0*/  STL.64 [R1+0x718], R26 ;  /* 0x0007181a01007387 */ /* 0x000fe60000100a00 */
[----:B0-----:R-:W2:Y:S01]  /*62b00*/  LDL.LU.64 R24, [R1+0x6800] ;  /* 0x0068000001187983 */ /* 0x001ea20000300a00 */
[----:B------:R0:W-:Y:S03]  /*62b10*/  STL.64 [R1+0x6790], R4 ;  /* 0x0067900401007387 */ /* 0x0001e60000100a00 */
[----:B0-----:R-:W3:Y:S01]  /*62b20*/  LDL.LU R4, [R1+0xc80] ;  /* 0x000c800001047983 */ /* 0x001ee20000300800 */
[----:B------:R-:W3:Y:S02]  /*62b30*/  LDL.LU R5, [R1+0xc84] ;  /* 0x000c840001057983 */ /* 0x000ee40000300800 */
[----:B------:R-:W3:Y:S02]  /*62b40*/  LDL.LU R6, [R1+0xc88] ;  /* 0x000c880001067983 */ /* 0x000ee40000300800 */
[----:B------:R-:W3:Y:S01]  /*62b50*/  LDL.LU R7, [R1+0xc8c] ;  /* 0x000c8c0001077983 */ /* 0x000ee20000300800 */
[C---:B--2---:R-:W-:Y:S01]  /*62b60*/  HMMA.16816.F32 R24, R20.reuse, R24, R16 ;  /* 0x000000181418723c */ /* 0x044fe20000001810 */
[----:B------:R-:W2:Y:S11]  /*62b70*/  LDL.LU.64 R16, [R1+0x67f8] ;  /* 0x0067f80001107983 */ /* 0x000eb60000300a00 */
[----:B------:R-:W-:Y:S11]  /*62b80*/  @!UPT UIADD3 URZ, URZ, URZ, URZ ;  /* 0x0000003f3f3ff290 */ /* 0x000ff6000fffe03f */
        /* <DEDUP_REMOVED lines=8> */
[----:B------:R1:W-:Y:S03]  /*62c10*/  STL.64 [R1+0x738], R26 ;  /* 0x0007381a01007387 */ /* 0x0003e60000100a00 */
[----:B0-----:R-:W1:Y:S01]  /*62c20*/  LDL.LU.64 R24, [R1+0x67e0] ;  /* 0x0067e00001187983 */ /* 0x001e620000300a00 */
[----:B------:R-:W-:Y:S02]  /*62c30*/  IMAD.MOV.U32 R2, RZ, RZ, R16 ;  /* 0x000000ffff027224 */ /* 0x000fe400078e0010 */
[----:B------:R-:W-:Y:S02]  /*62c40*/  IMAD.MOV.U32 R3, RZ, RZ, R17 ;  /* 0x000000ffff037224 */ /* 0x000fe400078e0011 */
[----:B------:R-:W2:Y:S01]  /*62c50*/  LDL.LU.64 R18, [R1+0x67d8] ;  /* 0x0067d80001127983 */ /* 0x000ea20000300a00 */
[----:B------:R-:W2:Y:S01]  /*62c60*/  LDL.LU.64 R16, [R1+0x67d0] ;  /* 0x0067d00001107983 */ /* 0x000ea20000300a00 */
[C---:B-1----:R-:W-:Y:S03]  /*62c70*/  HMMA.16816.F32 R24, R20.reuse, R24, R12 ;  /* 0x000000181418723c */ /* 0x042fe6000000180c */
[----:B------:R-:W3:Y:S11]  /*62c80*/  LDL.LU.64 R12, [R1+0x67c8] ;  /* 0x0067c800010c7983 */ /* 0x000ef60000300a00 */
[----:B------:R-:W-:Y:S09]  /*62c90*/  @!UPT UIADD3 URZ, URZ, URZ, URZ ;  /* 0x0000003f3f3ff290 */ /* 0x000ff2000fffe03f */
[----:B------:R-:W-:Y:S01]  /*62ca0*/  STL.64 [R1+0x740], R24 ;  /* 0x0007401801007387 */ /* 0x000fe20000100a00 */
[----:B------:R0:W-:Y:S03]  /*62cb0*/  STL.64 [R1+0x748], R26 ;  /* 0x0007481a01007387 */ /* 0x0001e60000100a00 */
[----:B0-----:R-:W2:Y:S01]  /*62cc0*/  LDL.LU.64 R26, [R1+0x67c0] ;  /* 0x0067c000011a7983 */ /* 0x001ea20000300a00 */
[----:B------:R-:W2:Y:S01]  /*62cd0*/  LDL.LU.64 R24, [R1+0x67b8] ;  /* 0x0067b80001187983 */ /* 0x000ea20000300a00 */
[C---:B---3--:R-:W-:Y:S11]  /*62ce0*/  HMMA.16816.F32 R4, R20.reuse, R12, R4 ;  /* 0x0000000c1404723c */ /* 0x048ff60000001804 */
[----:B------:R-:W-:Y:S11]  /*62cf0*/  @!UPT UIADD3 URZ, URZ, URZ, URZ ;  /* 0x0000003f3f3ff290 */ /* 0x000ff6000fffe03f */
[----:B------:R-:W-:Y:S01]  /*62d00*/  @!UPT UIADD3 URZ, URZ, URZ, URZ ;  /* 0x0000003f3f3ff290 */ /* 0x000fe2000fffe03f */
[----:B------:R0:W-:Y:S01]  /*62d10*/  STL.64 [R1+0x750], R4 ;  /* 0x0007500401007387 */ /* 0x0001e20000100a00 */
[----:B------:R-:W-:Y:S02]  /*62d20*/  STL.64 [R1+0x758], R6 ;  /* 0x0007580601007387 */ /* 0x000fe40000100a00 */
[----:B0-----:R-:W-:Y:S02]  /*62d30*/  IMAD.MOV.U32 R5, RZ, RZ, R12 ;  /* 0x000000ffff057224 */ /* 0x001fe400078e000c */
[----:B------:R-:W-:Y:S02]  /*62d40*/  IMAD.MOV.U32 R4, RZ, RZ, R13 ;  /* 0x000000ffff047224 */ /* 0x000fe400078e000d */
[----:B------:R-:W2:Y:S02]  /*62d50*/  LDL.LU.64 R12, [R1+0x67b0] ;  /* 0x0067b000010c7983 */ /* 0x000ea40000300a00 */
[C---:B--2---:R-:W-:Y:S02]  /*62d60*/  HMMA.16816.F32 R12, R20.reuse, R12, R16 ;  /* 0x0000000c140c723c */ /* 0x044fe40000001810 */
[----:B------:R-:W2:Y:S01]  /*62d70*/  LDL.LU.64 R18, [R1+0x67a8] ;  /* 0x0067a80001127983 */ /* 0x000ea20000300a00 */
[----:B------:R-:W2:Y:S11]  /*62d80*/  LDL.LU.64 R16, [R1+0x67a0] ;  /* 0x0067a00001107983 */ /* 0x000eb60000300a00 */
[----:B------:R-:W-:Y:S09]  /*62d90*/  @!UPT UIADD3 URZ, URZ, URZ, URZ ;  /* 0x0000003f3f3ff290 */ /* 0x000ff2000fffe03f */
[----:B------:R0:W-:Y:S01]  /*62da0*/  STL.64 [R1+0x770], R12 ;  /* 0x0007700c01007387 */ /* 0x0001e20000100a00 */
[----:B------:R1:W-:Y:S03]  /*62db0*/  STL.64 [R1+0x778], R14 ;  /* 0x0007780e01007387 */ /* 0x0003e60000100a00 */
[----:B0-----:R-:W3:Y:S01]  /*62dc0*/  LDL.LU R12, [R1+0x930] ;  /* 0x00093000010c7983 */ /* 0x001ee20000300800 */
[----:B------:R-:W3:Y:S02]  /*62dd0*/  LDL.LU R13, [R1+0x934] ;  /* 0x00093400010d7983 */ /* 0x000ee40000300800 */
[----:B-1----:R-:W2:Y:S02]  /*62de0*/  LDL.LU R14, [R1+0x938] ;  /* 0x00093800010e7983 */ /* 0x002ea40000300800 */
[----:B------:R-:W2:Y:S01]  /*62df0*/  LDL.LU R15, [R1+0x93c] ;  /* 0x00093c00010f7983 */ /* 0x000ea20000300800 */
[----:B------:R-:W-:Y:S01]  /*62e00*/  HMMA.16816.F32 R8, R20, R24, R8 ;  /* 0x000000181408723c */ /* 0x000fe20000001808 */
[----:B--2---:R-:W-:Y:S01]  /*62e10*/  STL.64 [R1+0x6710], R14 ;  /* 0x0067100e01007387 */ /* 0x004fe20000100a00 */
[----:B---3--:R0:W-:Y:S03]  /*62e20*/  STL.64 [R1+0x6708], R12 ;  /* 0x0067080c01007387 */ /* 0x0081e60000100a00 */
[----:B0-----:R-:W2:Y:S04]  /*62e30*/  LDL.64 R12, [R1] ;  /* 0x00000000010c7983 */ /* 0x001ea80000100a00 */
[----:B--2---:R-:W-:Y:S11]  /*62e40*/  STL.64 [R1+0x6728], R12 ;  /* 0x0067280c01007387 */ /* 0x004ff60000100a00 */
[----:B------:R-:W-:Y:S03]  /*62e50*/  @!UPT UIADD3 URZ, URZ, URZ, URZ ;  /* 0x0000003f3f3ff290 */ /* 0x000fe6000fffe03f */
[----:B------:R0:W-:Y:S02]  /*62e60*/  STL.64 [R1+0x760], R8 ;  /* 0x0007600801007387 */ /* 0x0001e40000100a00 */
[----:B------:R1:W-:Y:S01]  /*62e70*/  STL.64 [R1+0x768], R10 ;  /* 0x0007680a01007387 */ /* 0x0003e20000100a00 */
[----:B0-----:R-:W2:Y:S01]  /*62e80*/  LDL.LU R8, [R1+0xb00] ;  /* 0x000b000001087983 */ /* 0x001ea20000300800 */
[----:B------:R-:W2:Y:S02]  /*62e90*/  LDL.LU R9, [R1+0xb04] ;  /* 0x000b040001097983 */ /* 0x000ea40000300800 */
[----:B-1----:R-:W3:Y:S02]  /*62ea0*/  LDL.LU R10, [R1+0xb08] ;  /* 0x000b0800010a7983 */ /* 0x002ee40000300800 */
[----:B------:R-:W3:Y:S02]  /*62eb0*/  LDL.LU R11, [R1+0xb0c] ;  /* 0x000b0c00010b7983 */ /* 0x000ee40000300800 */
[----:B---3--:R-:W-:Y:S01]  /*62ec0*/  STL.64 [R1+0x6778], R10 ;  /* 0x0067780a01007387 */ /* 0x008fe20000100a00 */
[----:B--2---:R0:W-:Y:S03]  /*62ed0*/  STL.64 [R1+0x6770], R8 ;  /* 0x0067700801007387 */ /* 0x0041e60000100a00 */
[----:B0-----:R-:W2:Y:S01]  /*62ee0*/  LDL.LU R8, [R1+0xb10] ;  /* 0x000b100001087983 */ /* 0x001ea20000300800 */
[----:B------:R-:W2:Y:S02]  /*62ef0*/  LDL.LU R9, [R1+0xb14] ;  /* 0x000b140001097983 */ /* 0x000ea40000300800 */
[----:B------:R-:W3:Y:S02]  /*62f00*/  LDL.LU R10, [R1+0xb18] ;  /* 0x000b1800010a7983 */ /* 0x000ee40000300800 */
[----:B------:R-:W3:Y:S02]  /*62f10*/  LDL.LU R11, [R1+0xb1c] ;  /* 0x000b1c00010b7983 */ /* 0x000ee40000300800 */
[----:B------:R-:W-:-:S02]  /*62f20*/  IMAD.MOV.U32 R13, RZ, RZ, R4 ;  /* 0x000000ffff0d7224 */ /* 0x000fc400078e0004 */
[----:B------:R-:W-:Y:S01]  /*62f30*/  IMAD.MOV.U32 R12, RZ, RZ, R5 ;  /* 0x000000ffff0c7224 */ /* 0x000fe200078e0005 */
[----:B------:R-:W4:Y:S01]  /*62f40*/  LDL.LU R4, [R1+0xb20] ;  /* 0x000b200001047983 */ /* 0x000f220000300800 */
[----:B------:R-:W4:Y:S02]  /*62f50*/  LDL.LU R5, [R1+0xb24] ;  /* 0x000b240001057983 */ /* 0x000f240000300800 */
[----:B------:R-:W4:Y:S02]  /*62f60*/  LDL.LU R6, [R1+0xb28] ;  /* 0x000b280001067983 */ /* 0x000f240000300800 */
[----:B------:R-:W4:Y:S01]  /*62f70*/  LDL.LU R7, [R1+0xb2c] ;  /* 0x000b2c0001077983 */ /* 0x000f220000300800 */
[----:B---3--:R-:W-:Y:S01]  /*62f80*/  STL.64 [R1+0x6788], R10 ;  /* 0x0067880a01007387 */ /* 0x008fe20000100a00 */
[----:B--2---:R0:W-:Y:S03]  /*62f90*/  STL.64 [R1+0x6780], R8 ;  /* 0x0067800801007387 */ /* 0x0041e60000100a00 */
[----:B0-----:R-:W4:Y:S01]  /*62fa0*/  LDL.64 R8, [R1+0x80] ;  /* 0x0000800001087983 */ /* 0x001f220000100a00 */
[----:B------:R0:W-:Y:S03]  /*62fb0*/  STL.64 [R1+0x6740], R12 ;  /* 0x0067400c01007387 */ /* 0x0001e60000100a00 */
[----:B0-----:R-:W2:Y:S04]  /*62fc0*/  LDL.LU.64 R12, [R1+0x20] ;  /* 0x00002000010c7983 */ /* 0x001ea80000300a00 */
[----:B--2---:R0:W-:Y:S04]  /*62fd0*/  STL.64 [R1+0x6758], R12 ;  /* 0x0067580c01007387 */ /* 0x0041e80000100a00 */
[----:B0-----:R-:W2:Y:S01]  /*62fe0*/  LDL.LU R12, [R1+0xaf0] ;  /* 0x000af000010c7983 */ /* 0x001ea20000300800 */
[----:B------:R-:W2:Y:S02]  /*62ff0*/  LDL.LU R13, [R1+0xaf4] ;  /* 0x000af400010d7983 */ /* 0x000ea40000300800 */
[----:B------:R-:W3:Y:S02]  /*63000*/  LDL.LU R14, [R1+0xaf8] ;  /* 0x000af800010e7983 */ /* 0x000ee40000300800 */
[----:B------:R-:W3:Y:S02]  /*63010*/  LDL.LU R15, [R1+0xafc] ;  /* 0x000afc00010f7983 */ /* 0x000ee40000300800 */
[----:B---3--:R-:W-:Y:S01]  /*63020*/  STL.64 [R1+0x6768], R14 ;  /* 0x0067680e01007387 */ /* 0x008fe20000100a00 */
[----:B--2---:R0:W-:Y:S03]  /*63030*/  STL.64 [R1+0x6760], R12 ;  /* 0x0067600c01007387 */ /* 0x0041e60000100a00 */
[----:B0-----:R-:W2:Y:S01]  /*63040*/  LDL.64 R12, [R1+0x50] ;  /* 0x00005000010c7983 */ /* 0x001ea20000100a00 */
[----:B------:R-:W-:Y:S02]  /*63050*/  STL.64 [R1+0x6720], R26 ;  /* 0x0067201a01007387 */ /* 0x000fe40000100a00 */
[----:B------:R0:W-:Y:S02]  /*63060*/  STL.64 [R1+0x6718], R24 ;  /* 0x0067181801007387 */ /* 0x0001e40000100a00 */
        /* <DEDUP_REMOVED lines=11> */
[----:B------:R-:W-:-:S02]  /*63120*/  IMAD.MOV.U32 R20, RZ, RZ, R2 ;  /* 0x000000ffff147224 */ /* 0x000fc400078e0002 */
[----:B------:R-:W-:Y:S01]  /*63130*/  IMAD.MOV.U32 R21, RZ, RZ, R3 ;  /* 0x000000ffff157224 */ /* 0x000fe200078e0003 */
[----:B---3--:R-:W-:Y:S01]  /*63140*/  STL.64 [R1+0x6750], R26 ;  /* 0x0067501a01007387 */ /* 0x008fe20000100a00 */
[----:B--2---:R0:W-:Y:S03]  /*63150*/  STL.64 [R1+0x6748], R24 ;  /* 0x0067481801007387 */ /* 0x0041e60000100a00 */
[----:B0-----:R-:W2:Y:S01]  /*63160*/  LDL.LU R24, [R1+0xae0] ;  /* 0x000ae00001187983 */ /* 0x001ea20000300800 */
[----:B------:R-:W2:Y:S02]  /*63170*/  LDL.LU R25, [R1+0xae4] ;  /* 0x000ae40001197983 */ /* 0x000ea40000300800 */
[----:B------:R-:W2:Y:S02]  /*63180*/  LDL.LU R26, [R1+0xae8] ;  /* 0x000ae800011a7983 */ /* 0x000ea40000300800 */
[----:B------:R-:W2:Y:S01]  /*63190*/  LDL.LU R27, [R1+0xaec] ;  /* 0x000aec00011b7983 */ /* 0x000ea20000300800 */
[----:B------:R-:W3:Y:S01]  /*631a0*/  LDL.LU R2, [R1+0x679c] ;  /* 0x00679c0001027983 */ /* 0x000ee20000300800 */
[----:B------:R-:W4:Y:S02]  /*631b0*/  LDL.LU R3, [R1+0x6798] ;  /* 0x0067980001037983 */ /* 0x000f240000300800 */
[----:B------:R0:W-:Y:S02]  /*631c0*/  STL.64 [R1+0x780], R4 ;  /* 0x0007800401007387 */ /* 0x0001e40000100a00 */
[----:B------:R1:W-:Y:S01]  /*631d0*/  STL.64 [R1+0x788], R6 ;  /* 0x0007880601007387 */ /* 0x0003e20000100a00 */
[----:B0-----:R-:W2:Y:S01]  /*631e0*/  LDL.LU.64 R4, [R1+0x6790] ;  /* 0x0067900001047983 */ /* 0x001ea20000300a00 */
[----:B-1----:R-:W-:-:S02]  /*631f0*/  IMAD.MOV.U32 R7, RZ, RZ, R8 ;  /* 0x000000ffff077224 */ /* 0x002fc400078e0008 */
[----:B------:R-:W-:Y:S02]  /*63200*/  IMAD.MOV.U32 R6, RZ, RZ, R9 ;  /* 0x000000ffff067224 */ /* 0x000fe400078e0009 */
[----:B------:R-:W2:Y:S01]  /*63210*/  LDL.LU.64 R10, [R1+0x6788] ;  /* 0x00678800010a7983 */ /* 0x000ea20000300a00 */
        /* <DEDUP_REMOVED lines=8> */
[----:B------:R-:W-:Y:S01]  /*632a0*/  STL.64 [R1+0x66e0], R4 ;  /* 0x0066e00401007387 */ /* 0x000fe20000100a00 */
[C---:B--2---:R-:W-:Y:S11]  /*632b0*/  HMMA.16816.F32 R8, R16.reuse, R12, R8 ;  /* 0x0000000c1008723c */ /* 0x044ff60000001808 */
[----:B------:R-:W-:Y:S11]  /*632c0*/  @!UPT UIADD3 URZ, URZ, URZ, URZ ;  /* 0x0000003f3f3ff290 */ /* 0x000ff6000fffe03f */
[----:B------:R-:W-:Y:S01]  /*632d0*/  @!UPT UIADD3 URZ, URZ, URZ, URZ ;  /* 0x0000003f3f3ff290 */ /* 0x000fe2000fffe03f */
[----:B------:R-:W-:Y:S01]  /*632e0*/  STL.64 [R1+0x7a0], R8 ;  /* 0x0007a00801007387 */ /* 0x000fe20000100a00 */
[----:B------:R0:W-:Y:S02]  /*632f0*/  STL.64 [R1+0x7a8], R10 ;  /* 0x0007a80a01007387 */ /* 0x0001e40000100a00 */
[----:B------:R-:W2:Y:S02]  /*63300*/  LDL.LU.64 R14, [R1+0x6768] ;  /* 0x00676800010e7983 */ /* 0x000ea40000300a00 */
[----:B0-----:R-:W-:Y:S02]  /*63310*/  IMAD.MOV.U32 R11, RZ, RZ, R12 ;  /* 0x000000ffff0b7224 */ /* 0x001fe400078e000c */
[----:B------:R-:W-:Y:S02]  /*63320*/  IMAD.MOV.U32 R10, RZ, RZ, R13 ;  /* 0x000000ffff0a7224 */ /* 0x000fe400078e000d */
[----:B------:R-:W2:Y:S02]  /*63330*/  LDL.LU.64 R12, [R1+0x6760] ;  /* 0x00676000010c7983 */ /* 0x000ea40000300a00 */
[----:B--2---:R-:W-:Y:S11]  /*63340*/  HMMA.16816.F32 R12, R16, R20, R12 ;  /* 0x00000014100c723c */ /* 0x004ff6000000180c */
        /* <DEDUP_REMOVED lines=9> */
[----:B------:R-:W3:Y:S02]  /*633e0*/  LDL.LU R23, [R1+0x91c] ;  /* 0x00091c0001177983 */ /* 0x000ee40000300800 */
[----:B------:R-:W-:-:S02]  /*633f0*/  IMAD.MOV.U32 R4, RZ, RZ, R7 ;  /* 0x000000ffff047224 */ /* 0x000fc400078e0007 */
[----:B------:R-:W-:Y:S01]  /*63400*/  IMAD.MOV.U32 R5, RZ, RZ, R6 ;  /* 0x000000ffff057224 */ /* 0x000fe200078e0006 */
[C---:B--2---:R-:W-:Y:S01]  /*63410*/  HMMA.16816.F32 R24, R16.reuse, R12, R24 ;  /* 0x0000000c1018723c */ /* 0x044fe20000001818 */
[----:B------:R-:W-:Y:S02]  /*63420*/  IMAD.MOV.U32 R7, RZ, RZ, R12 ;  /* 0x000000ffff077224 */ /* 0x000fe400078e000c */
[----:B------:R-:W-:Y:S01]  /*63430*/  IMAD.MOV.U32 R6, RZ, RZ, R13 ;  /* 0x000000ffff067224 */ /* 0x000fe200078e000d */
[----:B---3--:R-:W-:Y:S01]  /*63440*/  STL.64 [R1+0x66f0], R22 ;  /* 0x0066f01601007387 */ /* 0x008fe20000100a00 */
[----:B------:R0:W-:Y:S03]  /*63450*/  STL.64 [R1+0x66e8], R20 ;  /* 0x0066e81401007387 */ /* 0x0001e60000100a00 */
[----:B0-----:R-:W2:Y:S01]  /*63460*/  LDL.LU R20, [R1+0x920] ;  /* 0x0009200001147983 */ /* 0x001ea20000300800 */
[----:B------:R-:W2:Y:S02]  /*63470*/  LDL.LU R21, [R1+0x924] ;  /* 0x0009240001157983 */ /* 0x000ea40000300800 */
[----:B------:R-:W2:Y:S02]  /*63480*/  LDL.LU R22, [R1+0x928] ;  /* 0x0009280001167983 */ /* 0x000ea40000300800 */
[----:B------:R-:W2:Y:S10]  /*63490*/  LDL.LU R23, [R1+0x92c] ;  /* 0x00092c0001177983 */ /* 0x000eb40000300800 */
        /* <DEDUP_REMOVED lines=19> */
[----:B------:R-:W2:Y:S02]  /*635d0*/  LDL.LU.64 R24, [R1+0x6718] ;  /* 0x0067180001187983 */ /* 0x000ea40000300a00 */
[----:B------:R-:W2:Y:S02]  /*635e0*/  LDL.LU.64 R14, [R1+0x6710] ;  /* 0x00671000010e7983 */ /* 0x000ea40000300a00 */
[----:B------:R-:W2:Y:S02]  /*635f0*/  LDL.LU.64 R12, [R1+0x6708] ;  /* 0x00670800010c7983 */ /* 0x000ea40000300a00 */
[----:B--2---:R-:W-:Y:S01]  /*63600*/  HMMA.16816.F32 R16, R16, R24, R12 ;  /* 0x000000181010723c */ /* 0x004fe2000000180c */
[----:B------:R-:W2:Y:S01]  /*63610*/  LDL.LU.64 R14, [R1+0x6700] ;  /* 0x00670000010e7983 */ /* 0x000ea20000300a00 */
[----:B------:R-:W2:Y:S02]  /*63620*/  LDL.LU.64 R12, [R1+0x66f8] ;  /* 0x0066f800010c7983 */ /* 0x000ea40000300a00 */
[----:B---3--:R-:W-:Y:S02]  /*63630*/  STL.64 [R1+0x6680], R26 ;  /* 0x0066801a01007387 */ /* 0x008fe40000100a00 */
[----:B------:R-:W-:Y:S11]  /*63640*/  STL.64 [R1+0x6678], R24 ;  /* 0x0066781801007387 */ /* 0x000ff60000100a00 */
[----:B------:R-:W-:Y:S06]  /*63650*/  @!UPT UIADD3 URZ, URZ, URZ, URZ ;  /* 0x0000003f3f3ff290 */ /* 0x000fec000fffe03f */
[----:B------:R0:W-:Y:S02]  /*63660*/  STL.64 [R1+0x7e0], R16 ;  /* 0x0007e01001007387 */ /* 0x0001e40000100a00 */
[----:B0-----:R-:W-:Y:S02]  /*63670*/  IMAD.MOV.U32 R16, RZ, RZ, R7 ;  /* 0x000000ffff107224 */ /* 0x001fe400078e0007 */
[----:B------:R-:W-:Y:S01]  /*63680*/  IMAD.MOV.U32 R17, RZ, RZ, R6 ;  /* 0x000000ffff117224 */ /* 0x000fe200078e0006 */
[----:B------:R-:W-:Y:S01]  /*63690*/  STL.64 [R1+0x7e8], R18 ;  /* 0x0007e81201007387 */ /* 0x000fe20000100a00 */
[C---:B--2---:R-:W-:Y:S03]  /*636a0*/  HMMA.16816.F32 R4, R12.reuse, R4, R20 ;  /* 0x000000040c04723c */ /* 0x044fe60000001814 */
[----:B------:R-:W2:Y:S01]  /*636b0*/  LDL.LU.64 R22, [R1+0x66f0] ;  /* 0x0066f00001167983 */ /* 0x000ea20000300a00 */
[----:B------:R-:W2:Y:S11]  /*636c0*/  LDL.LU.64 R20, [R1+0x66e8] ;  /* 0x0066e80001147983 */ /* 0x000eb60000300a00 */
[----:B------:R-:W-:Y:S08]  /*636d0*/  @!UPT UIADD3 URZ, URZ, URZ, URZ ;  /* 0x0000003f3f3ff290 */ /* 0x000ff0000fffe03f */
[----:B------:R0:W-:Y:S01]  /*636e0*/  STL.64 [R1+0x800], R4 ;  /* 0x0008000401007387 */ /* 0x0001e20000100a00 */
[----:B------:R2:W-:Y:S03]  /*636f0*/  STL.64 [R1+0x808], R6 ;  /* 0x0008080601007387 */ /* 0x0005e60000100a00 */
[----:B0-----:R-:W2:Y:S02]  /*63700*/  LDL.LU.64 R4, [R1+0x66e0] ;  /* 0x0066e00001047983 */ /* 0x001ea40000300a00 */
[----:B--2---:R-:W-:Y:S02]  /*63710*/  HMMA.16816.F32 R4, R12, R4, R20 ;  /* 0x000000040c04723c */ /* 0x004fe40000001814 */
[----:B------:R-:W2:Y:S11]  /*63720*/  LDL.LU.64 R20, [R1+0x66d8] ;  /* 0x0066d80001147983 */ /* 0x000eb60000300a00 */
[----:B------:R-:W-:Y:S10]  /*63730*/  @!UPT UIADD3 URZ, URZ, URZ, URZ ;  /* 0x0000003f3f3ff290 */ /* 0x000ff4000fffe03f */
[----:B------:R-:W-:Y:S01]  /*63740*/  STL.64 [R1+0x810], R4 ;  /* 0x0008100401007387 */ /* 0x000fe20000100a00 */
[----:B------:R0:W-:Y:S03]  /*63750*/  STL.64 [R1+0x818], R6 ;  /* 0x0008180601007387 */ /* 0x0001e60000100a00 */
[----:B0-----:R-:W3:Y:S01]  /*63760*/  LDL.LU.64 R6, [R1+0x66d0] ;  /* 0x0066d00001067983 */ /* 0x001ee20000300a00 */
[----:B------:R-:W3:Y:S02]  /*63770*/  LDL.LU.64 R4, [R1+0x66c8] ;  /* 0x0066c80001047983 */ /* 0x000ee40000300a00 */
[----:B------:R-:W-:Y:S02]  /*63780*/  IMAD.MOV.U32 R24, RZ, RZ, R11 ;  /* 0x000000ffff187224 */ /* 0x000fe400078e000b */
[----:B------:R-:W-:-:S07]  /*63790*/  IMAD.MOV.U32 R25, RZ, RZ, R10 ;  /* 0x000000ffff197224 */ /* 0x000fce00078e000a */
[C---:B---3--:R-:W-:Y:S01]  /*637a0*/  HMMA.16816.F32 R24, R12.reuse, R24, R4 ;  /* 0x000000180c18723c */ /* 0x048fe20000001804 */
[----:B------:R-:W2:Y:S01]  /*637b0*/  LDL.LU.64 R6, [R1+0x66c0] ;  /* 0x0066c00001067983 */ /* 0x000ea20000300a00 */
[----:B------:R-:W2:Y:S11]  /*637c0*/  LDL.LU.64 R4, [R1+0x66b8] ;  /* 0x0066b80001047983 */ /* 0x000eb60000300a00 */
[----:B------:R-:W-:Y:S10]  /*637d0*/  @!UPT UIADD3 URZ, URZ, URZ, URZ ;  /* 0x0000003f3f3ff290 */ /* 0x000ff4000fffe03f */
[----:B------:R-:W-:Y:S01]  /*637e0*/  STL.64 [R1+0x820], R24 ;  /* 0x0008201801007387 */ /* 0x000fe20000100a00 */
[----:B------:R2:W-:Y:S02]  /*637f0*/  STL.64 [R1+0x828], R26 ;  /* 0x0008281a01007387 */ /* 0x0005e40000100a00 */
[C---:B--2---:R-:W-:Y:S01]  /*63800*/  HMMA.16816.F32 R24, R12.reuse, R20, R4 ;  /* 0x000000140c18723c */ /* 0x044fe20000001804 */
[----:B------:R-:W2:Y:S11]  /*63810*/  LDL.LU R4, [R1+0x670] ;  /* 0x0006700001047983 */ /* 0x000eb60000300800 */
[----:B------:R-:W-:Y:S11]  /*63820*/  @!UPT UIADD3 URZ, URZ, URZ, URZ ;  /* 0x0000003f3f3ff290 */ /* 0x000ff6000fffe03f */
[----:B------:R0:W-:Y:S01]  /*63830*/  STL.64 [R1+0x830], R24 ;  /* 0x0008301801007387 */ /* 0x0001e20000100a00 */
[----:B------:R-:W-:Y:S02]  /*63840*/  STL.64 [R1+0x838], R26 ;  /* 0x0008381a01007387 */ /* 0x000fe40000100a00 */
[----:B------:R-:W2:Y:S02]  /*63850*/  LDL.LU R5, [R1+0x674] ;  /* 0x0006740001057983 */ /* 0x000ea40000300800 */
[----:B------:R-:W3:Y:S01]  /*63860*/  LDL.LU R6, [R1+0x678] ;  /* 0x0006780001067983 */ /* 0x000ee20000300800 */
[----:B------:R-:W3:Y:S01]  /*63870*/  LDL.LU R7, [R1+0x67c] ;  /* 0x00067c0001077983 */ /* 0x000ee20000300800 */
[----:B0-----:R-:W-:Y:S02]  /*63880*/  IMAD.MOV.U32 R24, RZ, RZ, R9 ;  /* 0x000000ffff187224 */ /* 0x001fe400078e0009 */
[----:B------:R-:W-:Y:S01]  /*63890*/  IMAD.MOV.U32 R25, RZ, RZ, R8 ;  /* 0x000000ffff197224 */ /* 0x000fe200078e0008 */
[----:B---3--:R-:W-:Y:S01]  /*638a0*/  STL.64 [R1+0x6690], R6 ;  /* 0x0066900601007387 */ /* 0x008fe20000100a00 */
[----:B--2---:R-:W-:Y:S03]  /*638b0*/  STL.64 [R1+0x6688], R4 ;  /* 0x0066880401007387 */ /* 0x004fe60000100a00 */
[----:B------:R0:W-:Y:S02]  /*638c0*/  STL.64 [R1+0x6698], R24 ;  /* 0x0066981801007387 */ /* 0x0001e40000100a00 */
[----:B0-----:R-:W2:Y:S04]  /*638d0*/  LDL.LU.64 R24, [R1+0x10] ;  /* 0x0000100001187983 */ /* 0x001ea80000300a00 */
[----:B--2---:R0:W-:Y:S04]  /*638e0*/  STL.64 [R1+0x66b0], R24 ;  /* 0x0066b01801007387 */ /* 0x0041e80000100a00 */
[----:B0-----:R-:W2:Y:S01]  /*638f0*/  LDL.LU R24, [R1+0x8d0] ;  /* 0x0008d00001187983 */ /* 0x001ea20000300800 */
[----:B------:R-:W2:Y:S02]  /*63900*/  LDL.LU R25, [R1+0x8d4] ;  /* 0x0008d40001197983 */ /* 0x000ea40000300800 */
[----:B------:R-:W2:Y:S02]  /*63910*/  LDL.LU R26, [R1+0x8d8] ;  /* 0x0008d800011a7983 */ /* 0x000ea40000300800 */
[----:B------:R-:W2:Y:S01]  /*63920*/  LDL.LU R27, [R1+0x8dc] ;  /* 0x0008dc00011b7983 */ /* 0x000ea20000300800 */
[----:B------:R-:W3:Y:S01]  /*63930*/  LDL.LU R4, [R1+0x8b0] ;  /* 0x0008b00001047983 */ /* 0x000ee20000300800 */
[----:B------:R-:W3:Y:S02]  /*63940*/  LDL.LU R5, [R1+0x8b4] ;  /* 0x0008b40001057983 */ /* 0x000ee40000300800 */
[----:B------:R-:W2:Y:S02]  /*63950*/  LDL.LU R6, [R1+0x8b8] ;  /* 0x0008b80001067983 */ /* 0x000ea40000300800 */
[----:B------:R-:W2:Y:S02]  /*63960*/  LDL.LU R7, [R1+0x8bc] ;  /* 0x0008bc0001077983 */ /* 0x000ea40000300800 */
[----:B--2---:R-:W-:Y:S01]  /*63970*/  STL.64 [R1+0x66a8], R6 ;  /* 0x0066a80601007387 */ /* 0x004fe20000100a00 */
[----:B---3--:R0:W-:Y:S03]  /*63980*/  STL.64 [R1+0x66a0], R4 ;  /* 0x0066a00401007387 */ /* 0x0081e60000100a00 */
[----:B0-----:R-:W2:Y:S01]  /*63990*/  LDL.LU R4, [R1+0x8c0] ;  /* 0x0008c00001047983 */ /* 0x001ea20000300800 */
[----:B------:R-:W2:Y:S02]  /*639a0*/  LDL.LU R5, [R1+0x8c4] ;  /* 0x0008c40001057983 */ /* 0x000ea40000300800 */
[----:B------:R-:W2:Y:S02]  /*639b0*/  LDL.LU R6, [R1+0x8c8] ;  /* 0x0008c80001067983 */ /* 0x000ea40000300800 */
[----:B------:R-:W2:Y:S01]  /*639c0*/  LDL.LU R7, [R1+0x8cc] ;  /* 0x0008cc0001077983 */ /* 0x000ea20000300800 */
[----:B------:R-:W3:Y:S01]  /*639d0*/  LDL.LU R8, [R1+0x630] ;  /* 0x0006300001087983 */ /* 0x000ee20000300800 */
[----:B------:R-:W3:Y:S02]  /*639e0*/  LDL.LU R9, [R1+0x634] ;  /* 0x0006340001097983 */ /* 0x000ee40000300800 */
[----:B------:R-:W2:Y:S02]  /*639f0*/  LDL.LU R10, [R1+0x638] ;  /* 0x00063800010a7983 */ /* 0x000ea40000300800 */
[----:B------:R-:W2:Y:S01]  /*63a00*/  LDL.LU R11, [R1+0x63c] ;  /* 0x00063c00010b7983 */ /* 0x000ea20000300800 */
[C---:B------:R-:W-:Y:S01]  /*63a10*/  HMMA.16816.F32 R24, R12.reuse, R16, R24 ;  /* 0x000000100c18723c */ /* 0x040fe20000001818 */
[----:B--2---:R-:W-:Y:S01]  /*63a20*/  STL.64 [R1+0x6660], R10 ;  /* 0x0066600a01007387 */ /* 0x004fe20000100a00 */
[----:B---3--:R0:W-:Y:S03]  /*63a30*/  STL.64 [R1+0x6658], R8 ;  /* 0x0066580801007387 */ /* 0x0081e60000100a00 */
[----:B0-----:R-:W2:Y:S01]  /*63a40*/  LDL.LU R8, [R1+0x660] ;  /* 0x0006600001087983 */ /* 0x001ea20000300800 */
[----:B------:R-:W2:Y:S02]  /*63a50*/  LDL.LU R9, [R1+0x664] ;  /* 0x0006640001097983 */ /* 0x000ea40000300800 */
[----:B------:R-:W2:Y:S02]  /*63a60*/  LDL.LU R10, [R1+0x668] ;  /* 0x00066800010a7983 */ /* 0x000ea40000300800 */
[----:B------:R-:W2:Y:S01]  /*63a70*/  LDL.LU R11, [R1+0x66c] ;  /* 0x00066c00010b7983 */ /* 0x000ea20000300800 */
[----:B------:R0:W-:Y:S04]  /*63a80*/  STL.64 [R1+0x6628], R20 ;  /* 0x0066281401007387 */ /* 0x0001e80000100a00 */
[----:B0-----:R-:W3:Y:S04]  /*63a90*/  LDL.LU.64 R20, [R1+0x50] ;  /* 0x0000500001147983 */ /* 0x001ee80000300a00 */
[----:B---3--:R0:W-:Y:S04]  /*63aa0*/  STL.64 [R1+0x6640], R20 ;  /* 0x0066401401007387 */ /* 0x0081e80000100a00 */
[----:B0-----:R-:W2:Y:S01]  /*63ab0*/  LDL.LU.64 R20, [R1+0x80] ;  /* 0x0000800001147983 */ /* 0x001ea20000300a00 */
[----:B------:R0:W-:Y:S02]  /*63ac0*/  STL.64 [R1+0x840], R24 ;  /* 0x0008401801007387 */ /* 0x0001e40000100a00 */
[----:B------:R-:W-:Y:S01]  /*63ad0*/  STL.64 [R1+0x848], R26 ;  /* 0x0008481a01007387 */ /* 0x000fe20000100a00 */
[----:B0-----:R-:W3:Y:S01]  /*63ae0*/  LDL.LU.64 R24, [R1+0x66b0] ;  /* 0x0066b00001187983 */ /* 0x001ee20000300a00 */
        /* <DEDUP_REMOVED lines=8> */
[----:B------:R-:W2:Y:S01]  /*63b70*/  LDL.LU R17, [R1+0x624] ;  /* 0x0006240001117983 */ /* 0x000ea20000300800 */
[----:B---3--:R-:W-:Y:S01]  /*63b80*/  HMMA.16816.F32 R4, R12, R24, R4 ;  /* 0x000000180c04723c */ /* 0x008fe20000001804 */
[----:B----4-:R-:W-:-:S02]  /*63b90*/  IMAD.MOV.U32 R18, RZ, RZ, R3 ;  /* 0x000000ffff127224 */ /* 0x010fc400078e0003 */
[----:B------:R-:W-:-:S05]  /*63ba0*/  IMAD.MOV.U32 R19, RZ, RZ, R2 ;  /* 0x000000ffff137224 */ /* 0x000fca00078e0002 */
[----:B------:R-:W-:Y:S01]  /*63bb0*/  STL.64 [R1+0x6650], R18 ;  /* 0x0066501201007387 */ /* 0x000fe20000100a00 */
[----:B------:R-:W-:Y:S02]  /*63bc0*/  IMAD.MOV.U32 R3, RZ, RZ, R24 ;  /* 0x000000ffff037224 */ /* 0x000fe400078e0018 */
[----:B------:R-:W-:Y:S01]  /*63bd0*/  IMAD.MOV.U32 R2, RZ, RZ, R25 ;  /* 0x000000ffff027224 */ /* 0x000fe200078e0019 */
[----:B--2---:R0:W-:Y:S04]  /*63be0*/  STL.64 [R1+0x6648], R16 ;  /* 0x0066481001007387 */ /* 0x0041e80000100a00 */
[----:B0-----:R-:W2:Y:S07]  /*63bf0*/  LDL.LU.64 R16, [R1+0x70] ;  /* 0x0000700001107983 */ /* 0x001eae0000300a00 */
[----:B------:R-:W-:Y:S02]  /*63c00*/  STL.64 [R1+0x850], R4 ;  /* 0x0008500401007387 */ /* 0x000fe40000100a00 */
[----:B------:R0:W-:Y:S02]  /*63c10*/  STL.64 [R1+0x858], R6 ;  /* 0x0008580601007387 */ /* 0x0001e40000100a00 */
        /* <DEDUP_REMOVED lines=9> */
[----:B0-----:R-:W4:Y:S01]  /*63cb0*/  LDL.LU.64 R26, [R1+0x6680] ;  /* 0x00668000011a7983 */ /* 0x001f220000300a00 */
[----:B------:R-:W3:Y:S02]  /*63cc0*/  LDL.LU.64 R24, [R1+0x6678] ;  /* 0x0066780001187983 */ /* 0x000ee40000300a00 */
[----:B---3--:R-:W-:Y:S01]  /*63cd0*/  HMMA.16816.F32 R12, R12, R24, R4 ;  /* 0x000000180c0c723c */ /* 0x008fe20000001804 */
[----:B------:R-:W3:Y:S01]  /*63ce0*/  LDL.LU.64 R6, [R1+0x6670] ;  /* 0x0066700001067983 */ /* 0x000ee20000300a00 */
[----:B------:R-:W3:Y:S02]  /*63cf0*/  LDL.LU.64 R4, [R1+0x6668] ;  /* 0x0066680001047983 */ /* 0x000ee40000300a00 */
[----:B----4-:R-:W-:Y:S02]  /*63d00*/  STL.64 [R1+0x65f8], R26 ;  /* 0x0065f81a01007387 */ /* 0x010fe40000100a00 */
[----:B------:R0:W-:Y:S11]  /*63d10*/  STL.64 [R1+0x65f0], R24 ;  /* 0x0065f01801007387 */ /* 0x0001f60000100a00 */
[----:B------:R-:W-:Y:S06]  /*63d20*/  @!UPT UIADD3 URZ, URZ, URZ, URZ ;  /* 0x0000003f3f3ff290 */ /* 0x000fec000fffe03f */
[----:B------:R-:W-:Y:S01]  /*63d30*/  STL.64 [R1+0x670], R12 ;  /* 0x0006700c01007387 */ /* 0x000fe20000100a00 */
[----:B------:R-:W-:Y:S02]  /*63d40*/  STL.64 [R1+0x678], R14 ;  /* 0x0006780e01007387 */ /* 0x000fe40000100a00 */
[----:B0-----:R-:W4:Y:S02]  /*63d50*/  LDL.LU R24, [R1+0x600] ;  /* 0x0006000001187983 */ /* 0x001f240000300800 */
[----:B------:R-:W4:Y:S01]  /*63d60*/  LDL.LU R25, [R1+0x604] ;  /* 0x0006040001197983 */ /* 0x000f220000300800 */
[----:B------:R-:W4:Y:S01]  /*63d70*/  LDL.LU R26, [R1+0x608] ;  /* 0x00060800011a7983 */ /* 0x000f220000300800 */
[C---:B---3--:R-:W-:Y:S11]  /*63d80*/  HMMA.16816.F32 R8, R4.reuse, R20, R8 ;  /* 0x000000140408723c */ /* 0x048ff60000001808 */
        /* <DEDUP_REMOVED lines=8> */
[----:B------:R-:W3:Y:S01]  /*63e10*/  LDL.LU.64 R18, [R1+0x6650] ;  /* 0x0066500001127983 */ /* 0x000ee20000300a00 */
[----:B------:R-:W-:Y:S01]  /*63e20*/  IMAD.MOV.U32 R27, RZ, RZ, R28 ;  /* 0x000000ffff1b7224 */ /* 0x000fe200078e001c */
[----:B--2---:R-:W-:Y:S07]  /*63e30*/  HMMA.16816.F32 R20, R4, R16, R8 ;  /* 0x000000100414723c */ /* 0x004fee0000001808 */
[----:B------:R-:W-:-:S02]  /*63e40*/  IMAD.MOV.U32 R9, RZ, RZ, R16 ;  /* 0x000000ffff097224 */ /* 0x000fc400078e0010 */
[----:B------:R-:W-:Y:S02]  /*63e50*/  IMAD.MOV.U32 R8, RZ, RZ, R17 ;  /* 0x000000ffff087224 */ /* 0x000fe400078e0011 */
[----:B------:R-:W3:Y:S11]  /*63e60*/  LDL.LU.64 R16, [R1+0x6648] ;  /* 0x0066480001107983 */ /* 0x000ef60000300a00 */
[----:B------:R-:W-:Y:S01]  /*63e70*/  @!UPT UIADD3 URZ, URZ, URZ, URZ ;  /* 0x0000003f3f3ff290 */ /* 0x000fe2000fffe03f */
[----:B------:R0:W-:Y:S01]  /*63e80*/  STL [R1+0x630], R20 ;  /* 0x0006301401007387 */ /* 0x0001e20000100800 */
[----:B------:R-:W-:-:S03]  /*63e90*/  IMAD.MOV.U32 R28, RZ, RZ, R21 ;  /* 0x000000ffff1c7224 */ /* 0x000fc600078e0015 */
[----:B0-----:R-:W3:Y:S01]  /*63ea0*/  LDL.LU.64 R20, [R1+0x6640] ;  /* 0x0066400001147983 */ /* 0x001ee20000300a00 */
[----:B------:R-:W-:Y:S02]  /*63eb0*/  IMAD.MOV.U32 R13, RZ, RZ, R2 ;  /* 0x000000ffff0d7224 */ /* 0x000fe400078e0002 */
[----:B------:R-:W-:Y:S02]  /*63ec0*/  IMAD.MOV.U32 R12, RZ, RZ, R3 ;  /* 0x000000ffff0c7224 */ /* 0x000fe400078e0003 */
[----:B------:R-:W-:Y:S02]  /*63ed0*/  IMAD.MOV.U32 R2, RZ, RZ, R23 ;  /* 0x000000ffff027224 */ /* 0x000fe400078e0017 */
[----:B------:R-:W-:-:S03]  /*63ee0*/  IMAD.MOV.U32 R3, RZ, RZ, R22 ;  /* 0x000000ffff037224 */ /* 0x000fc600078e0016 */
[----:B------:R-:W-:Y:S02]  /*63ef0*/  STL [R1+0x5f28], R2 ;  /* 0x005f280201007387 */ /* 0x000fe40000100800 */
[----:B------:R-:W-:Y:S02]  /*63f00*/  STL [R1+0x5f24], R3 ;  /* 0x005f240301007387 */ /* 0x000fe40000100800 */
[----:B------:R-:W-:Y:S01]  /*63f10*/  STL [R1+0x5f20], R28 ;  /* 0x005f201c01007387 */ /* 0x000fe20000100800 */
[C---:B---3--:R-:W-:Y:S01]  /*63f20*/  HMMA.16816.F32 R16, R4.reuse, R20, R16 ;  /* 0x000000140410723c */ /* 0x048fe20000001810 */
        /* <DEDUP_REMOVED lines=8> */
[----:B--2---:R-:W-:Y:S11]  /*63fb0*/  HMMA.16816.F32 R16, R4, R20, R16 ;  /* 0x000000140410723c */ /* 0x004ff60000001810 */
[----:B------:R-:W-:Y:S11]  /*63fc0*/  @!UPT UIADD3 URZ, URZ, URZ, URZ ;  /* 0x0000003f3f3ff290 */ /* 0x000ff6000fffe03f */
[----:B------:R-:W-:Y:S01]  /*63fd0*/  @!UPT UIADD3 URZ, URZ, URZ, URZ ;  /* 0x0000003f3f3ff290 */ /* 0x000fe2000fffe03f */
[----:B------:R0:W-:Y:S04]  /*63fe0*/  STL.64 [R1+0x610], R16 ;  /* 0x0006101001007387 */ /* 0x0001e80000100a00 */
[----:B0-----:R-:W4:Y:S01]  /*63ff0*/  LDL.LU.64 R16, [R1+0x6620] ;  /* 0x0066200001107983 */ /* 0x001f220000300a00 */
[----:B------:R0:W-:Y:S02]  /*64000*/  STL.64 [R1+0x6598], R20 ;  /* 0x0065981401007387 */ /* 0x0001e40000100a00 */
[----:B------:R-:W-:Y:S02]  /*64010*/  IMAD.MOV.U32 R3, RZ, RZ, R19 ;  /* 0x000000ffff037224 */ /* 0x000fe400078e0013 */
[----:B------:R-:W-:Y:S02]  /*64020*/  IMAD.MOV.U32 R2, RZ, RZ, R18 ;  /* 0x000000ffff027224 */ /* 0x000fe400078e0012 */
[----:B0-----:R-:W-:-:S02]  /*64030*/  IMAD.MOV.U32 R20, RZ, RZ, R11 ;  /* 0x000000ffff147224 */ /* 0x001fc400078e000b */
[----:B------:R-:W-:-:S05]  /*64040*/  IMAD.MOV.U32 R21, RZ, RZ, R10 ;  /* 0x000000ffff157224 */ /* 0x000fca00078e000a */
[----:B------:R-:W-:Y:S01]  /*64050*/  STL.64 [R1+0x65b0], R20 ;  /* 0x0065b01401007387 */ /* 0x000fe20000100a00 */
[----:B------:R0:W-:Y:S03]  /*64060*/  STL [R1+0x608c], R3 ;  /* 0x00608c0301007387 */ /* 0x0001e60000100800 */
[----:B0-----:R-:W2:Y:S01]  /*64070*/  LDL R3, [R1+0x900] ;  /* 0x0009000001037983 */ /* 0x001ea20000100800 */
[----:B------:R-:W-:Y:S02]  /*64080*/  STL [R1+0x6088], R2 ;  /* 0x0060880201007387 */ /* 0x000fe40000100800 */
[----:B------:R-:W-:Y:S02]  /*64090*/  IMAD.MOV.U32 R21, RZ, RZ, R8 ;  /* 0x000000ffff157224 */ /* 0x000fe400078e0008 */
[----:B------:R-:W-:Y:S01]  /*640a0*/  IMAD.MOV.U32 R20, RZ, RZ, R9 ;  /* 0x000000ffff147224 */ /* 0x000fe200078e0009 */
[C---:B----4-:R-:W-:Y:S11]  /*640b0*/  HMMA.16816.F32 R24, R4.reuse, R16, R24 ;  /* 0x000000100418723c */ /* 0x050ff60000001818 */
[----:B------:R-:W-:Y:S11]  /*640c0*/  @!UPT UIADD3 URZ, URZ, URZ, URZ ;  /* 0x0000003f3f3ff290 */ /* 0x000ff6000fffe03f */
[----:B------:R-:W-:Y:S01]  /*640d0*/  @!UPT UIADD3 URZ, URZ, URZ, URZ ;  /* 0x0000003f3f3ff290 */ /* 0x000fe2000fffe03f */
[----:B------:R-:W-:Y:S01]  /*640e0*/  STL.64 [R1+0x600], R24 ;  /* 0x0006001801007387 */ /* 0x000fe20000100a00 */
[----:B------:R-:W-:Y:S02]  /*640f0*/  STL.64 [R1+0x608], R26 ;  /* 0x0006081a01007387 */ /* 0x000fe40000100a00 */
[----:B------:R-:W3:Y:S02]  /*64100*/  LDL.LU R8, [R1+0x5d0] ;  /* 0x0005d00001087983 */ /* 0x000ee40000300800 */
[----:B------:R-:W3:Y:S01]  /*64110*/  LDL.LU R9, [R1+0x5d4] ;  /* 0x0005d40001097983 */ /* 0x000ee20000300800 */
[----:B------:R-:W4:Y:S01]  /*64120*/  LDL.LU R10, [R1+0x5d8] ;  /* 0x0005d800010a7983 */ /* 0x000f220000300800 */
[----:B------:R-:W4:Y:S03]  /*64130*/  LDL.LU R11, [R1+0x5dc] ;  /* 0x0005dc00010b7983 */ /* 0x000f260000300800 */
        /* <DEDUP_REMOVED lines=10> */
[----:B------:R-:W3:Y:S02]  /*641e0*/  LDL.LU R10, [R1+0x5f8] ;  /* 0x0005f800010a7983 */ /* 0x000ee40000300800 */
[----:B------:R-:W3:Y:S01]  /*641f0*/  LDL.LU R11, [R1+0x5fc] ;  /* 0x0005fc00010b7983 */ /* 0x000ee20000300800 */
[----:B------:R-:W4:Y:S01]  /*64200*/  LDL.LU.64 R24, [R1] ;  /* 0x0000000001187983 */ /* 0x000f220000300a00 */
[----:B------:R-:W-:Y:S02]  /*64210*/  STL.64 [R1+0x65c8], R20 ;  /* 0x0065c81401007387 */ /* 0x000fe40000100a00 */
[----:B------:R0:W-:Y:S02]  /*64220*/  STL.64 [R1+0x6590], R16 ;  /* 0x0065901001007387 */ /* 0x0001e40000100a00 */
        /* <DEDUP_REMOVED lines=10> */
[----:B---3--:R-:W-:Y:S01]  /*642d0*/  HMMA.16816.F32 R8, R4, R12, R8 ;  /* 0x0000000c0408723c */ /* 0x008fe20000001808 */
[----:B--2---:R-:W-:Y:S01]  /*642e0*/  STL.64 [R1+0x65c0], R18 ;  /* 0x0065c01201007387 */ /* 0x004fe20000100a00 */
[----:B------:R0:W-:Y:S03]  /*642f0*/  STL.64 [R1+0x65b8], R16 ;  /* 0x0065b81001007387 */ /* 0x0001e60000100a00 */
        /* <DEDUP_REMOVED lines=9> */
[----:B------:R-:W2:Y:S02]  /*64390*/  LDL.LU R19, [R1+0x5cc] ;  /* 0x0005cc0001137983 */ /* 0x000ea40000300800 */
[----:B------:R-:W-:Y:S01]  /*643a0*/  STL.64 [R1+0xa30], R8 ;  /* 0x000a300801007387 */ /* 0x000fe20000100a00 */
[----:B------:R0:W-:Y:S03]  /*643b0*/  STL.64 [R1+0xa38], R10 ;  /* 0x000a380a01007387 */ /* 0x0001e60000100a00 */
[----:B0-----:R-:W3:Y:S01]  /*643c0*/  LDL.LU.64 R10, [R1+0x6618] ;  /* 0x00661800010a7983 */ /* 0x001ee20000300a00 */
[----:B------:R-:W3:Y:S02]  /*643d0*/  LDL.LU.64 R8, [R1+0x6610] ;  /* 0x0066100001087983 */ /* 0x000ee40000300a00 */
[----:B------:R0:W-:Y:S02]  /*643e0*/  STL.64 [R1+0x6588], R12 ;  /* 0x0065880c01007387 */ /* 0x0001e40000100a00 */
[----:B------:R-:W-:-:S02]  /*643f0*/  IMAD.MOV.U32 R21, RZ, RZ, R14 ;  /* 0x000000ffff157224 */ /* 0x000fc400078e000e */
[----:B------:R-:W-:Y:S02]  /*64400*/  IMAD.MOV.U32 R20, RZ, RZ, R15 ;  /* 0x000000ffff147224 */ /* 0x000fe400078e000f */
[----:B----4-:R-:W-:Y:S02]  /*64410*/  IMAD.MOV.U32 R22, RZ, RZ, R24 ;  /* 0x000000ffff167224 */ /* 0x010fe400078e0018 */
[----:B------:R-:W-:Y:S01]  /*64420*/  IMAD.MOV.U32 R2, RZ, RZ, R25 ;  /* 0x000000ffff027224 */ /* 0x000fe200078e0019 */
[----:B0-----:R-:W4:Y:S01]  /*64430*/  LDL.LU R12, [R1+0x580] ;  /* 0x00058000010c7983 */ /* 0x001f220000300800 */
[----:B------:R-:W4:Y:S02]  /*64440*/  LDL.LU R13, [R1+0x584] ;  /* 0x00058400010d7983 */ /* 0x000f240000300800 */
[----:B------:R-:W4:Y:S02]  /*64450*/  LDL.LU R14, [R1+0x588] ;  /* 0x00058800010e7983 */ /* 0x000f240000300800 */
[----:B------:R-:W4:Y:S01]  /*64460*/  LDL.LU R15, [R1+0x58c] ;  /* 0x00058c00010f7983 */ /* 0x000f220000300800 */
[C---:B---3--:R-:W-:Y:S11]  /*64470*/  HMMA.16816.F32 R8, R4.reuse, R24, R8 ;  /* 0x000000180408723c */ /* 0x048ff60000001808 */
[----:B------:R-:W-:Y:S11]  /*64480*/  @!UPT UIADD3 URZ, URZ, URZ, URZ ;  /* 0x0000003f3f3ff290 */ /* 0x000ff6000fffe03f */
[----:B------:R-:W-:Y:S01]  /*64490*/  @!UPT UIADD3 URZ, URZ, URZ, URZ ;  /* 0x0000003f3f3ff290 */ /* 0x000fe2000fffe03f */
[----:B------:R-:W-:Y:S01]  /*644a0*/  STL.64 [R1+0xb90], R8 ;  /* 0x000b900801007387 */ /* 0x000fe20000100a00 */
[----:B------:R0:W-:Y:S03]  /*644b0*/  STL.64 [R1+0xb98], R10 ;  /* 0x000b980a01007387 */ /* 0x0001e60000100a00 */
[----:B0-----:R-:W3:Y:S01]  /*644c0*/  LDL.LU.64 R10, [R1+0x6608] ;  /* 0x00660800010a7983 */ /* 0x001ee20000300a00 */
[----:B------:R-:W3:Y:S02]  /*644d0*/  LDL.LU.64 R8, [R1+0x6600] ;  /* 0x0066000001087983 */ /* 0x000ee40000300a00 */
[----:B------:R-:W2:Y:S02]  /*644e0*/  LDL.LU.64 R26, [R1+0x65f8] ;  /* 0x0065f800011a7983 */ /* 0x000ea40000300a00 */
[----:B------:R-:W3:Y:S02]  /*644f0*/  LDL.LU.64 R24, [R1+0x65f0] ;  /* 0x0065f00001187983 */ /* 0x000ee40000300a00 */
[----:B---3--:R-:W-:Y:S01]  /*64500*/  HMMA.16816.F32 R4, R4, R24, R8 ;  /* 0x000000180404723c */ /* 0x008fe20000001808 */
[----:B------:R-:W3:Y:S01]  /*64510*/  LDL.LU.64 R10, [R1+0x65e8] ;  /* 0x0065e800010a7983 */ /* 0x000ee20000300a00 */
[----:B------:R-:W3:Y:S02]  /*64520*/  LDL.LU.64 R8, [R1+0x65e0] ;  /* 0x0065e00001087983 */ /* 0x000ee40000300a00 */
[----:B--2---:R-:W-:Y:S02]  /*64530*/  STL.64 [R1+0x6570], R26 ;  /* 0x0065701a01007387 */ /* 0x004fe40000100a00 */
[----:B------:R0:W-:Y:S11]  /*64540*/  STL.64 [R1+0x6568], R24 ;  /* 0x0065681801007387 */ /* 0x0001f60000100a00 */
[----:B------:R-:W-:Y:S06]  /*64550*/  @!UPT UIADD3 URZ, URZ, URZ, URZ ;  /* 0x0000003f3f3ff290 */ /* 0x000fec000fffe03f */
[----:B------:R1:W-:Y:S01]  /*64560*/  STL.64 [R1+0xb80], R4 ;  /* 0x000b800401007387 */ /* 0x0003e20000100a00 */
[----:B------:R-:W-:Y:S02]  /*64570*/  STL.64 [R1+0xb88], R6 ;  /* 0x000b880601007387 */ /* 0x000fe40000100a00 */
[----:B0-----:R-:W2:Y:S02]  /*64580*/  LDL.LU R24, [R1+0x560] ;  /* 0x0005600001187983 */ /* 0x001ea40000300800 */
[----:B------:R-:W2:Y:S01]  /*64590*/  LDL.LU R25, [R1+0x564] ;  /* 0x0005640001197983 */ /* 0x000ea20000300800 */
[----:B------:R-:W2:Y:S01]  /*645a0*/  LDL.LU R26, [R1+0x568] ;  /* 0x00056800011a7983 */ /* 0x000ea20000300800 */
[----:B------:R-:W2:Y:S02]  /*645b0*/  LDL.LU R27, [R1+0x56c] ;  /* 0x00056c00011b7983 */ /* 0x000ea40000300800 */
[----:B-1----:R-:W-:Y:S02]  /*645c0*/  IMAD.MOV.U32 R4, RZ, RZ, R22 ;  /* 0x000000ffff047224 */ /* 0x002fe400078e0016 */
[C---:B---3--:R-:W-:Y:S01]  /*645d0*/  HMMA.16816.F32 R20, R8.reuse, R20, R16 ;  /* 0x000000140814723c */ /* 0x048fe20000001810 */
[----:B--2---:R-:W-:Y:S01]  /*645e0*/  STL.64 [R1+0x6580], R26 ;  /* 0x0065801a01007387 */ /* 0x004fe20000100a00 */
[----:B------:R0:W-:Y:S03]  /*645f0*/  STL.64 [R1+0x6578], R24 ;  /* 0x0065781801007387 */ /* 0x0001e60000100a00 */
[----:B0-----:R-:W2:Y:S01]  /*64600*/  LDL.LU R24, [R1+0x570] ;  /* 0x0005700001187983 */ /* 0x001ea20000300800 */
[----:B------:R-:W2:Y:S02]  /*64610*/  LDL.LU R25, [R1+0x574] ;  /* 0x0005740001197983 */ /* 0x000ea40000300800 */
[----:B------:R-:W2:Y:S02]  /*64620*/  LDL.LU R26, [R1+0x578] ;  /* 0x00057800011a7983 */ /* 0x000ea40000300800 */
[----:B------:R-:W2:Y:S01]  /*64630*/  LDL.LU R27, [R1+0x57c] ;  /* 0x00057c00011b7983 */ /* 0x000ea20000300800 */
[----:B------:R-:W3:Y:S01]  /*64640*/  LDL.LU.64 R18, [R1+0x65d8] ;  /* 0x0065d80001127983 */ /* 0x000ee20000300a00 */
[----:B------:R-:W3:Y:S11]  /*64650*/  LDL.LU.64 R16, [R1+0x65d0] ;  /* 0x0065d00001107983 */ /* 0x000ef60000300a00 */
        /* <DEDUP_REMOVED lines=18> */
[----:B------:R-:W4:Y:S11]  /*64780*/  LDL.LU.64 R16, [R1+0x6590] ;  /* 0x0065900001107983 */ /* 0x000f360000300a00 */
[----:B------:R-:W-:Y:S10]  /*64790*/  @!UPT UIADD3 URZ, URZ, URZ, URZ ;  /* 0x0000003f3f3ff290 */ /* 0x000ff4000fffe03f */
        /* <DEDUP_REMOVED lines=9> */
[C---:B----4-:R-:W-:Y:S01]  /*64830*/  HMMA.16816.F32 R16, R8.reuse, R16, R12 ;  /* 0x000000100810723c */ /* 0x050fe2000000180c */
[----:B------:R-:W2:Y:S11]  /*64840*/  LDL.LU.64 R12, [R1+0x6588] ;  /* 0x00658800010c7983 */ /* 0x000eb60000300a00 */
[----:B------:R-:W-:Y:S11]  /*64850*/  @!UPT UIADD3 URZ, URZ, URZ, URZ ;  /* 0x0000003f3f3ff290 */ /* 0x000ff6000fffe03f */
[----:B------:R-:W-:Y:S01]  /*64860*/  STL.64 [R1+0xca0], R16 ;  /* 0x000ca01001007387 */ /* 0x000fe20000100a00 */
[----:B------:R-:W-:Y:S02]  /*64870*/  STL.64 [R1+0xca8], R18 ;  /* 0x000ca81201007387 */ /* 0x000fe40000100a00 */
[----:B------:R-:W0:Y:S02]  /*64880*/  LDSM.16.MT88.4 R16, [R3+0xc080] ;  /* 0x00c080000310783b */ /* 0x000e240000004200 */
[----:B0-----:R0:W-:Y:S02]  /*64890*/  STL.64 [R1+0x64e0], R18 ;  /* 0x0064e01201007387 */ /* 0x0011e40000100a00 */
[----:B------:R-:W-:Y:S02]  /*648a0*/  STL.64 [R1+0x64d8], R16 ;  /* 0x0064d81001007387 */ /* 0x000fe40000100a00 */
[----:B0-----:R-:W4:Y:S01]  /*648b0*/  LDL.64 R18, [R1+0x78] ;  /* 0x0000780001127983 */ /* 0x001f220000100a00 */
[C---:B--2---:R-:W-:Y:S03]  /*648c0*/  HMMA.16816.F32 R12, R8.reuse, R12, R24 ;  /* 0x0000000c080c723c */ /* 0x044fe60000001818 */
[----:B------:R-:W2:Y:S01]  /*648d0*/  LDL.LU.64 R26, [R1+0x6580] ;  /* 0x00658000011a7983 */ /* 0x000ea20000300a00 */
[----:B------:R-:W2:Y:S11]  /*648e0*/  LDL.LU.64 R24, [R1+0x6578] ;  /* 0x0065780001187983 */ /* 0x000eb60000300a00 */
[----:B------:R-:W-:Y:S08]  /*648f0*/  @!UPT UIADD3 URZ, URZ, URZ, URZ ;  /* 0x0000003f3f3ff290 */ /* 0x000ff0000fffe03f */
[----:B------:R-:W-:Y:S01]  /*64900*/  STL.64 [R1+0xc90], R12 ;  /* 0x000c900c01007387 */ /* 0x000fe20000100a00 */
[----:B------:R-:W-:Y:S02]  /*64910*/  STL.64 [R1+0xc98], R14 ;  /* 0x000c980e01007387 */ /* 0x000fe40000100a00 */
[----:B------:R-:W0:Y:S04]  /*64920*/  LDSM.16.MT88.4 R12, [R3+0xc100] ;  /* 0x00c10000030c783b */ /* 0x000e280000004200 */
[----:B------:R-:W-:Y:S01]  /*64930*/  IMAD.MOV.U32 R5, RZ, RZ, R2 ;  /* 0x000000ffff057224 */ /* 0x000fe200078e0002 */
[----:B0-----:R-:W-:Y:S01]  /*64940*/  STL.64 [R1+0x6450], R14 ;  /* 0x0064500e01007387 */ /* 0x001fe20000100a00 */
[----:B------:R0:W-:Y:S03]  /*64950*/  STL.64 [R1+0x6448], R12 ;  /* 0x0064480c01007387 */ /* 0x0001e60000100a00 */
[----:B0-----:R-:W4:Y:S01]  /*64960*/  LDL.LU R12, [R1+0x540] ;  /* 0x00054000010c7983 */ /* 0x001f220000300800 */
[----:B------:R-:W4:Y:S02]  /*64970*/  LDL.LU R13, [R1+0x544] ;  /* 0x00054400010d7983 */ /* 0x000f240000300800 */
[----:B------:R-:W4:Y:S02]  /*64980*/  LDL.LU R14, [R1+0x548] ;  /* 0x00054800010e7983 */ /* 0x000f240000300800 */
[----:B------:R-:W4:Y:S01]  /*64990*/  LDL.LU R15, [R1+0x54c] ;  /* 0x00054c00010f7983 */ /* 0x000f220000300800 */
[C---:B--2---:R-:W-:Y:S01]  /*649a0*/  HMMA.16816.F32 R4, R8.reuse, R4, R24 ;  /* 0x000000040804723c */ /* 0x044fe20000001818 */
[----:B------:R-:W2:Y:S01]  /*649b0*/  LDL.LU.64 R26, [R1+0x6570] ;  /* 0x00657000011a7983 */ /* 0x000ea20000300a00 */
[----:B------:R-:W3:Y:S11]  /*649c0*/  LDL.LU.64 R24, [R1+0x6568] ;  /* 0x0065680001187983 */ /* 0x000ef60000300a00 */
[----:B------:R-:W-:Y:S10]  /*649d0*/  @!UPT UIADD3 URZ, URZ, URZ, URZ ;  /* 0x0000003f3f3ff290 */ /* 0x000ff4000fffe03f */
[----:B------:R-:W-:Y:S01]  /*649e0*/  STL.64 [R1+0xc80], R4 ;  /* 0x000c800401007387 */ /* 0x000fe20000100a00 */
[----:B------:R-:W-:Y:S02]  /*649f0*/  STL.64 [R1+0xc88], R6 ;  /* 0x000c880601007387 */ /* 0x000fe40000100a00 */
[----:B------:R-:W0:Y:S02]  /*64a00*/  LDSM.16.MT88.4 R4, [R3+0xc180] ;  /* 0x00c180000304783b */ /* 0x000e240000004200 */
[----:B0-----:R0:W-:Y:S02]  /*64a10*/  STL.64 [R1+0x63c8], R6 ;  /* 0x0063c80601007387 */ /* 0x0011e40000100a00 */
[----:B------:R-:W-:Y:S02]  /*64a20*/  STL.64 [R1+0x63c0], R4 ;  /* 0x0063c00401007387 */ /* 0x000fe40000100a00 */
[----:B0-----:R-:W4:Y:S04]  /*64a30*/  LDL R6, [R1+0x88] ;  /* 0x0000880001067983 */ /* 0x001f280000100800 */
[----:B------:R-:W4:Y:S01]  /*64a40*/  LDL R7, [R1+0x8c] ;  /* 0x00008c0001077983 */ /* 0x000f220000100800 */
[----:B---3--:R-:W-:Y:S03]  /*64a50*/  HMMA.16816.F32 R8, R8, R24, R20 ;  /* 0x000000180808723c */ /* 0x008fe60000001814 */
[----:B------:R-:W4:Y:S01]  /*64a60*/  LDL.LU.64 R22, [R1+0x6560] ;  /* 0x0065600001167983 */ /* 0x000f220000300a00 */
[----:B------:R-:W4:Y:S02]  /*64a70*/  LDL.LU.64 R20, [R1+0x6558] ;  /* 0x0065580001147983 */ /* 0x000f240000300a00 */
[----:B--2---:R0:W-:Y:S02]  /*64a80*/  STL.64 [R1+0x64f8], R26 ;  /* 0x0064f81a01007387 */ /* 0x0041e40000100a00 */
[----:B------:R-:W4:Y:S11]  /*64a90*/  LDL.LU R24, [R1+0x550] ;  /* 0x0005500001187983 */ /* 0x000f360000300800 */
[----:B------:R-:W-:Y:S04]  /*64aa0*/  @!UPT UIADD3 URZ, URZ, URZ, URZ ;  /* 0x0000003f3f3ff290 */ /* 0x000fe8000fffe03f */
[----:B------:R-:W-:Y:S01]  /*64ab0*/  STL.64 [R1+0xb70], R8 ;  /* 0x000b700801007387 */ /* 0x000fe20000100a00 */
[----:B------:R-:W-:Y:S02]  /*64ac0*/  STL.64 [R1+0xb78], R10 ;  /* 0x000b780a01007387 */ /* 0x000fe40000100a00 */
[----:B------:R-:W4:Y:S02]  /*64ad0*/  LDL.LU R25, [R1+0x554] ;  /* 0x0005540001197983 */ /* 0x000f240000300800 */
[----:B0-----:R-:W4:Y:S01]  /*64ae0*/  LDL.LU R26, [R1+0x558] ;  /* 0x00055800011a7983 */ /* 0x001f220000300800 */
[----:B------:R-:W4:Y:S04]  /*64af0*/  LDL.LU R27, [R1+0x55c] ;  /* 0x00055c00011b7983 */ /* 0x000f280000300800 */
[----:B------:R-:W0:Y:S04]  /*64b00*/  LDSM.16.MT88.4 R8, [R3+0xc200] ;  /* 0x00c200000308783b */ /* 0x000e280000004200 */
[----:B0-----:R-:W-:Y:S01]  /*64b10*/  STL.64 [R1+0x6350], R10 ;  /* 0x0063500a01007387 */ /* 0x001fe20000100a00 */
[----:B------:R4:W-:Y:S02]  /*64b20*/  STL.64 [R1+0x6348], R8 ;  /* 0x0063480801007387 */ /* 0x0009e40000100a00 */
[C---:B----4-:R-:W-:Y:S08]  /*64b30*/  HMMA.16816.F32 R8, R20.reuse, R6, R24 ;  /* 0x000000061408723c */ /* 0x050ff00000001818 */
[----:B------:R-:W-:Y:S11]  /*64b40*/  HMMA.16816.F32 R4, R20, R18, R12 ;  /* 0x000000121404723c */ /* 0x000ff6000000180c */
[----:B------:R-:W-:Y:S04]  /*64b50*/  @!UPT UIADD3 URZ, URZ, URZ, URZ ;  /* 0x0000003f3f3ff290 */ /* 0x000fe8000fffe03f */
[----:B------:R-:W-:Y:S01]  /*64b60*/  STL.64 [R1+0xb60], R8 ;  /* 0x000b600801007387 */ /* 0x000fe20000100a00 */
[----:B------:R-:W-:Y:S07]  /*64b70*/  STL.64 [R1+0xb68], R10 ;  /* 0x000b680a01007387 */ /* 0x000fee0000100a00 */
[----:B------:R0:W-:Y:S02]  /*64b80*/  STL.64 [R1+0xb50], R4 ;  /* 0x000b500401007387 */ /* 0x0001e40000100a00 */
[----:B------:R1:W-:Y:S01]  /*64b90*/  STL.64 [R1+0xb58], R6 ;  /* 0x000b580601007387 */ /* 0x0003e20000100a00 */
[----:B0-----:R-:W2:Y:S01]  /*64ba0*/  LDL.LU R4, [R1+0x300] ;  /* 0x0003000001047983 */ /* 0x001ea20000300800 */
[----:B------:R-:W2:Y:S02]  /*64bb0*/  LDL.LU R5, [R1+0x304] ;  /* 0x0003040001057983 */ /* 0x000ea40000300800 */
[----:B-1----:R-:W3:Y:S02]  /*64bc0*/  LDL.LU R6, [R1+0x308] ;  /* 0x0003080001067983 */ /* 0x002ee40000300800 */
[----:B------:R-:W3:Y:S02]  /*64bd0*/  LDL.LU R7, [R1+0x30c] ;  /* 0x00030c0001077983 */ /* 0x000ee40000300800 */
[----:B------:R-:W-:Y:S01]  /*64be0*/  IMAD.MOV.U32 R11, RZ, RZ, R29 ;  /* 0x000000ffff0b7224 */ /* 0x000fe200078e001d */
[----:B---3--:R-:W-:Y:S01]  /*64bf0*/  STL.64 [R1+0x6428], R6 ;  /* 0x0064280601007387 */ /* 0x008fe20000100a00 */
[----:B--2---:R-:W-:Y:S02]  /*64c00*/  STL.64 [R1+0x6420], R4 ;  /* 0x0064200401007387 */ /* 0x004fe40000100a00 */
[----:B------:R-:W2:Y:S02]  /*64c10*/  LDL.LU R8, [R1+0x2f0] ;  /* 0x0002f00001087983 */ /* 0x000ea40000300800 */
[----:B------:R-:W2:Y:S01]  /*64c20*/  LDL.LU R9, [R1+0x2f4] ;  /* 0x0002f40001097983 */ /* 0x000ea20000300800 */
[----:B------:R-:W3:Y:S01]  /*64c30*/  LDL.LU R10, [R1+0x2f8] ;  /* 0x0002f800010a7983 */ /* 0x000ee20000300800 */
[----:B------:R-:W4:Y:S02]  /*64c40*/  LDL.LU R29, [R1+0x6550] ;  /* 0x00655000011d7983 */ /* 0x000f240000300800 */
[----:B------:R-:W2:Y:S02]  /*64c50*/  LDL.LU R24, [R1+0x4f0] ;  /* 0x0004f00001187983 */ /* 0x000ea40000300800 */
[----:B------:R-:W2:Y:S01]  /*64c60*/  LDL.LU R25, [R1+0x4f4] ;  /* 0x0004f40001197983 */ /* 0x000ea20000300800 */
[----:B------:R-:W2:Y:S01]  /*64c70*/  LDL.LU R26, [R1+0x4f8] ;  /* 0x0004f800011a7983 */ /* 0x000ea20000300800 */
[----:B------:R-:W2:Y:S03]  /*64c80*/  LDL.LU R27, [R1+0x4fc] ;  /* 0x0004fc00011b7983 */ /* 0x000ea60000300800 */
[----:B--2---:R0:W-:Y:S01]  /*64c90*/  STL.64 [R1+0x6508], R26 ;  /* 0x0065081a01007387 */ /* 0x0041e20000100a00 */
[----:B------:R-:W-:Y:S03]  /*64ca0*/  STL.64 [R1+0x6500], R24 ;  /* 0x0065001801007387 */ /* 0x000fe60000100a00 */
[----:B0-----:R-:W2:Y:S04]  /*64cb0*/  LDL.64 R26, [R1+0x18] ;  /* 0x00001800011a7983 */ /* 0x001ea80000100a00 */
[----:B--2---:R0:W-:Y:S04]  /*64cc0*/  STL.64 [R1+0x6510], R26 ;  /* 0x0065101a01007387 */ /* 0x0041e80000100a00 */
[----:B0-----:R-:W2:Y:S04]  /*64cd0*/  LDL R26, [R1+0x28] ;  /* 0x00002800011a7983 */ /* 0x001ea80000100800 */
[----:B------:R-:W2:Y:S04]  /*64ce0*/  LDL R27, [R1+0x2c] ;  /* 0x00002c00011b7983 */ /* 0x000ea80000100800 */
[----:B--2---:R0:W-:Y:S01]  /*64cf0*/  STL.64 [R1+0x6520], R26 ;  /* 0x0065201a01007387 */ /* 0x0041e20000100a00 */
[----:B------:R-:W2:Y:S02]  /*64d00*/  LDL.LU R4, [R1+0x310] ;  /* 0x0003100001047983 */ /* 0x000ea40000300800 */
[----:B------:R-:W2:Y:S02]  /*64d10*/  LDL.LU R5, [R1+0x314] ;  /* 0x0003140001057983 */ /* 0x000ea40000300800 */
[----:B------:R-:W2:Y:S01]  /*64d20*/  LDL.LU R6, [R1+0x318] ;  /* 0x0003180001067983 */ /* 0x000ea20000300800 */
[----:B------:R-:W2:Y:S04]  /*64d30*/  LDL.LU R7, [R1+0x31c] ;  /* 0x00031c0001077983 */ /* 0x000ea80000300800 */
[----:B0-----:R-:W2:Y:S04]  /*64d40*/  LDL R26, [R1+0x48] ;  /* 0x00004800011a7983 */ /* 0x001ea80000100800 */
[----:B------:R-:W2:Y:S04]  /*64d50*/  LDL R27, [R1+0x4c] ;  /* 0x00004c00011b7983 */ /* 0x000ea80000100800 */
[----:B--2---:R0:W-:Y:S01]  /*64d60*/  STL.64 [R1+0x6538], R26 ;  /* 0x0065381a01007387 */ /* 0x0041e20000100a00 */
[----:B------:R-:W2:Y:S02]  /*64d70*/  LDL.LU R12, [R1+0x340] ;  /* 0x00034000010c7983 */ /* 0x000ea40000300800 */
[----:B------:R-:W2:Y:S02]  /*64d80*/  LDL.LU R13, [R1+0x344] ;  /* 0x00034400010d7983 */ /* 0x000ea40000300800 */
[----:B------:R-:W2:Y:S01]  /*64d90*/  LDL.LU R14, [R1+0x348] ;  /* 0x00034800010e7983 */ /* 0x000ea20000300800 */
[----:B------:R-:W2:Y:S04]  /*64da0*/  LDL.LU R15, [R1+0x34c] ;  /* 0x00034c00010f7983 */ /* 0x000ea80000300800 */
[----:B0-----:R-:W3:Y:S04]  /*64db0*/  LDL.64 R26, [R1+0x58] ;  /* 0x00005800011a7983 */ /* 0x001ee80000100a00 */
[----:B--2---:R0:W-:Y:S01]  /*64dc0*/  STL.64 [R1+0x6460], R14 ;  /* 0x0064600e01007387 */ /* 0x0041e20000100a00 */
[----:B------:R1:W-:Y:S03]  /*64dd0*/  STL.64 [R1+0x6458], R12 ;  /* 0x0064580c01007387 */ /* 0x0003e60000100a00 */
[----:B0-----:R-:W2:Y:S04]  /*64de0*/  LDL R14, [R1+0x8] ;  /* 0x00000800010e7983 */ /* 0x001ea80000100800 */
[----:B------:R-:W2:Y:S04]  /*64df0*/  LDL R15, [R1+0xc] ;  /* 0x00000c00010f7983 */ /* 0x000ea80000100800 */
[----:B--2---:R0:W-:Y:S01]  /*64e00*/  STL.64 [R1+0x6518], R14 ;  /* 0x0065180e01007387 */ /* 0x0041e20000100a00 */
[----:B-1----:R-:W2:Y:S02]  /*64e10*/  LDL.LU R12, [R1+0x510] ;  /* 0x00051000010c7983 */ /* 0x002ea40000300800 */
[----:B------:R-:W2:Y:S01]  /*64e20*/  LDL.LU R13, [R1+0x514] ;  /* 0x00051400010d7983 */ /* 0x000ea20000300800 */
[----:B0-----:R-:W2:Y:S01]  /*64e30*/  LDL.LU R14, [R1+0x518] ;  /* 0x00051800010e7983 */ /* 0x001ea20000300800 */
[----:B------:R-:W2:Y:S03]  /*64e40*/  LDL.LU R15, [R1+0x51c] ;  /* 0x00051c00010f7983 */ /* 0x000ea60000300800 */
        /* <DEDUP_REMOVED lines=12> */
[----:B------:R-:W4:Y:S01]  /*64f10*/  LDL.LU R16, [R1+0x460] ;  /* 0x0004600001107983 */ /* 0x000f220000300800 */
[----:B------:R-:W-:-:S02]  /*64f20*/  IMAD.MOV.U32 R28, RZ, RZ, R18 ;  /* 0x000000ffff1c7224 */ /* 0x000fc400078e0012 */
[----:B------:R-:W4:Y:S02]  /*64f30*/  LDL.LU R17, [R1+0x464] ;  /* 0x0004640001117983 */ /* 0x000f240000300800 */
[----:B------:R-:W-:Y:S01]  /*64f40*/  IMAD.MOV.U32 R2, RZ, RZ, R19 ;  /* 0x000000ffff027224 */ /* 0x000fe200078e0013 */
[----:B------:R-:W4:Y:S01]  /*64f50*/  LDL.LU R18, [R1+0x468] ;  /* 0x0004680001127983 */ /* 0x000f220000300800 */
[----:B------:R-:W4:Y:S02]  /*64f60*/  LDL.LU R19, [R1+0x46c] ;  /* 0x00046c0001137983 */ /* 0x000f240000300800 */
[----:B------:R0:W-:Y:S02]  /*64f70*/  STL.64 [R1+0x6438], R6 ;  /* 0x0064380601007387 */ /* 0x0001e40000100a00 */
[----:B------:R-:W-:Y:S01]  /*64f80*/  STL.64 [R1+0x6430], R4 ;  /* 0x0064300401007387 */ /* 0x000fe20000100a00 */
[----:B0-----:R-:W4:Y:S01]  /*64f90*/  LDL.64 R6, [R1+0x88] ;  /* 0x0000880001067983 */ /* 0x001f220000100a00 */
[----:B---3--:R0:W-:Y:S02]  /*64fa0*/  STL.64 [R1+0x6410], R10 ;  /* 0x0064100a01007387 */ /* 0x0081e40000100a00 */
[----:B------:R1:W-:Y:S02]  /*64fb0*/  STL.64 [R1+0x6408], R8 ;  /* 0x0064080801007387 */ /* 0x0003e40000100a00 */
[----:B0-----:R-:W-:-:S02]  /*64fc0*/  IMAD.MOV.U32 R10, RZ, RZ, R28 ;  /* 0x000000ffff0a7224 */ /* 0x001fc400078e001c */
[----:B------:R-:W-:-:S05]  /*64fd0*/  IMAD.MOV.U32 R11, RZ, RZ, R2 ;  /* 0x000000ffff0b7224 */ /* 0x000fca00078e0002 */
[----:B------:R0:W-:Y:S01]  /*64fe0*/  STL.64 [R1+0x64d0], R10 ;  /* 0x0064d00a01007387 */ /* 0x0001e20000100a00 */
[----:B-1----:R-:W3:Y:S02]  /*64ff0*/  LDL.LU R8, [R1+0x500] ;  /* 0x0005000001087983 */ /* 0x002ee40000300800 */
[----:B------:R-:W3:Y:S02]  /*65000*/  LDL.LU R9, [R1+0x504] ;  /* 0x0005040001097983 */ /* 0x000ee40000300800 */
[----:B------:R-:W-:Y:S02]  /*65010*/  IMAD.MOV.U32 R4, RZ, RZ, R26 ;  /* 0x000000ffff047224 */ /* 0x000fe400078e001a */
[----:B------:R-:W-:Y:S01]  /*65020*/  IMAD.MOV.U32 R2, RZ, RZ, R27 ;  /* 0x000000ffff027224 */ /* 0x000fe200078e001b */
[----:B0-----:R-:W3:Y:S01]  /*65030*/  LDL.LU R10, [R1+0x508] ;  /* 0x00050800010a7983 */ /* 0x001ee20000300800 */
[----:B------:R-:W3:Y:S01]  /*65040*/  LDL.LU R11, [R1+0x50c] ;  /* 0x00050c00010b7983 */ /* 0x000ee20000300800 */
        /* <DEDUP_REMOVED lines=16> */
[----:B------:R-:W2:Y:S11]  /*65150*/  LDL.LU.64 R14, [R1+0x6518] ;  /* 0x00651800010e7983 */ /* 0x000eb60000300a00 */
[----:B------:R-:W-:Y:S10]  /*65160*/  @!UPT UIADD3 URZ, URZ, URZ, URZ ;  /* 0x0000003f3f3ff290 */ /* 0x000ff4000fffe03f */
[----:B------:R-:W-:Y:S01]  /*65170*/  STL.64 [R1+0xb20], R24 ;  /* 0x000b201801007387 */ /* 0x000fe20000100a00 */
[----:B------:R0:W-:Y:S03]  /*65180*/  STL.64 [R1+0xb28], R26 ;  /* 0x000b281a01007387 */ /* 0x0001e60000100a00 */
[----:B0-----:R-:W3:Y:S02]  /*65190*/  LDL.LU.64 R26, [R1+0x6510] ;  /* 0x00651000011a7983 */ /* 0x001ee40000300a00 */
[C---:B---3--:R-:W-:Y:S01]  /*651a0*/  HMMA.16816.F32 R8, R20.reuse, R26, R8 ;  /* 0x0000001a1408723c */ /* 0x048fe20000001808 */
[----:B------:R-:W-:Y:S11]  /*651b0*/  IMAD.MOV.U32 R5, RZ, RZ, R27 ;  /* 0x000000ffff057224 */ /* 0x000ff600078e001b */
[----:B------:R-:W-:Y:S11]  /*651c0*/  @!UPT UIADD3 URZ, URZ, URZ, URZ ;  /* 0x0000003f3f3ff290 */ /* 0x000ff6000fffe03f */
[----:B------:R0:W-:Y:S01]  /*651d0*/  STL.64 [R1+0xb10], R8 ;  /* 0x000b100801007387 */ /* 0x0001e20000100a00 */
[----:B------:R-:W-:Y:S02]  /*651e0*/  STL.64 [R1+0xb18], R10 ;  /* 0x000b180a01007387 */ /* 0x000fe40000100a00 */
[----:B0-----:R-:W-:Y:S02]  /*651f0*/  IMAD.MOV.U32 R8, RZ, RZ, R26 ;  /* 0x000000ffff087224 */ /* 0x001fe400078e001a */
[----:B------:R-:W2:Y:S01]  /*65200*/  LDL.LU.64 R26, [R1+0x6508] ;  /* 0x00650800011a7983 */ /* 0x000ea20000300a00 */
[----:B------:R-:W2:Y:S02]  /*65210*/  LDL.LU.64 R24, [R1+0x6500] ;  /* 0x0065000001187983 */ /* 0x000ea40000300a00 */
[----:B--2---:R-:W-:Y:S11]  /*65220*/  HMMA.16816.F32 R24, R20, R14, R24 ;  /* 0x0000000e1418723c */ /* 0x004ff60000001818 */
[----:B------:R-:W-:Y:S11]  /*65230*/  @!UPT UIADD3 URZ, URZ, URZ, URZ ;  /* 0x0000003f3f3ff290 */ /* 0x000ff6000fffe03f */
[----:B------:R-:W-:Y:S01]  /*65240*/  @!UPT UIADD3 URZ, URZ, URZ, URZ ;  /* 0x0000003f3f3ff290 */ /* 0x000fe2000fffe03f */
[----:B------:R-:W-:Y:S01]  /*65250*/  STL.64 [R1+0xb00], R24 ;  /* 0x000b001801007387 */ /* 0x000fe20000100a00 */
[----:B------:R0:W-:Y:S03]  /*65260*/  STL.64 [R1+0xb08], R26 ;  /* 0x000b081a01007387 */ /* 0x0001e60000100a00 */
[----:B0-----:R-:W2:Y:S01]  /*65270*/  LDL.LU.64 R26, [R1+0x64f8] ;  /* 0x0064f800011a7983 */ /* 0x001ea20000300a00 */
[----:B------:R0:W-:Y:S02]  /*65280*/  STL.64 [R1+0x6470], R14 ;  /* 0x0064700e01007387 */ /* 0x0001e40000100a00 */
[----:B0-----:R-:W-:Y:S02]  /*65290*/  IMAD.MOV.U32 R14, RZ, RZ, R8 ;  /* 0x000000ffff0e7224 */ /* 0x001fe400078e0008 */
[----:B------:R-:W-:-:S05]  /*652a0*/  IMAD.MOV.U32 R15, RZ, RZ, R5 ;  /* 0x000000ffff0f7224 */ /* 0x000fca00078e0005 */
[----:B------:R0:W-:Y:S04]  /*652b0*/  STL.64 [R1+0x6488], R14 ;  /* 0x0064880e01007387 */ /* 0x0001e80000100a00 */
[----:B0-----:R-:W3:Y:S01]  /*652c0*/  LDL.64 R14, [R1+0x28] ;  /* 0x00002800010e7983 */ /* 0x001ee20000100a00 */
[----:B--2---:R-:W-:-:S03]  /*652d0*/  IMAD.MOV.U32 R13, RZ, RZ, R26 ;  /* 0x000000ffff0d7224 */ /* 0x004fc600078e001a */
[----:B---3--:R0:W-:Y:S01]  /*652e0*/  STL.64 [R1+0x64a0], R14 ;  /* 0x0064a00e01007387 */ /* 0x0081e20000100a00 */
[----:B------:R-:W2:Y:S02]  /*652f0*/  LDL.LU R12, [R1+0x420] ;  /* 0x00042000010c7983 */ /* 0x000ea40000300800 */
[----:B------:R-:W3:Y:S02]  /*65300*/  LDL.LU R26, [R1+0x64f4] ;  /* 0x0064f400011a7983 */ /* 0x000ee40000300800 */
[----:B0-----:R-:W-:Y:S02]  /*65310*/  IMAD.MOV.U32 R14, RZ, RZ, R27 ;  /* 0x000000ffff0e7224 */ /* 0x001fe400078e001b */
[----:B------:R-:W2:Y:S01]  /*65320*/  LDL.LU R27, [R1+0x64f0] ;  /* 0x0064f000011b7983 */ /* 0x000ea20000300800 */
[----:B------:R-:W2:Y:S02]  /*65330*/  LDL.LU R15, [R1+0x42c] ;  /* 0x00042c00010f7983 */ /* 0x000ea40000300800 */
[----:B---3--:R-:W-:Y:S01]  /*65340*/  IMAD.MOV.U32 R9, RZ, RZ, R26 ;  /* 0x000000ffff097224 */ /* 0x008fe200078e001a */
[----:B--2---:R0:W-:Y:S01]  /*65350*/  STL.64 [R1+0x64b0], R14 ;  /* 0x0064b00e01007387 */ /* 0x0041e20000100a00 */
[----:B------:R1:W-:Y:S02]  /*65360*/  STL.64 [R1+0x64a8], R12 ;  /* 0x0064a80c01007387 */ /* 0x0003e40000100a00 */
[----:B------:R-:W2:Y:S02]  /*65370*/  LDL.LU R8, [R1+0x450] ;  /* 0x0004500001087983 */ /* 0x000ea40000300800 */
[----:B------:R-:W4:Y:S02]  /*65380*/  LDL.LU R26, [R1+0x64ec] ;  /* 0x0064ec00011a7983 */ /* 0x000f240000300800 */
[----:B------:R-:W-:-:S02]  /*65390*/  IMAD.MOV.U32 R10, RZ, RZ, R27 ;  /* 0x000000ffff0a7224 */ /* 0x000fc400078e001b */
[----:B------:R-:W4:Y:S01]  /*653a0*/  LDL.LU R27, [R1+0x64e8] ;  /* 0x0064e800011b7983 */ /* 0x000f220000300800 */
[----:B------:R-:W2:Y:S02]  /*653b0*/  LDL.LU R11, [R1+0x45c] ;  /* 0x00045c00010b7983 */ /* 0x000ea40000300800 */
[----:B0-----:R-:W-:Y:S02]  /*653c0*/  IMAD.MOV.U32 R14, RZ, RZ, R4 ;  /* 0x000000ffff0e7224 */ /* 0x001fe400078e0004 */
[----:B------:R-:W-:-:S05]  /*653d0*/  IMAD.MOV.U32 R15, RZ, RZ, R2 ;  /* 0x000000ffff0f7224 */ /* 0x000fca00078e0002 */
[----:B------:R0:W-:Y:S01]  /*653e0*/  STL.64 [R1+0x64c8], R14 ;  /* 0x0064c80e01007387 */ /* 0x0001e20000100a00 */
[----:B-1----:R-:W3:Y:S02]  /*653f0*/  LDL.LU R12, [R1+0x440] ;  /* 0x00044000010c7983 */ /* 0x002ee40000300800 */
[----:B------:R-:W3:Y:S01]  /*65400*/  LDL.LU R13, [R1+0x444] ;  /* 0x00044400010d7983 */ /* 0x000ee20000300800 */
[----:B0-----:R-:W3:Y:S01]  /*65410*/  LDL.LU R14, [R1+0x448] ;  /* 0x00044800010e7983 */ /* 0x001ee20000300800 */
[----:B------:R-:W3:Y:S01]  /*65420*/  LDL.LU R15, [R1+0x44c] ;  /* 0x00044c00010f7983 */ /* 0x000ee20000300800 */
[----:B----4-:R-:W-:Y:S02]  /*65430*/  HMMA.16816.F32 R20, R20, R26, R16 ;  /* 0x0000001a1414723c */ /* 0x010fe40000001810 */
[----:B------:R-:W2:Y:S01]  /*65440*/  LDL.LU.64 R18, [R1+0x64e0] ;  /* 0x0064e00001127983 */ /* 0x000ea20000300a00 */
[----:B------:R-:W2:Y:S02]  /*65450*/  LDL.LU.64 R16, [R1+0x64d8] ;  /* 0x0064d80001107983 */ /* 0x000ea40000300a00 */
[----:B------:R0:W-:Y:S02]  /*65460*/  STL.64 [R1+0x6468], R26 ;  /* 0x0064681a01007387 */ /* 0x0001e40000100a00 */
[----:B------:R-:W4:Y:S11]  /*65470*/  LDL.LU R24, [R1+0x3f0] ;  /* 0x0003f00001187983 */ /* 0x000f360000300800 */
[----:B------:R-:W-:Y:S05]  /*65480*/  @!UPT UIADD3 URZ, URZ, URZ, URZ ;  /* 0x0000003f3f3ff290 */ /* 0x000fea000fffe03f */
[----:B------:R-:W-:Y:S01]  /*65490*/  STL.64 [R1+0xa20], R20 ;  /* 0x000a201401007387 */ /* 0x000fe20000100a00 */
[----:B------:R-:W-:Y:S02]  /*654a0*/  STL.64 [R1+0xa28], R22 ;  /* 0x000a281601007387 */ /* 0x000fe40000100a00 */
[----:B------:R-:W4:Y:S02]  /*654b0*/  LDL.LU R25, [R1+0x3f4] ;  /* 0x0003f40001197983 */ /* 0x000f240000300800 */
[----:B0-----:R-:W2:Y:S01]  /*654c0*/  LDL.LU R26, [R1+0x3f8] ;  /* 0x0003f800011a7983 */ /* 0x001ea20000300800 */
[----:B------:R-:W2:Y:S04]  /*654d0*/  LDL.LU R27, [R1+0x3fc] ;  /* 0x0003fc00011b7983 */ /* 0x000ea80000300800 */
[----:B--2---:R-:W-:Y:S01]  /*654e0*/  STL.64 [R1+0x6480], R26 ;  /* 0x0064801a01007387 */ /* 0x004fe20000100a00 */
[----:B----4-:R0:W-:Y:S03]  /*654f0*/  STL.64 [R1+0x6478], R24 ;  /* 0x0064781801007387 */ /* 0x0101e60000100a00 */
[----:B0-----:R-:W2:Y:S01]  /*65500*/  LDL.LU R24, [R1+0x400] ;  /* 0x0004000001187983 */ /* 0x001ea20000300800 */
[----:B------:R-:W2:Y:S02]  /*65510*/  LDL.LU R25, [R1+0x404] ;  /* 0x0004040001197983 */ /* 0x000ea40000300800 */
[----:B------:R-:W4:Y:S02]  /*65520*/  LDL.LU R26, [R1+0x408] ;  /* 0x00040800011a7983 */ /* 0x000f240000300800 */
[----:B------:R-:W4:Y:S01]  /*65530*/  LDL.LU R27, [R1+0x40c] ;  /* 0x00040c00011b7983 */ /* 0x000f220000300800 */
[C---:B------:R-:W-:Y:S01]  /*65540*/  HMMA.16816.F32 R8, R16.reuse, R6, R8 ;  /* 0x000000061008723c */ /* 0x040fe20000001808 */
[----:B----4-:R-:W-:Y:S01]  /*65550*/  STL.64 [R1+0x6498], R26 ;  /* 0x0064981a01007387 */ /* 0x010fe20000100a00 */
[----:B--2---:R0:W-:Y:S03]  /*65560*/  STL.64 [R1+0x6490], R24 ;  /* 0x0064901801007387 */ /* 0x0041e60000100a00 */
        /* <DEDUP_REMOVED lines=8> */
[----:B------:R-:W2:Y:S02]  /*655f0*/  LDL.LU R26, [R1+0x438] ;  /* 0x00043800011a7983 */ /* 0x000ea40000300800 */
[----:B------:R-:W2:Y:S01]  /*65600*/  LDL.LU R27, [R1+0x43c] ;  /* 0x00043c00011b7983 */ /* 0x000ea20000300800 */
[----:B------:R-:W4:Y:S01]  /*65610*/  LDL.64 R22, [R1+0x48] ;  /* 0x0000480001167983 */ /* 0x000f220000100a00 */
[----:B------:R-:W-:Y:S02]  /*65620*/  STL.64 [R1+0xa00], R8 ;  /* 0x000a000801007387 */ /* 0x000fe40000100a00 */
[----:B------:R0:W-:Y:S02]  /*65630*/  STL.64 [R1+0xa08], R10 ;  /* 0x000a080a01007387 */ /* 0x0001e40000100a00 */
[----:B0-----:R-:W3:Y:S02]  /*65640*/  LDL.LU.64 R10, [R1+0x64d0] ;  /* 0x0064d000010a7983 */ /* 0x001ee40000300a00 */
[C---:B---3--:R-:W-:Y:S11]  /*65650*/  HMMA.16816.F32 R12, R16.reuse, R10, R12 ;  /* 0x0000000a100c723c */ /* 0x048ff6000000180c */
[----:B------:R-:W-:Y:S11]  /*65660*/  @!UPT UIADD3 URZ, URZ, URZ, URZ ;  /* 0x0000003f3f3ff290 */ /* 0x000ff6000fffe03f */
[----:B------:R-:W-:Y:S01]  /*65670*/  @!UPT UIADD3 URZ, URZ, URZ, URZ ;  /* 0x0000003f3f3ff290 */ /* 0x000fe2000fffe03f */
[----:B------:R-:W-:Y:S01]  /*65680*/  STL.64 [R1+0x9f0], R12 ;  /* 0x0009f00c01007387 */ /* 0x000fe20000100a00 */
[----:B------:R0:W-:Y:S03]  /*65690*/  STL.64 [R1+0x9f8], R14 ;  /* 0x0009f80e01007387 */ /* 0x0001e60000100a00 */
[----:B0-----:R-:W2:Y:S01]  /*656a0*/  LDL.LU.64 R14, [R1+0x64c8] ;  /* 0x0064c800010e7983 */ /* 0x001ea20000300a00 */
[----:B------:R0:W-:Y:S02]  /*656b0*/  STL.64 [R1+0x6440], R10 ;  /* 0x0064400a01007387 */ /* 0x0001e40000100a00 */
[----:B------:R-:W3:Y:S02]  /*656c0*/  LDL.LU R8, [R1+0x320] ;  /* 0x0003200001087983 */ /* 0x000ee40000300800 */
[----:B------:R-:W3:Y:S01]  /*656d0*/  LDL.LU R9, [R1+0x324] ;  /* 0x0003240001097983 */ /* 0x000ee20000300800 */
[----:B0-----:R-:W3:Y:S01]  /*656e0*/  LDL.LU R10, [R1+0x328] ;  /* 0x00032800010a7983 */ /* 0x001ee20000300800 */
[C---:B--2---:R-:W-:Y:S03]  /*656f0*/  HMMA.16816.F32 R12, R16.reuse, R14, R24 ;  /* 0x0000000e100c723c */ /* 0x044fe60000001818 */
[----:B------:R-:W2:Y:S01]  /*65700*/  LDL.LU.64 R26, [R1+0x64c0] ;  /* 0x0064c000011a7983 */ /* 0x000ea20000300a00 */
[----:B------:R-:W2:Y:S11]  /*65710*/  LDL.LU.64 R24, [R1+0x64b8] ;  /* 0x0064b80001187983 */ /* 0x000eb60000300a00 */
[----:B------:R-:W-:Y:S08]  /*65720*/  @!UPT UIADD3 URZ, URZ, URZ, URZ ;  /* 0x0000003f3f3ff290 */ /* 0x000ff0000fffe03f */
[----:B------:R-:W-:Y:S01]  /*65730*/  STL.64 [R1+0x9e0], R12 ;  /* 0x0009e00c01007387 */ /* 0x000fe20000100a00 */
[----:B------:R0:W-:Y:S03]  /*65740*/  STL.64 [R1+0x9e8], R14 ;  /* 0x0009e80e01007387 */ /* 0x0001e60000100a00 */
[----:B0-----:R-:W4:Y:S01]  /*65750*/  LDL.LU.64 R14, [R1+0x64b0] ;  /* 0x0064b000010e7983 */ /* 0x001f220000300a00 */
[----:B------:R-:W4:Y:S02]  /*65760*/  LDL.LU.64 R12, [R1+0x64a8] ;  /* 0x0064a800010c7983 */ /* 0x000f240000300a00 */
[C---:B----4-:R-:W-:Y:S11]  /*65770*/  HMMA.16816.F32 R12, R16.reuse, R22, R12 ;  /* 0x00000016100c723c */ /* 0x050ff6000000180c */
[----:B------:R-:W-:Y:S11]  /*65780*/  @!UPT UIADD3 URZ, URZ, URZ, URZ ;  /* 0x0000003f3f3ff290 */ /* 0x000ff6000fffe03f */
[----:B------:R-:W-:Y:S01]  /*65790*/  @!UPT UIADD3 URZ, URZ, URZ, URZ ;  /* 0x0000003f3f3ff290 */ /* 0x000fe2000fffe03f */
[----:B------:R-:W-:Y:S01]  /*657a0*/  STL.64 [R1+0x9d0], R12 ;  /* 0x0009d00c01007387 */ /* 0x000fe20000100a00 */
[----:B------:R0:W-:Y:S03]  /*657b0*/  STL.64 [R1+0x9d8], R14 ;  /* 0x0009d80e01007387 */ /* 0x0001e60000100a00 */
[----:B0-----:R-:W2:Y:S01]  /*657c0*/  LDL.LU.64 R14, [R1+0x64a0] ;  /* 0x0064a000010e7983 */ /* 0x001ea20000300a00 */
[----:B------:R0:W-:Y:S03]  /*657d0*/  STL.64 [R1+0x6418], R22 ;  /* 0x0064181601007387 */ /* 0x0001e60000100a00 */
[----:B0-----:R-:W4:Y:S01]  /*657e0*/  LDL.64 R22, [R1+0x58] ;  /* 0x0000580001167983 */ /* 0x001f220000100a00 */
        /* <DEDUP_REMOVED lines=9> */
[----:B------:R-:W-:Y:S01]  /*65880*/  IMAD.MOV.U32 R11, RZ, RZ, R29 ;  /* 0x000000ffff0b7224 */ /* 0x000fe200078e001d */
[C---:B--2---:R-:W-:Y:S01]  /*65890*/  HMMA.16816.F32 R12, R16.reuse, R14, R24 ;  /* 0x0000000e100c723c */ /* 0x044fe20000001818 */
[----:B------:R-:W2:Y:S01]  /*658a0*/  LDL.LU.64 R26, [R1+0x6480] ;  /* 0x00648000011a7983 */ /* 0x000ea20000300a00 */
[----:B------:R-:W2:Y:S11]  /*658b0*/  LDL.LU.64 R24, [R1+0x6478] ;  /* 0x0064780001187983 */ /* 0x000eb60000300a00 */
[----:B------:R-:W-:Y:S10]  /*658c0*/  @!UPT UIADD3 URZ, URZ, URZ, URZ ;  /* 0x0000003f3f3ff290 */ /* 0x000ff4000fffe03f */
[----:B------:R-:W-:Y:S01]  /*658d0*/  STL.64 [R1+0x9b0], R12 ;  /* 0x0009b00c01007387 */ /* 0x000fe20000100a00 */
[----:B------:R0:W-:Y:S02]  /*658e0*/  STL [R1+0x9b8], R14 ;  /* 0x0009b80e01007387 */ /* 0x0001e40000100800 */
[----:B------:R-:W-:Y:S02]  /*658f0*/  IMAD.MOV.U32 R29, RZ, RZ, R15 ;  /* 0x000000ffff1d7224 */ /* 0x000fe400078e000f */
[----:B0-----:R-:W2:Y:S03]  /*65900*/  LDL.LU.64 R14, [R1+0x6470] ;  /* 0x00647000010e7983 */ /* 0x001ea60000300a00 */
[----:B------:R-:W-:Y:S01]  /*65910*/  STL [R1+0x5d70], R29 ;  /* 0x005d701d01007387 */ /* 0x000fe20000100800 */
[C---:B--2---:R-:W-:Y:S01]  /*65920*/  HMMA.16816.F32 R12, R16.reuse, R14, R24 ;  /* 0x0000000e100c723c */ /* 0x044fe20000001818 */
[----:B------:R-:W2:Y:S11]  /*65930*/  LDL.LU.64 R26, [R1+0x6468] ;  /* 0x00646800011a7983 */ /* 0x000eb60000300a00 */
[----:B------:R-:W-:Y:S11]  /*65940*/  @!UPT UIADD3 URZ, URZ, URZ, URZ ;  /* 0x0000003f3f3ff290 */ /* 0x000ff6000fffe03f */
[----:B------:R-:W-:Y:S01]  /*65950*/  STL.64 [R1+0x9a0], R12 ;  /* 0x0009a00c01007387 */ /* 0x000fe20000100a00 */
[----:B------:R0:W-:Y:S03]  /*65960*/  STL.64 [R1+0x9a8], R14 ;  /* 0x0009a80e01007387 */ /* 0x0001e60000100a00 */
[----:B0-----:R-:W2:Y:S01]  /*65970*/  LDL.LU.64 R14, [R1+0x6460] ;  /* 0x00646000010e7983 */ /* 0x001ea20000300a00 */
[----:B------:R-:W2:Y:S02]  /*65980*/  LDL.LU.64 R12, [R1+0x6458] ;  /* 0x00645800010c7983 */ /* 0x000ea40000300a00 */
[----:B--2---:R-:W-:Y:S01]  /*65990*/  HMMA.16816.F32 R16, R16, R26, R12 ;  /* 0x0000001a1010723c */ /* 0x004fe2000000180c */
[----:B------:R-:W3:Y:S01]  /*659a0*/  LDL.LU.64 R14, [R1+0x6450] ;  /* 0x00645000010e7983 */ /* 0x000ee20000300a00 */
[----:B------:R-:W3:Y:S11]  /*659b0*/  LDL.LU.64 R12, [R1+0x6448] ;  /* 0x00644800010c7983 */ /* 0x000ef60000300a00 */
[----:B------:R-:W-:Y:S11]  /*659c0*/  @!UPT UIADD3 URZ, URZ, URZ, URZ ;  /* 0x0000003f3f3ff290 */ /* 0x000ff6000fffe03f */
[----:B------:R-:W-:Y:S01]  /*659d0*/  IMAD.MOV.U32 R29, RZ, RZ, R19 ;  /* 0x000000ffff1d7224 */ /* 0x000fe200078e0013 */
[----:B------:R-:W-:Y:S01]  /*659e0*/  STL.64 [R1+0x8f0], R16 ;  /* 0x0008f01001007387 */ /* 0x000fe20000100a00 */
[----:B------:R0:W-:Y:S02]  /*659f0*/  STL [R1+0x8f8], R18 ;  /* 0x0008f81201007387 */ /* 0x0001e40000100800 */
[----:B------:R-:W-:Y:S01]  /*65a00*/  IMAD.MOV.U32 R19, RZ, RZ, R2 ;  /* 0x000000ffff137224 */ /* 0x000fe200078e0002 */
[----:B------:R-:W-:Y:S01]  /*65a10*/  STL [R1+0x5d74], R29 ;  /* 0x005d741d01007387 */ /* 0x000fe20000100800 */
[----:B------:R-:W-:Y:S02]  /*65a20*/  IMAD.MOV.U32 R2, RZ, RZ, R7 ;  /* 0x000000ffff027224 */ /* 0x000fe400078e0007 */
[----:B0-----:R-:W-:Y:S02]  /*65a30*/  IMAD.MOV.U32 R18, RZ, RZ, R4 ;  /* 0x000000ffff127224 */ /* 0x001fe400078e0004 */
[----:B------:R-:W-:Y:S01]  /*65a40*/  IMAD.MOV.U32 R16, RZ, RZ, R6 ;  /* 0x000000ffff107224 */ /* 0x000fe200078e0006 */
[C---:B---3--:R-:W-:Y:S11]  /*65a50*/  HMMA.16816.F32 R8, R12.reuse, R6, R8 ;  /* 0x000000060c08723c */ /* 0x048ff60000001808 */
        /* <DEDUP_REMOVED lines=8> */
[----:B------:R-:W4:Y:S01]  /*65ae0*/  LDL.LU.64 R6, [R1+0x6428] ;  /* 0x0064280001067983 */ /* 0x000f220000300a00 */
[----:B------:R-:W4:Y:S11]  /*65af0*/  LDL.LU.64 R4, [R1+0x6420] ;  /* 0x0064200001047983 */ /* 0x000f360000300a00 */
[----:B------:R-:W-:Y:S10]  /*65b00*/  @!UPT UIADD3 URZ, URZ, URZ, URZ ;  /* 0x0000003f3f3ff290 */ /* 0x000ff4000fffe03f */
[----:B------:R-:W-:Y:S01]  /*65b10*/  STL.64 [R1+0x8d0], R8 ;  /* 0x0008d00801007387 */ /* 0x000fe20000100a00 */
[----:B------:R4:W-:Y:S02]  /*65b20*/  STL.64 [R1+0x8d8], R10 ;  /* 0x0008d80a01007387 */ /* 0x0009e40000100a00 */
[----:B----4-:R-:W-:Y:S07]  /*65b30*/  HMMA.16816.F32 R8, R12, R22, R4 ;  /* 0x000000160c08723c */ /* 0x010fee0000001804 */
[----:B------:R-:W-:-:S02]  /*65b40*/  IMAD.MOV.U32 R5, RZ, RZ, R22 ;  /* 0x000000ffff057224 */ /* 0x000fc400078e0016 */
[----:B------:R-:W-:Y:S02]  /*65b50*/  IMAD.MOV.U32 R4, RZ, RZ, R23 ;  /* 0x000000ffff047224 */ /* 0x000fe400078e0017 */
[----:B------:R-:W2:Y:S11]  /*65b60*/  LDL.LU.64 R22, [R1+0x6418] ;  /* 0x0064180001167983 */ /* 0x000eb60000300a00 */
[----:B------:R-:W-:Y:S01]  /*65b70*/  @!UPT UIADD3 URZ, URZ, URZ, URZ ;  /* 0x0000003f3f3ff290 */ /* 0x000fe2000fffe03f */
[----:B------:R-:W-:Y:S01]  /*65b80*/  STL [R1+0x8c0], R8 ;  /* 0x0008c00801007387 */ /* 0x000fe20000100800 */
[----:B------:R0:W-:Y:S02]  /*65b90*/  STL.64 [R1+0x8c8], R10 ;  /* 0x0008c80a01007387 */ /* 0x0001e40000100a00 */
[----:B------:R-:W-:Y:S01]  /*65ba0*/  IMAD.MOV.U32 R29, RZ, RZ, R9 ;  /* 0x000000ffff1d7224 */ /* 0x000fe200078e0009 */
[----:B0-----:R-:W2:Y:S01]  /*65bb0*/  LDL.LU.64 R10, [R1+0x6410] ;  /* 0x00641000010a7983 */ /* 0x001ea20000300a00 */
[----:B------:R-:W2:Y:S03]  /*65bc0*/  LDL.LU.64 R8, [R1+0x6408] ;  /* 0x0064080001087983 */ /* 0x000ea60000300a00 */
[----:B------:R-:W-:Y:S01]  /*65bd0*/  STL [R1+0x5d78], R29 ;  /* 0x005d781d01007387 */ /* 0x000fe20000100800 */
[----:B--2---:R-:W-:Y:S11]  /*65be0*/  HMMA.16816.F32 R8, R12, R22, R8 ;  /* 0x000000160c08723c */ /* 0x004ff60000001808 */
[----:B------:R-:W-:Y:S11]  /*65bf0*/  @!UPT UIADD3 URZ, URZ, URZ, URZ ;  /* 0x0000003f3f3ff290 */ /* 0x000ff6000fffe03f */
[----:B------:R-:W-:Y:S01]  /*65c00*/  @!UPT UIADD3 URZ, URZ, URZ, URZ ;  /* 0x0000003f3f3ff290 */ /* 0x000fe2000fffe03f */
[----:B------:R0:W-:Y:S01]  /*65c10*/  STL.64 [R1+0x8b8], R10 ;  /* 0x0008b80a01007387 */ /* 0x0001e20000100a00 */
[----:B------:R-:W-:Y:S02]  /*65c20*/  IMAD.MOV.U32 R24, RZ, RZ, R8 ;  /* 0x000000ffff187224 */ /* 0x000fe400078e0008 */
[----:B------:R1:W-:Y:S02]  /*65c30*/  STL.64 [R1+0x6388], R22 ;  /* 0x0063881601007387 */ /* 0x0003e40000100a00 */
[----:B------:R-:W-:Y:S01]  /*65c40*/  IMAD.MOV.U32 R25, RZ, RZ, R9 ;  /* 0x000000ffff197224 */ /* 0x000fe200078e0009 */
[----:B------:R-:W2:Y:S01]  /*65c50*/  LDL.LU R8, [R1+0x180] ;  /* 0x0001800001087983 */ /* 0x000ea20000300800 */
[----:B------:R-:W2:Y:S03]  /*65c60*/  LDL.LU R9, [R1+0x184] ;  /* 0x0001840001097983 */ /* 0x000ea60000300800 */
[----:B0-----:R-:W3:Y:S01]  /*65c70*/  LDL.LU R10, [R1+0x188] ;  /* 0x00018800010a7983 */ /* 0x001ee20000300800 */
[----:B------:R-:W3:Y:S02]  /*65c80*/  LDL.LU R11, [R1+0x18c] ;  /* 0x00018c00010b7983 */ /* 0x000ee40000300800 */
[----:B-1----:R-:W-:-:S02]  /*65c90*/  IMAD.MOV.U32 R23, RZ, RZ, R4 ;  /* 0x000000ffff177224 */ /* 0x002fc400078e0004 */
[----:B------:R-:W-:Y:S01]  /*65ca0*/  IMAD.MOV.U32 R22, RZ, RZ, R5 ;  /* 0x000000ffff167224 */ /* 0x000fe200078e0005 */
[----:B------:R-:W4:Y:S01]  /*65cb0*/  LDL.LU R4, [R1+0x1a0] ;  /* 0x0001a00001047983 */ /* 0x000f220000300800 */
[----:B------:R-:W4:Y:S02]  /*65cc0*/  LDL.LU R5, [R1+0x1a4] ;  /* 0x0001a40001057983 */ /* 0x000f240000300800 */
[----:B------:R-:W2:Y:S02]  /*65cd0*/  LDL.LU R6, [R1+0x1a8] ;  /* 0x0001a80001067983 */ /* 0x000ea40000300800 */
[----:B------:R-:W2:Y:S02]  /*65ce0*/  LDL.LU R7, [R1+0x1ac] ;  /* 0x0001ac0001077983 */ /* 0x000ea40000300800 */
[----:B--2---:R0:W-:Y:S01]  /*65cf0*/  STL.64 [R1+0x63d8], R6 ;  /* 0x0063d80601007387 */ /* 0x0041e20000100a00 */
[----:B----4-:R-:W-:Y:S03]  /*65d00*/  STL.64 [R1+0x63d0], R4 ;  /* 0x0063d00401007387 */ /* 0x010fe60000100a00 */
[----:B0-----:R-:W2:Y:S04]  /*65d10*/  LDL.64 R6, [R1+0x8] ;  /* 0x0000080001067983 */ /* 0x001ea80000100a00 */
[----:B--2---:R0:W-:Y:S04]  /*65d20*/  STL.64 [R1+0x63f0], R6 ;  /* 0x0063f00601007387 */ /* 0x0041e80000100a00 */
[----:B0-----:R-:W2:Y:S04]  /*65d30*/  LDL.64 R6, [R1+0x18] ;  /* 0x0000180001067983 */ /* 0x001ea80000100a00 */
[----:B--2---:R0:W-:Y:S01]  /*65d40*/  STL.64 [R1+0x6400], R6 ;  /* 0x0064000601007387 */ /* 0x0041e20000100a00 */
[----:B------:R-:W2:Y:S02]  /*65d50*/  LDL.LU R4, [R1+0x2e0] ;  /* 0x0002e00001047983 */ /* 0x000ea40000300800 */
[----:B------:R-:W2:Y:S01]  /*65d60*/  LDL.LU R5, [R1+0x2e4] ;  /* 0x0002e40001057983 */ /* 0x000ea20000300800 */
[----:B0-----:R-:W2:Y:S01]  /*65d70*/  LDL.LU R6, [R1+0x2e8] ;  /* 0x0002e80001067983 */ /* 0x001ea20000300800 */
[----:B------:R-:W2:Y:S02]  /*65d80*/  LDL.LU R7, [R1+0x2ec] ;  /* 0x0002ec0001077983 */ /* 0x000ea40000300800 */
[----:B---3--:R0:W-:Y:S02]  /*65d90*/  STL.64 [R1+0x63b0], R10 ;  /* 0x0063b00a01007387 */ /* 0x0081e40000100a00 */
[----:B------:R1:W-:Y:S02]  /*65da0*/  STL.64 [R1+0x63a8], R8 ;  /* 0x0063a80801007387 */ /* 0x0003e40000100a00 */
[----:B0-----:R-:W-:-:S02]  /*65db0*/  IMAD.MOV.U32 R10, RZ, RZ, R16 ;  /* 0x000000ffff0a7224 */ /* 0x001fc400078e0010 */
[----:B------:R-:W-:-:S05]  /*65dc0*/  IMAD.MOV.U32 R11, RZ, RZ, R2 ;  /* 0x000000ffff0b7224 */ /* 0x000fca00078e0002 */
[----:B------:R0:W-:Y:S01]  /*65dd0*/  STL.64 [R1+0x63f8], R10 ;  /* 0x0063f80a01007387 */ /* 0x0001e20000100a00 */
[----:B-1----:R-:W3:Y:S02]  /*65de0*/  LDL.LU R8, [R1+0x2d0] ;  /* 0x0002d00001087983 */ /* 0x002ee40000300800 */
[----:B------:R-:W3:Y:S01]  /*65df0*/  LDL.LU R9, [R1+0x2d4] ;  /* 0x0002d40001097983 */ /* 0x000ee20000300800 */
[----:B0-----:R-:W3:Y:S01]  /*65e00*/  LDL.LU R10, [R1+0x2d8] ;  /* 0x0002d800010a7983 */ /* 0x001ee20000300800 */
[----:B------:R-:W3:Y:S02]  /*65e10*/  LDL.LU R11, [R1+0x2dc] ;  /* 0x0002dc00010b7983 */ /* 0x000ee40000300800 */
[----:B------:R0:W-:Y:S02]  /*65e20*/  STL.64 [R1+0x63a0], R22 ;  /* 0x0063a01601007387 */ /* 0x0001e40000100a00 */
[----:B0-----:R-:W4:Y:S04]  /*65e30*/  LDL.64 R22, [R1+0x78] ;  /* 0x0000780001167983 */ /* 0x001f280000100a00 */
[----:B----4-:R0:W-:Y:S01]  /*65e40*/  STL.64 [R1+0x63b8], R22 ;  /* 0x0063b81601007387 */ /* 0x0101e20000100a00 */
[----:B------:R-:W4:Y:S02]  /*65e50*/  LDL.LU R20, [R1+0x190] ;  /* 0x0001900001147983 */ /* 0x000f240000300800 */
[----:B------:R-:W4:Y:S01]  /*65e60*/  LDL.LU R21, [R1+0x194] ;  /* 0x0001940001157983 */ /* 0x000f220000300800 */
[----:B0-----:R-:W3:Y:S01]  /*65e70*/  LDL.LU R22, [R1+0x198] ;  /* 0x0001980001167983 */ /* 0x001ee20000300800 */
[----:B------:R-:W3:Y:S01]  /*65e80*/  LDL.LU R23, [R1+0x19c] ;  /* 0x00019c0001177983 */ /* 0x000ee20000300800 */
[C---:B--2---:R-:W-:Y:S02]  /*65e90*/  HMMA.16816.F32 R4, R12.reuse, R18, R4 ;  /* 0x000000120c04723c */ /* 0x044fe40000001804 */
[----:B---3--:R-:W-:Y:S01]  /*65ea0*/  STL.64 [R1+0x63e8], R22 ;  /* 0x0063e81601007387 */ /* 0x008fe20000100a00 */
[----:B----4-:R0:W-:Y:S03]  /*65eb0*/  STL.64 [R1+0x63e0], R20 ;  /* 0x0063e01401007387 */ /* 0x0101e60000100a00 */
[----:B0-----:R-:W2:Y:S01]  /*65ec0*/  LDL.LU R20, [R1+0x2c0] ;  /* 0x0002c00001147983 */ /* 0x001ea20000300800 */
[----:B------:R-:W2:Y:S02]  /*65ed0*/  LDL.LU R21, [R1+0x2c4] ;  /* 0x0002c40001157983 */ /* 0x000ea40000300800 */
[----:B------:R-:W2:Y:S02]  /*65ee0*/  LDL.LU R22, [R1+0x2c8] ;  /* 0x0002c80001167983 */ /* 0x000ea40000300800 */
[----:B------:R-:W2:Y:S01]  /*65ef0*/  LDL.LU R23, [R1+0x2cc] ;  /* 0x0002cc0001177983 */ /* 0x000ea20000300800 */
[----:B------:R-:W-:Y:S01]  /*65f00*/  STL [R1+0x5e3c], R25 ;  /* 0x005e3c1901007387 */ /* 0x000fe20000100800 */
[----:B------:R-:W-:Y:S10]  /*65f10*/  STL [R1+0x5e38], R24 ;  /* 0x005e381801007387 */ /* 0x000ff40000100800 */
[----:B------:R-:W-:Y:S02]  /*65f20*/  STL.64 [R1+0x8a0], R4 ;  /* 0x0008a00401007387 */ /* 0x000fe40000100a00 */
[----:B------:R0:W-:Y:S02]  /*65f30*/  STL.64 [R1+0x8a8], R6 ;  /* 0x0008a80601007387 */ /* 0x0001e40000100a00 */
[----:B0-----:R-:W3:Y:S02]  /*65f40*/  LDL.LU.64 R6, [R1+0x6400] ;  /* 0x0064000001067983 */ /* 0x001ee40000300a00 */
[C---:B---3--:R-:W-:Y:S11]  /*65f50*/  HMMA.16816.F32 R8, R12.reuse, R6, R8 ;  /* 0x000000060c08723c */ /* 0x048ff60000001808 */
[----:B------:R-:W-:Y:S11]  /*65f60*/  @!UPT UIADD3 URZ, URZ, URZ, URZ ;  /* 0x0000003f3f3ff290 */ /* 0x000ff6000fffe03f */
[----:B------:R-:W-:Y:S01]  /*65f70*/  @!UPT UIADD3 URZ, URZ, URZ, URZ ;  /* 0x0000003f3f3ff290 */ /* 0x000fe2000fffe03f */
[----:B------:R0:W-:Y:S01]  /*65f80*/  STL.64 [R1+0x560], R8 ;  /* 0x0005600801007387 */ /* 0x0001e20000100a00 */
[----:B------:R1:W-:Y:S02]  /*65f90*/  STL.64 [R1+0x568], R10 ;  /* 0x0005680a01007387 */ /* 0x0003e40000100a00 */
[----:B0-----:R-:W-:Y:S01]  /*65fa0*/  IMAD.MOV.U32 R9, RZ, RZ, R6 ;  /* 0x000000ffff097224 */ /* 0x001fe200078e0006 */
[----:B-1----:R-:W3:Y:S01]  /*65fb0*/  LDL.LU.64 R10, [R1+0x63f8] ;  /* 0x0063f800010a7983 */ /* 0x002ee20000300a00 */
[----:B------:R-:W-:Y:S02]  /*65fc0*/  IMAD.MOV.U32 R8, RZ, RZ, R7 ;  /* 0x000000ffff087224 */ /* 0x000fe400078e0007 */
[----:B------:R-:W2:Y:S02]  /*65fd0*/  LDL.LU.64 R6, [R1+0x63f0] ;  /* 0x0063f00001067983 */ /* 0x000ea40000300a00 */
[----:B--2---:R-:W-:Y:S01]  /*65fe0*/  HMMA.16816.F32 R20, R12, R6, R20 ;  /* 0x000000060c14723c */ /* 0x004fe20000001814 */
[----:B------:R-:W-:-:S02]  /*65ff0*/  IMAD.MOV.U32 R16, RZ, RZ, R6 ;  /* 0x000000ffff107224 */ /* 0x000fc400078e0006 */
[----:B------:R-:W-:Y:S11]  /*66000*/  IMAD.MOV.U32 R2, RZ, RZ, R7 ;  /* 0x000000ffff027224 */ /* 0x000ff600078e0007 */
[----:B------:R-:W-:Y:S09]  /*66010*/  @!UPT UIADD3 URZ, URZ, URZ, URZ ;  /* 0x0000003f3f3ff290 */ /* 0x000ff2000fffe03f */
[----:B------:R-:W-:Y:S01]  /*66020*/  STL.64 [R1+0x5a0], R20 ;  /* 0x0005a01401007387 */ /* 0x000fe20000100a00 */
[----:B------:R0:W-:Y:S03]  /*66030*/  STL.64 [R1+0x5a8], R22 ;  /* 0x0005a81601007387 */ /* 0x0001e60000100a00 */
[----:B0-----:R-:W3:Y:S01]  /*66040*/  LDL.LU.64 R22, [R1+0x63e8] ;  /* 0x0063e80001167983 */ /* 0x001ee20000300a00 */
[----:B------:R-:W3:Y:S02]  /*66050*/  LDL.LU.64 R20, [R1+0x63e0] ;  /* 0x0063e00001147983 */ /* 0x000ee40000300a00 */
[----:B------:R-:W2:Y:S02]  /*66060*/  LDL.LU.64 R6, [R1+0x63d8] ;  /* 0x0063d80001067983 */ /* 0x000ea40000300a00 */
[----:B------:R-:W2:Y:S01]  /*66070*/  LDL.LU.64 R4, [R1+0x63d0] ;  /* 0x0063d00001047983 */ /* 0x000ea20000300a00 */
[----:B------:R-:W-:Y:S01]  /*66080*/  STL.64 [R1+0x6380], R18 ;  /* 0x0063801201007387 */ /* 0x000fe20000100a00 */
[----:B------:R0:W-:Y:S03]  /*66090*/  STL [R1+0x6378], R16 ;  /* 0x0063781001007387 */ /* 0x0001e60000100800 */
[----:B0-----:R-:W4:Y:S01]  /*660a0*/  LDL.LU R16, [R1+0x160] ;  /* 0x0001600001107983 */ /* 0x001f220000300800 */
[----:B------:R-:W4:Y:S02]  /*660b0*/  LDL.LU R17, [R1+0x164] ;  /* 0x0001640001117983 */ /* 0x000f240000300800 */
[----:B------:R-:W3:Y:S02]  /*660c0*/  LDL.LU R18, [R1+0x168] ;  /* 0x0001680001127983 */ /* 0x000ee40000300800 */
[----:B------:R-:W3:Y:S01]  /*660d0*/  LDL.LU R19, [R1+0x16c] ;  /* 0x00016c0001137983 */ /* 0x000ee20000300800 */
[----:B--2---:R-:W-:Y:S01]  /*660e0*/  HMMA.16816.F32 R12, R12, R26, R4 ;  /* 0x0000001a0c0c723c */ /* 0x004fe20000001804 */
[----:B---3--:R-:W-:Y:S01]  /*660f0*/  STL.64 [R1+0x6398], R18 ;  /* 0x0063981201007387 */ /* 0x008fe20000100a00 */
[----:B----4-:R0:W-:Y:S03]  /*66100*/  STL.64 [R1+0x6390], R16 ;  /* 0x0063901001007387 */ /* 0x0101e60000100a00 */
[----:B0-----:R-:W2:Y:S01]  /*66110*/  LDL.LU R16, [R1+0x170] ;  /* 0x0001700001107983 */ /* 0x001ea20000300800 */
[----:B------:R-:W2:Y:S02]  /*66120*/  LDL.LU R17, [R1+0x174] ;  /* 0x0001740001117983 */ /* 0x000ea40000300800 */
[----:B------:R-:W2:Y:S02]  /*66130*/  LDL.LU R18, [R1+0x178] ;  /* 0x0001780001127983 */ /* 0x000ea40000300800 */
[----:B------:R-:W2:Y:S01]  /*66140*/  LDL.LU R19, [R1+0x17c] ;  /* 0x00017c0001137983 */ /* 0x000ea20000300800 */
[----:B------:R-:W3:Y:S01]  /*66150*/  LDL.LU.64 R6, [R1+0x63c8] ;  /* 0x0063c80001067983 */ /* 0x000ee20000300a00 */
[----:B------:R-:W3:Y:S02]  /*66160*/  LDL.LU.64 R4, [R1+0x63c0] ;  /* 0x0063c00001047983 */ /* 0x000ee40000300a00 */
[----:B------:R0:W-:Y:S02]  /*66170*/  STL.64 [R1+0x6358], R26 ;  /* 0x0063581a01007387 */ /* 0x0001e40000100a00 */
[----:B------:R-:W4:Y:S07]  /*66180*/  LDL.LU R24, [R1+0x150] ;  /* 0x0001500001187983 */ /* 0x000f2e0000300800 */
[----:B------:R-:W-:Y:S01]  /*66190*/  STL.64 [R1+0x5b0], R12 ;  /* 0x0005b00c01007387 */ /* 0x000fe20000100a00 */
[----:B------:R1:W-:Y:S02]  /*661a0*/  STL.64 [R1+0x5b8], R14 ;  /* 0x0005b80e01007387 */ /* 0x0003e40000100a00 */
[----:B------:R-:W4:Y:S01]  /*661b0*/  LDL.LU R25, [R1+0x154] ;  /* 0x0001540001197983 */ /* 0x000f220000300800 */
[----:B0-----:R-:W4:Y:S01]  /*661c0*/  LDL.LU R26, [R1+0x158] ;  /* 0x00015800011a7983 */ /* 0x001f220000300800 */
[----:B------:R-:W4:Y:S02]  /*661d0*/  LDL.LU R27, [R1+0x15c] ;  /* 0x00015c00011b7983 */ /* 0x000f240000300800 */
[----:B-1----:R-:W-:-:S02]  /*661e0*/  IMAD.MOV.U32 R14, RZ, RZ, R9 ;  /* 0x000000ffff0e7224 */ /* 0x002fc400078e0009 */
[----:B------:R-:W-:Y:S02]  /*661f0*/  IMAD.MOV.U32 R15, RZ, RZ, R8 ;  /* 0x000000ffff0f7224 */ /* 0x000fe400078e0008 */
[C---:B---3--:R-:W-:Y:S01]  /*66200*/  HMMA.16816.F32 R8, R4.reuse, R10, R20 ;  /* 0x0000000a0408723c */ /* 0x048fe20000001814 */
[----:B------:R-:W3:Y:S11]  /*66210*/  LDL.LU.64 R22, [R1+0x63b8] ;  /* 0x0063b80001167983 */ /* 0x000ef60000300a00 */
[----:B------:R-:W-:Y:S11]  /*66220*/  @!UPT UIADD3 URZ, URZ, URZ, URZ ;  /* 0x0000003f3f3ff290 */ /* 0x000ff6000fffe03f */
[----:B------:R-:W-:Y:S01]  /*66230*/  STL.64 [R1+0x5d0], R8 ;  /* 0x0005d00801007387 */ /* 0x000fe20000100a00 */
[----:B------:R0:W-:Y:S03]  /*66240*/  STL.64 [R1+0x5d8], R10 ;  /* 0x0005d80a01007387 */ /* 0x0001e60000100a00 */
[----:B0-----:R-:W3:Y:S01]  /*66250*/  LDL.LU.64 R10, [R1+0x63b0] ;  /* 0x0063b000010a7983 */ /* 0x001ee20000300a00 */
[----:B------:R-:W3:Y:S02]  /*66260*/  LDL.LU.64 R8, [R1+0x63a8] ;  /* 0x0063a80001087983 */ /* 0x000ee40000300a00 */
        /* <DEDUP_REMOVED lines=12> */
[----:B------:R-:W-:Y:S01]  /*66330*/  STL.64 [R1+0x5c0], R20 ;  /* 0x0005c01401007387 */ /* 0x000fe20000100a00 */
[----:B------:R0:W-:Y:S03]  /*66340*/  STL.64 [R1+0x5c8], R22 ;  /* 0x0005c81601007387 */ /* 0x0001e60000100a00 */
[----:B0-----:R-:W2:Y:S02]  /*66350*/  LDL.LU.64 R22, [R1+0x6388] ;  /* 0x0063880001167983 */ /* 0x001ea40000300a00 */
[C---:B--2---:R-:W-:Y:S11]  /*66360*/  HMMA.16816.F32 R16, R4.reuse, R22, R16 ;  /* 0x000000160410723c */ /* 0x044ff60000001810 */
[----:B------:R-:W-:Y:S11]  /*66370*/  @!UPT UIADD3 URZ, URZ, URZ, URZ ;  /* 0x0000003f3f3ff290 */ /* 0x000ff6000fffe03f */
[----:B------:R-:W-:Y:S01]  /*66380*/  @!UPT UIADD3 URZ, URZ, URZ, URZ ;  /* 0x0000003f3f3ff290 */ /* 0x000fe2000fffe03f */
[----:B------:R-:W-:Y:S01]  /*66390*/  STL.64 [R1+0x590], R16 ;  /* 0x0005901001007387 */ /* 0x000fe20000100a00 */
[----:B------:R0:W-:Y:S03]  /*663a0*/  STL.64 [R1+0x598], R18 ;  /* 0x0005981201007387 */ /* 0x0001e60000100a00 */
[----:B0-----:R-:W4:Y:S01]  /*663b0*/  LDL.LU.64 R18, [R1+0x6380] ;  /* 0x0063800001127983 */ /* 0x001f220000300a00 */
[----:B------:R-:W2:Y:S02]  /*663c0*/  LDL.LU R16, [R1+0x6378] ;  /* 0x0063780001107983 */ /* 0x000ea40000300800 */
[----:B------:R0:W-:Y:S02]  /*663d0*/  STL.64 [R1+0x6300], R22 ;  /* 0x0063001601007387 */ /* 0x0001e40000100a00 */
[----:B0-----:R-:W3:Y:S01]  /*663e0*/  LDL.64 R22, [R1+0x58] ;  /* 0x0000580001167983 */ /* 0x001ee20000100a00 */
[----:B----4-:R-:W-:Y:S03]  /*663f0*/  HMMA.16816.F32 R24, R4, R18, R24 ;  /* 0x000000120418723c */ /* 0x010fe60000001818 */
[----:B---3--:R0:W-:Y:S11]  /*66400*/  STL.64 [R1+0x6318], R22 ;  /* 0x0063181601007387 */ /* 0x0081f60000100a00 */
[----:B------:R-:W-:Y:S09]  /*66410*/  @!UPT UIADD3 URZ, URZ, URZ, URZ ;  /* 0x0000003f3f3ff290 */ /* 0x000ff2000fffe03f */
[----:B------:R-:W-:Y:S01]  /*66420*/  STL.64 [R1+0x890], R24 ;  /* 0x0008901801007387 */ /* 0x000fe20000100a00 */
[----:B------:R2:W-:Y:S02]  /*66430*/  STL.64 [R1+0x898], R26 ;  /* 0x0008981a01007387 */ /* 0x0005e40000100a00 */
[----:B0-----:R-:W-:Y:S02]  /*66440*/  IMAD.MOV.U32 R23, RZ, RZ, R8 ;  /* 0x000000ffff177224 */ /* 0x001fe400078e0008 */
[----:B------:R-:W-:Y:S01]  /*66450*/  IMAD.MOV.U32 R22, RZ, RZ, R9 ;  /* 0x000000ffff167224 */ /* 0x000fe200078e0009 */
[----:B------:R-:W3:Y:S01]  /*66460*/  LDL.LU R8, [R1+0xb0] ;  /* 0x0000b00001087983 */ /* 0x000ee20000300800 */
[----:B------:R-:W3:Y:S02]  /*66470*/  LDL.LU R9, [R1+0xb4] ;  /* 0x0000b40001097983 */ /* 0x000ee40000300800 */
[----:B------:R-:W4:Y:S02]  /*66480*/  LDL.LU R10, [R1+0xb8] ;  /* 0x0000b800010a7983 */ /* 0x000f240000300800 */
[----:B------:R-:W4:Y:S02]  /*66490*/  LDL.LU R11, [R1+0xbc] ;  /* 0x0000bc00010b7983 */ /* 0x000f240000300800 */
[----:B--2---:R-:W-:-:S02]  /*664a0*/  IMAD.MOV.U32 R26, RZ, RZ, R16 ;  /* 0x000000ffff1a7224 */ /* 0x004fc400078e0010 */
[----:B------:R-:W-:Y:S01]  /*664b0*/  IMAD.MOV.U32 R27, RZ, RZ, R2 ;  /* 0x000000ffff1b7224 */ /* 0x000fe200078e0002 */
[----:B----4-:R-:W-:Y:S01]  /*664c0*/  STL.64 [R1+0x6368], R10 ;  /* 0x0063680a01007387 */ /* 0x010fe20000100a00 */
[----:B---3--:R-:W-:Y:S03]  /*664d0*/  STL.64 [R1+0x6360], R8 ;  /* 0x0063600801007387 */ /* 0x008fe60000100a00 */
[----:B------:R0:W-:Y:S02]  /*664e0*/  STL.64 [R1+0x6370], R26 ;  /* 0x0063701a01007387 */ /* 0x0001e40000100a00 */
[----:B------:R-:W2:Y:S01]  /*664f0*/  LDL.LU R24, [R1+0x140] ;  /* 0x0001400001187983 */ /* 0x000ea20000300800 */
[----:B------:R-:W2:Y:S04]  /*66500*/  LDL.LU R25, [R1+0x144] ;  /* 0x0001440001197983 */ /* 0x000ea80000300800 */
[----:B0-----:R-:W2:Y:S01]  /*66510*/  LDL.LU R26, [R1+0x148] ;  /* 0x00014800011a7983 */ /* 0x001ea20000300800 */
[----:B------:R-:W2:Y:S02]  /*66520*/  LDL.LU R27, [R1+0x14c] ;  /* 0x00014c00011b7983 */ /* 0x000ea40000300800 */
[----:B------:R-:W3:Y:S02]  /*66530*/  LDL.LU R8, [R1+0x130] ;  /* 0x0001300001087983 */ /* 0x000ee40000300800 */
[----:B------:R-:W3:Y:S01]  /*66540*/  LDL.LU R9, [R1+0x134] ;  /* 0x0001340001097983 */ /* 0x000ee20000300800 */
[----:B------:R-:W3:Y:S01]  /*66550*/  LDL.LU R10, [R1+0x138] ;  /* 0x00013800010a7983 */ /* 0x000ee20000300800 */
[----:B------:R-:W3:Y:S02]  /*66560*/  LDL.LU R11, [R1+0x13c] ;  /* 0x00013c00010b7983 */ /* 0x000ee40000300800 */
[----:B------:R0:W-:Y:S02]  /*66570*/  STL.64 [R1+0x6330], R22 ;  /* 0x0063301601007387 */ /* 0x0001e40000100a00 */
[----:B0-----:R-:W4:Y:S01]  /*66580*/  LDL.64 R22, [R1+0x88] ;  /* 0x0000880001167983 */ /* 0x001f220000100a00 */
[----:B------:R0:W-:Y:S02]  /*66590*/  STL.64 [R1+0x62f8], R18 ;  /* 0x0062f81201007387 */ /* 0x0001e40000100a00 */
[----:B------:R-:W2:Y:S02]  /*665a0*/  LDL.LU R16, [R1+0x30] ;  /* 0x0000300001107983 */ /* 0x000ea40000300800 */
        /* <DEDUP_REMOVED lines=8> */
[----:B------:R-:W2:Y:S01]  /*66630*/  LDL.LU R19, [R1+0x6c] ;  /* 0x00006c0001137983 */ /* 0x000ea20000300800 */
[C---:B------:R-:W-:Y:S01]  /*66640*/  HMMA.16816.F32 R24, R4.reuse, R14, R24 ;  /* 0x0000000e0418723c */ /* 0x040fe20000001818 */
        /* <DEDUP_REMOVED lines=14> */
[----:B0-----:R-:W3:Y:S01]  /*66730*/  LDL.LU.64 R26, [R1+0x6370] ;  /* 0x00637000011a7983 */ /* 0x001ee20000300a00 */
[----:B------:R0:W-:Y:S02]  /*66740*/  STL.64 [R1+0x62f0], R14 ;  /* 0x0062f00e01007387 */ /* 0x0001e40000100a00 */
[----:B------:R-:W2:Y:S02]  /*66750*/  LDL.LU R12, [R1+0x120] ;  /* 0x00012000010c7983 */ /* 0x000ea40000300800 */
[----:B------:R-:W2:Y:S01]  /*66760*/  LDL.LU R13, [R1+0x124] ;  /* 0x00012400010d7983 */ /* 0x000ea20000300800 */
[----:B0-----:R-:W2:Y:S01]  /*66770*/  LDL.LU R14, [R1+0x128] ;  /* 0x00012800010e7983 */ /* 0x001ea20000300800 */
[----:B------:R-:W2:Y:S01]  /*66780*/  LDL.LU R15, [R1+0x12c] ;  /* 0x00012c00010f7983 */ /* 0x000ea20000300800 */
[C---:B---3--:R-:W-:Y:S02]  /*66790*/  HMMA.16816.F32 R24, R4.reuse, R26, R8 ;  /* 0x0000001a0418723c */ /* 0x048fe40000001808 */
[----:B------:R-:W3:Y:S01]  /*667a0*/  LDL.LU.64 R10, [R1+0x6368] ;  /* 0x00636800010a7983 */ /* 0x000ee20000300a00 */
[----:B------:R-:W3:Y:S11]  /*667b0*/  LDL.LU.64 R8, [R1+0x6360] ;  /* 0x0063600001087983 */ /* 0x000ef60000300a00 */
[----:B------:R-:W-:Y:S09]  /*667c0*/  @!UPT UIADD3 URZ, URZ, URZ, URZ ;  /* 0x0000003f3f3ff290 */ /* 0x000ff2000fffe03f */
[----:B------:R-:W-:Y:S01]  /*667d0*/  STL.64 [R1+0xad0], R24 ;  /* 0x000ad01801007387 */ /* 0x000fe20000100a00 */
[----:B------:R0:W-:Y:S03]  /*667e0*/  STL.64 [R1+0xad8], R26 ;  /* 0x000ad81a01007387 */ /* 0x0001e60000100a00 */
[----:B0-----:R-:W3:Y:S02]  /*667f0*/  LDL.LU.64 R26, [R1+0x6358] ;  /* 0x00635800011a7983 */ /* 0x001ee40000300a00 */
[----:B---3--:R-:W-:Y:S02]  /*66800*/  HMMA.16816.F32 R4, R4, R26, R8 ;  /* 0x0000001a0404723c */ /* 0x008fe40000001808 */
[----:B------:R-:W2:Y:S01]  /*66810*/  LDL.LU.64 R10, [R1+0x6350] ;  /* 0x00635000010a7983 */ /* 0x000ea20000300a00 */
[----:B------:R-:W2:Y:S11]  /*66820*/  LDL.LU.64 R8, [R1+0x6348] ;  /* 0x0063480001087983 */ /* 0x000eb60000300a00 */
[----:B------:R-:W-:Y:S09]  /*66830*/  @!UPT UIADD3 URZ, URZ, URZ, URZ ;  /* 0x0000003f3f3ff290 */ /* 0x000ff2000fffe03f */
[----:B------:R-:W-:Y:S01]  /*66840*/  STL.64 [R1+0xac0], R4 ;  /* 0x000ac00401007387 */ /* 0x000fe20000100a00 */
[----:B------:R0:W-:Y:S03]  /*66850*/  STL.64 [R1+0xac8], R6 ;  /* 0x000ac80601007387 */ /* 0x0001e60000100a00 */
[----:B0-----:R-:W3:Y:S01]  /*66860*/  LDL.64 R6, [R1+0x8] ;  /* 0x0000080001067983 */ /* 0x001ee20000100a00 */
[----:B----4-:R-:W-:Y:S02]  /*66870*/  IMAD.MOV.U32 R25, RZ, RZ, R22 ;  /* 0x000000ffff197224 */ /* 0x010fe400078e0016 */
[----:B------:R-:W-:Y:S01]  /*66880*/  IMAD.MOV.U32 R24, RZ, RZ, R23 ;  /* 0x000000ffff187224 */ /* 0x000fe200078e0017 */
[C---:B--2---:R-:W-:Y:S01]  /*66890*/  HMMA.16816.F32 R16, R8.reuse, R22, R16 ;  /* 0x000000160810723c */ /* 0x044fe20000001810 */
[----:B---3--:R0:W-:Y:S01]  /*668a0*/  STL.64 [R1+0x62e8], R6 ;  /* 0x0062e80601007387 */ /* 0x0081e20000100a00 */
[----:B------:R-:W2:Y:S02]  /*668b0*/  LDL.LU R4, [R1+0x2b0] ;  /* 0x0002b00001047983 */ /* 0x000ea40000300800 */
[----:B------:R-:W2:Y:S01]  /*668c0*/  LDL.LU R5, [R1+0x2b4] ;  /* 0x0002b40001057983 */ /* 0x000ea20000300800 */
[----:B0-----:R-:W2:Y:S01]  /*668d0*/  LDL.LU R6, [R1+0x2b8] ;  /* 0x0002b80001067983 */ /* 0x001ea20000300800 */
[----:B------:R-:W2:Y:S11]  /*668e0*/  LDL.LU R7, [R1+0x2bc] ;  /* 0x0002bc0001077983 */ /* 0x000eb60000300800 */
[----:B------:R-:W-:Y:S06]  /*668f0*/  @!UPT UIADD3 URZ, URZ, URZ, URZ ;  /* 0x0000003f3f3ff290 */ /* 0x000fec000fffe03f */
[----:B------:R-:W-:Y:S02]  /*66900*/  STL.64 [R1+0xc00], R16 ;  /* 0x000c001001007387 */ /* 0x000fe40000100a00 */
[----:B------:R0:W-:Y:S02]  /*66910*/  STL.64 [R1+0xc08], R18 ;  /* 0x000c081201007387 */ /* 0x0001e40000100a00 */
[----:B0-----:R-:W3:Y:S01]  /*66920*/  LDL.LU.64 R18, [R1+0x6340] ;  /* 0x0063400001127983 */ /* 0x001ee20000300a00 */
[----:B------:R-:W3:Y:S02]  /*66930*/  LDL.LU.64 R16, [R1+0x6338] ;  /* 0x0063380001107983 */ /* 0x000ee40000300a00 */
[----:B------:R-:W3:Y:S02]  /*66940*/  LDL.LU.64 R22, [R1+0x6330] ;  /* 0x0063300001167983 */ /* 0x000ee40000300a00 */
[----:B------:R-:W-:Y:S01]  /*66950*/  STL [R1+0x62e4], R25 ;  /* 0x0062e41901007387 */ /* 0x000fe20000100800 */
[----:B------:R-:W-:Y:S01]  /*66960*/  STL [R1+0x62e0], R24 ;  /* 0x0062e01801007387 */ /* 0x000fe20000100800 */
[C---:B---3--:R-:W-:Y:S03]  /*66970*/  HMMA.16816.F32 R20, R8.reuse, R22, R16 ;  /* 0x000000160814723c */ /* 0x048fe60000001810 */
[----:B------:R-:W3:Y:S01]  /*66980*/  LDL.LU.64 R18, [R1+0x6328] ;  /* 0x0063280001127983 */ /* 0x000ee20000300a00 */
[----:B------:R-:W3:Y:S11]  /*66990*/  LDL.LU.64 R16, [R1+0x6320] ;  /* 0x0063200001107983 */ /* 0x000ef60000300a00 */
[----:B------:R-:W-:Y:S08]  /*669a0*/  @!UPT UIADD3 URZ, URZ, URZ, URZ ;  /* 0x0000003f3f3ff290 */ /* 0x000ff0000fffe03f */
[----:B------:R-:W-:Y:S01]  /*669b0*/  STL.64 [R1+0xbf0], R20 ;  /* 0x000bf01401007387 */ /* 0x000fe20000100a00 */
[----:B------:R0:W-:Y:S03]  /*669c0*/  STL.64 [R1+0xbf8], R22 ;  /* 0x000bf81601007387 */ /* 0x0001e60000100a00 */
        /* <DEDUP_REMOVED lines=10> */
[C---:B---3--:R-:W-:Y:S11]  /*66a70*/  HMMA.16816.F32 R16, R8.reuse, R22, R16 ;  /* 0x000000160810723c */ /* 0x048ff60000001810 */
[----:B------:R-:W-:Y:S11]  /*66a80*/  @!UPT UIADD3 URZ, URZ, URZ, URZ ;  /* 0x0000003f3f3ff290 */ /* 0x000ff6000fffe03f */
[----:B------:R-:W-:Y:S01]  /*66a90*/  @!UPT UIADD3 URZ, URZ, URZ, URZ ;  /* 0x0000003f3f3ff290 */ /* 0x000fe2000fffe03f */
[----:B------:R-:W-:Y:S01]  /*66aa0*/  STL.64 [R1+0xbd0], R16 ;  /* 0x000bd01001007387 */ /* 0x000fe20000100a00 */
[----:B------:R0:W-:Y:S03]  /*66ab0*/  STL.64 [R1+0xbd8], R18 ;  /* 0x000bd81201007387 */ /* 0x0001e60000100a00 */
[----:B0-----:R-:W3:Y:S02]  /*66ac0*/  LDL.LU.64 R18, [R1+0x62f8] ;  /* 0x0062f80001127983 */ /* 0x001ee40000300a00 */
[C---:B---3--:R-:W-:Y:S02]  /*66ad0*/  HMMA.16816.F32 R16, R8.reuse, R18, R12 ;  /* 0x000000120810723c */ /* 0x048fe4000000180c */
[----:B------:R-:W2:Y:S11]  /*66ae0*/  LDL.LU.64 R14, [R1+0x62f0] ;  /* 0x0062f000010e7983 */ /* 0x000eb60000300a00 */
        /* <DEDUP_REMOVED lines=10> */
[----:B--2---:R-:W-:Y:S01]  /*66b90*/  HMMA.16816.F32 R12, R8, R14, R4 ;  /* 0x0000000e080c723c */ /* 0x004fe20000001804 */
[----:B------:R-:W3:Y:S01]  /*66ba0*/  LDL.LU.64 R6, [R1+0x62e8] ;  /* 0x0062e80001067983 */ /* 0x000ee20000300a00 */
[----:B------:R-:W-:-:S02]  /*66bb0*/  IMAD.MOV.U32 R25, RZ, RZ, R22 ;  /* 0x000000ffff197224 */ /* 0x000fc400078e0016 */
[----:B------:R-:W-:Y:S02]  /*66bc0*/  IMAD.MOV.U32 R24, RZ, RZ, R23 ;  /* 0x000000ffff187224 */ /* 0x000fe400078e0017 */
[----:B------:R-:W-:Y:S11]  /*66bd0*/  LDSM.16.MT88.4 R20, [R3+0xc280] ;  /* 0x00c280000314783b */ /* 0x000ff60000004200 */
[----:B------:R-:W-:Y:S06]  /*66be0*/  @!UPT UIADD3 URZ, URZ, URZ, URZ ;  /* 0x0000003f3f3ff290 */ /* 0x000fec000fffe03f */
        /* <DEDUP_REMOVED lines=10> */
[----:B------:R-:W-:-:S02]  /*66c90*/  IMAD.MOV.U32 R3, RZ, RZ, R6 ;  /* 0x000000ffff037224 */ /* 0x000fc400078e0006 */
[----:B------:R-:W-:Y:S02]  /*66ca0*/  IMAD.MOV.U32 R2, RZ, RZ, R7 ;  /* 0x000000ffff027224 */ /* 0x000fe400078e0007 */
[----:B------:R-:W0:Y:S11]  /*66cb0*/  LDSM.16.MT88.4 R4, [R0+0xc000] ;  /* 0x00c000000004783b */ /* 0x000e360000004200 */
[----:B------:R-:W-:Y:S07]  /*66cc0*/  @!UPT UIADD3 URZ, URZ, URZ, URZ ;  /* 0x0000003f3f3ff290 */ /* 0x000fee000fffe03f */
[----:B------:R-:W-:Y:S01]  /*66cd0*/  STL.64 [R1+0xba0], R16 ;  /* 0x000ba01001007387 */ /* 0x000fe20000100a00 */
[----:B------:R-:W-:Y:S03]  /*66ce0*/  STL.64 [R1+0xba8], R18 ;  /* 0x000ba81201007387 */ /* 0x000fe60000100a00 */
[----:B0-----:R-:W-:Y:S01]  /*66cf0*/  STL.64 [R1+0x6168], R6 ;  /* 0x0061680601007387 */ /* 0x001fe20000100a00 */
[----:B------:R0:W-:Y:S03]  /*66d00*/  STL.64 [R1+0x6160], R4 ;  /* 0x0061600401007387 */ /* 0x0001e60000100a00 */
[----:B0-----:R-:W3:Y:S01]  /*66d10*/  LDL.LU R4, [R1+0x260] ;  /* 0x0002600001047983 */ /* 0x001ee20000300800 */
[----:B------:R-:W3:Y:S02]  /*66d20*/  LDL.LU R5, [R1+0x264] ;  /* 0x0002640001057983 */ /* 0x000ee40000300800 */
[----:B------:R-:W4:Y:S02]  /*66d30*/  LDL.LU R6, [R1+0x268] ;  /* 0x0002680001067983 */ /* 0x000f240000300800 */
[----:B------:R-:W4:Y:S01]  /*66d40*/  LDL.LU R7, [R1+0x26c] ;  /* 0x00026c0001077983 */ /* 0x000f220000300800 */
[----:B------:R-:W2:Y:S01]  /*66d50*/  LDL.LU R16, [R1+0x480] ;  /* 0x0004800001107983 */ /* 0x000ea20000300800 */
[----:B------:R-:W2:Y:S02]  /*66d60*/  LDL.LU R17, [R1+0x484] ;  /* 0x0004840001117983 */ /* 0x000ea40000300800 */
[----:B------:R-:W2:Y:S02]  /*66d70*/  LDL.LU R18, [R1+0x488] ;  /* 0x0004880001127983 */ /* 0x000ea40000300800 */
[----:B------:R-:W2:Y:S02]  /*66d80*/  LDL.LU R19, [R1+0x48c] ;  /* 0x00048c0001137983 */ /* 0x000ea40000300800 */
[----:B--2---:R0:W-:Y:S01]  /*66d90*/  STL.64 [R1+0x6280], R18 ;  /* 0x0062801201007387 */ /* 0x0041e20000100a00 */
[----:B------:R-:W-:Y:S03]  /*66da0*/  STL.64 [R1+0x6278], R16 ;  /* 0x0062781001007387 */ /* 0x000fe60000100a00 */
[----:B0-----:R-:W2:Y:S04]  /*66db0*/  LDL.64 R18, [R1+0x18] ;  /* 0x0000180001127983 */ /* 0x001ea80000100a00 */
[----:B--2---:R0:W-:Y:S04]  /*66dc0*/  STL.64 [R1+0x6288], R18 ;  /* 0x0062881201007387 */ /* 0x0041e80000100a00 */
[----:B0-----:R-:W2:Y:S04]  /*66dd0*/  LDL.64 R18, [R1+0x28] ;  /* 0x0000280001127983 */ /* 0x001ea80000100a00 */
[----:B--2---:R-:W-:Y:S01]  /*66de0*/  STL.64 [R1+0x6298], R18 ;  /* 0x0062981201007387 */ /* 0x004fe20000100a00 */
[----:B----4-:R0:W-:Y:S02]  /*66df0*/  STL.64 [R1+0x61b0], R6 ;  /* 0x0061b00601007387 */ /* 0x0101e40000100a00 */
[----:B---3--:R-:W-:Y:S01]  /*66e00*/  STL.64 [R1+0x61a8], R4 ;  /* 0x0061a80401007387 */ /* 0x008fe20000100a00 */
[----:B0-----:R-:W2:Y:S01]  /*66e10*/  LDL.64 R6, [R1+0x78] ;  /* 0x0000780001067983 */ /* 0x001ea20000100a00 */
[----:B------:R-:W-:-:S02]  /*66e20*/  IMAD.MOV.U32 R18, RZ, RZ, R25 ;  /* 0x000000ffff127224 */ /* 0x000fc400078e0019 */
[----:B------:R-:W-:Y:S01]  /*66e30*/  IMAD.MOV.U32 R19, RZ, RZ, R24 ;  /* 0x000000ffff137224 */ /* 0x000fe200078e0018 */
[----:B--2---:R0:W-:Y:S01]  /*66e40*/  STL.64 [R1+0x62c8], R6 ;  /* 0x0062c80601007387 */ /* 0x0041e20000100a00 */
[----:B------:R-:W2:Y:S01]  /*66e50*/  LDL.LU R25, [R1+0x62e4] ;  /* 0x0062e40001197983 */ /* 0x000ea20000300800 */
[----:B0-----:R-:W-:Y:S02]  /*66e60*/  HMMA.16816.F32 R4, R8, R26, R12 ;  /* 0x0000001a0804723c */ /* 0x001fe4000000180c */
[----:B------:R-:W0:Y:S11]  /*66e70*/  LDSM.16.MT88.4 R8, [R0+0xc080] ;  /* 0x00c080000008783b */ /* 0x000e360000004200 */
[----:B------:R-:W-:Y:S10]  /*66e80*/  @!UPT UIADD3 URZ, URZ, URZ, URZ ;  /* 0x0000003f3f3ff290 */ /* 0x000ff4000fffe03f */
[----:B------:R-:W-:Y:S01]  /*66e90*/  STL.64 [R1+0xab0], R4 ;  /* 0x000ab00401007387 */ /* 0x000fe20000100a00 */
[----:B------:R-:W-:Y:S02]  /*66ea0*/  STL.64 [R1+0xab8], R6 ;  /* 0x000ab80601007387 */ /* 0x000fe40000100a00 */
[----:B------:R-:W3:Y:S02]  /*66eb0*/  LDL.LU R24, [R1+0x62e0] ;  /* 0x0062e00001187983 */ /* 0x000ee40000300800 */
[----:B------:R1:W-:Y:S01]  /*66ec0*/  STL.64 [R1+0x62b0], R18 ;  /* 0x0062b01201007387 */ /* 0x0003e20000100a00 */
[----:B------:R-:W4:Y:S01]  /*66ed0*/  LDL.LU R16, [R1+0x4c0] ;  /* 0x0004c00001107983 */ /* 0x000f220000300800 */
[----:B------:R-:W4:Y:S03]  /*66ee0*/  LDL.LU R17, [R1+0x4c4] ;  /* 0x0004c40001117983 */ /* 0x000f260000300800 */
[----:B-1----:R-:W2:Y:S01]  /*66ef0*/  LDL.LU R18, [R1+0x4c8] ;  /* 0x0004c80001127983 */ /* 0x002ea20000300800 */
[----:B------:R-:W2:Y:S03]  /*66f00*/  LDL.LU R19, [R1+0x4cc] ;  /* 0x0004cc0001137983 */ /* 0x000ea60000300800 */
[----:B--2---:R-:W-:Y:S01]  /*66f10*/  STL.64 [R1+0x62c0], R18 ;  /* 0x0062c01201007387 */ /* 0x004fe20000100a00 */
[----:B----4-:R1:W-:Y:S03]  /*66f20*/  STL.64 [R1+0x62b8], R16 ;  /* 0x0062b81001007387 */ /* 0x0103e60000100a00 */
[----:B-1----:R-:W2:Y:S01]  /*66f30*/  LDL.LU R16, [R1+0x4d0] ;  /* 0x0004d00001107983 */ /* 0x002ea20000300800 */
[----:B------:R-:W2:Y:S02]  /*66f40*/  LDL.LU R17, [R1+0x4d4] ;  /* 0x0004d40001117983 */ /* 0x000ea40000300800 */
[----:B------:R-:W4:Y:S02]  /*66f50*/  LDL.LU R18, [R1+0x4d8] ;  /* 0x0004d80001127983 */ /* 0x000f240000300800 */
[----:B------:R-:W4:Y:S02]  /*66f60*/  LDL.LU R19, [R1+0x4dc] ;  /* 0x0004dc0001137983 */ /* 0x000f240000300800 */
[----:B---3--:R-:W-:-:S02]  /*66f70*/  IMAD.MOV.U32 R7, RZ, RZ, R24 ;  /* 0x000000ffff077224 */ /* 0x008fc400078e0018 */
[----:B------:R-:W-:Y:S01]  /*66f80*/  IMAD.MOV.U32 R6, RZ, RZ, R25 ;  /* 0x000000ffff067224 */ /* 0x000fe200078e0019 */
[----:B----4-:R-:W-:Y:S01]  /*66f90*/  STL.64 [R1+0x62d8], R18 ;  /* 0x0062d81201007387 */ /* 0x010fe20000100a00 */
[----:B--2---:R1:W-:Y:S03]  /*66fa0*/  STL.64 [R1+0x62d0], R16 ;  /* 0x0062d01001007387 */ /* 0x0043e60000100a00 */
[----:B-1----:R-:W2:Y:S01]  /*66fb0*/  LDL.LU R16, [R1+0x4e0] ;  /* 0x0004e00001107983 */ /* 0x002ea20000300800 */
[----:B------:R-:W2:Y:S02]  /*66fc0*/  LDL.LU R17, [R1+0x4e4] ;  /* 0x0004e40001117983 */ /* 0x000ea40000300800 */
[----:B------:R-:W2:Y:S02]  /*66fd0*/  LDL.LU R18, [R1+0x4e8] ;  /* 0x0004e80001127983 */ /* 0x000ea40000300800 */
[----:B------:R-:W2:Y:S01]  /*66fe0*/  LDL.LU R19, [R1+0x4ec] ;  /* 0x0004ec0001137983 */ /* 0x000ea20000300800 */
[----:B------:R1:W-:Y:S01]  /*66ff0*/  STL.64 [R1+0x6290], R26 ;  /* 0x0062901a01007387 */ /* 0x0003e20000100a00 */
[----:B------:R-:W3:Y:S02]  /*67000*/  LDL.LU R24, [R1+0x4a0] ;  /* 0x0004a00001187983 */ /* 0x000ee40000300800 */
[----:B------:R-:W3:Y:S01]  /*67010*/  LDL.LU R25, [R1+0x4a4] ;  /* 0x0004a40001197983 */ /* 0x000ee20000300800 */
[----:B-1----:R-:W4:Y:S01]  /*67020*/  LDL.LU R26, [R1+0x4a8] ;  /* 0x0004a800011a7983 */ /* 0x002f220000300800 */
[----:B------:R-:W4:Y:S03]  /*67030*/  LDL.LU R27, [R1+0x4ac] ;  /* 0x0004ac00011b7983 */ /* 0x000f260000300800 */
[----:B----4-:R-:W-:Y:S01]  /*67040*/  STL.64 [R1+0x62a8], R26 ;  /* 0x0062a81a01007387 */ /* 0x010fe20000100a00 */
[----:B---3--:R1:W-:Y:S03]  /*67050*/  STL.64 [R1+0x62a0], R24 ;  /* 0x0062a01801007387 */ /* 0x0083e60000100a00 */
[----:B-1----:R-:W3:Y:S01]  /*67060*/  LDL.LU R24, [R1+0x4b0] ;  /* 0x0004b00001187983 */ /* 0x002ee20000300800 */
[----:B------:R-:W3:Y:S02]  /*67070*/  LDL.LU R25, [R1+0x4b4] ;  /* 0x0004b40001197983 */ /* 0x000ee40000300800 */
[----:B------:R-:W3:Y:S02]  /*67080*/  LDL.LU R26, [R1+0x4b8] ;  /* 0x0004b800011a7983 */ /* 0x000ee40000300800 */
[----:B------:R-:W3:Y:S01]  /*67090*/  LDL.LU R27, [R1+0x4bc] ;  /* 0x0004bc00011b7983 */ /* 0x000ee20000300800 */
[----:B0-----:R-:W-:Y:S01]  /*670a0*/  STL.64 [R1+0x6100], R10 ;  /* 0x0061000a01007387 */ /* 0x001fe20000100a00 */
[----:B------:R-:W-:Y:S02]  /*670b0*/  STL.64 [R1+0x60f8], R8 ;  /* 0x0060f80801007387 */ /* 0x000fe40000100a00 */
[----:B------:R-:W4:Y:S02]  /*670c0*/  LDL.LU R12, [R1+0x2a0] ;  /* 0x0002a000010c7983 */ /* 0x000f240000300800 */
[----:B------:R-:W4:Y:S01]  /*670d0*/  LDL.LU R13, [R1+0x2a4] ;  /* 0x0002a400010d7983 */ /* 0x000f220000300800 */
[----:B------:R-:W3:Y:S01]  /*670e0*/  LDL.LU R14, [R1+0x2a8] ;  /* 0x0002a800010e7983 */ /* 0x000ee20000300800 */
[----:B------:R-:W3:Y:S01]  /*670f0*/  LDL.LU R15, [R1+0x2ac] ;  /* 0x0002ac00010f7983 */ /* 0x000ee20000300800 */
[C---:B--2---:R-:W-:Y:S02]  /*67100*/  HMMA.16816.F32 R4, R20.reuse, R6, R16 ;  /* 0x000000061404723c */ /* 0x044fe40000001810 */
[----:B---3--:R-:W-:Y:S01]  /*67110*/  STL.64 [R1+0x61f0], R14 ;  /* 0x0061f00e01007387 */ /* 0x008fe20000100a00 */
[----:B----4-:R-:W-:Y:S02]  /*67120*/  STL.64 [R1+0x61e8], R12 ;  /* 0x0061e80c01007387 */ /* 0x010fe40000100a00 */
[----:B------:R-:W2:Y:S02]  /*67130*/  LDL.LU.64 R18, [R1+0x62d8] ;  /* 0x0062d80001127983 */ /* 0x000ea40000300a00 */
[----:B------:R-:W2:Y:S11]  /*67140*/  LDL.LU.64 R16, [R1+0x62d0] ;  /* 0x0062d00001107983 */ /* 0x000eb60000300a00 */
[----:B------:R-:W-:Y:S05]  /*67150*/  @!UPT UIADD3 URZ, URZ, URZ, URZ ;  /* 0x0000003f3f3ff290 */ /* 0x000fea000fffe03f */
        /* <DEDUP_REMOVED lines=13> */
[----:B------:R-:W3:Y:S02]  /*67230*/  LDL.LU R4, [R1+0x3c0] ;  /* 0x0003c00001047983 */ /* 0x000ee40000300800 */
[----:B------:R-:W3:Y:S01]  /*67240*/  LDL.LU R5, [R1+0x3c4] ;  /* 0x0003c40001057983 */ /* 0x000ee20000300800 */
        /* <DEDUP_REMOVED lines=8> */
[----:B------:R0:W-:Y:S02]  /*672d0*/  STL.64 [R1+0x6248], R10 ;  /* 0x0062480a01007387 */ /* 0x0001e40000100a00 */
[----:B------:R-:W4:Y:S02]  /*672e0*/  LDL.LU R8, [R1+0x490] ;  /* 0x0004900001087983 */ /* 0x000f240000300800 */
[----:B------:R-:W4:Y:S01]  /*672f0*/  LDL.LU R9, [R1+0x494] ;  /* 0x0004940001097983 */ /* 0x000f220000300800 */
[----:B0-----:R-:W4:Y:S01]  /*67300*/  LDL.LU R10, [R1+0x498] ;  /* 0x00049800010a7983 */ /* 0x001f220000300800 */
[----:B------:R-:W4:Y:S01]  /*67310*/  LDL.LU R11, [R1+0x49c] ;  /* 0x00049c00010b7983 */ /* 0x000f220000300800 */
[C---:B--2---:R-:W-:Y:S02]  /*67320*/  HMMA.16816.F32 R16, R20.reuse, R18, R24 ;  /* 0x000000121410723c */ /* 0x044fe40000001818 */
[----:B------:R-:W2:Y:S01]  /*67330*/  LDL.LU.64 R26, [R1+0x62a8] ;  /* 0x0062a800011a7983 */ /* 0x000ea20000300a00 */
[----:B------:R-:W2:Y:S11]  /*67340*/  LDL.LU.64 R24, [R1+0x62a0] ;  /* 0x0062a00001187983 */ /* 0x000eb60000300a00 */
[----:B------:R-:W-:Y:S09]  /*67350*/  @!UPT UIADD3 URZ, URZ, URZ, URZ ;  /* 0x0000003f3f3ff290 */ /* 0x000ff2000fffe03f */
[----:B------:R-:W-:Y:S01]  /*67360*/  STL.64 [R1+0xa70], R16 ;  /* 0x000a701001007387 */ /* 0x000fe20000100a00 */
[----:B------:R0:W-:Y:S03]  /*67370*/  STL.64 [R1+0xa78], R18 ;  /* 0x000a781201007387 */ /* 0x0001e60000100a00 */
[----:B0-----:R-:W2:Y:S01]  /*67380*/  LDL.LU.64 R18, [R1+0x6298] ;  /* 0x0062980001127983 */ /* 0x001ea20000300a00 */
[----:B------:R-:W-:Y:S02]  /*67390*/  IMAD.MOV.U32 R14, RZ, RZ, R3 ;  /* 0x000000ffff0e7224 */ /* 0x000fe400078e0003 */
[----:B------:R-:W-:Y:S01]  /*673a0*/  IMAD.MOV.U32 R15, RZ, RZ, R2 ;  /* 0x000000ffff0f7224 */ /* 0x000fe200078e0002 */
[C---:B--2---:R-:W-:Y:S01]  /*673b0*/  HMMA.16816.F32 R24, R20.reuse, R18, R24 ;  /* 0x000000121418723c */ /* 0x044fe20000001818 */
[----:B------:R-:W-:Y:S02]  /*673c0*/  IMAD.MOV.U32 R3, RZ, RZ, R18 ;  /* 0x000000ffff037224 */ /* 0x000fe400078e0012 */
[----:B------:R-:W-:Y:S11]  /*673d0*/  IMAD.MOV.U32 R2, RZ, RZ, R19 ;  /* 0x000000ffff027224 */ /* 0x000ff600078e0013 */
[----:B------:R-:W-:Y:S09]  /*673e0*/  @!UPT UIADD3 URZ, URZ, URZ, URZ ;  /* 0x0000003f3f3ff290 */ /* 0x000ff2000fffe03f */
[----:B------:R-:W-:Y:S01]  /*673f0*/  STL.64 [R1+0xa60], R24 ;  /* 0x000a601801007387 */ /* 0x000fe20000100a00 */
[----:B------:R0:W-:Y:S03]  /*67400*/  STL.64 [R1+0xa68], R26 ;  /* 0x000a681a01007387 */ /* 0x0001e60000100a00 */
[----:B0-----:R-:W3:Y:S01]  /*67410*/  LDL.LU.64 R26, [R1+0x6290] ;  /* 0x00629000011a7983 */ /* 0x001ee20000300a00 */
[----:B------:R-:W4:Y:S02]  /*67420*/  LDL.LU.64 R18, [R1+0x6288] ;  /* 0x0062880001127983 */ /* 0x000f240000300a00 */
[C---:B----4-:R-:W-:Y:S11]  /*67430*/  HMMA.16816.F32 R8, R20.reuse, R18, R8 ;  /* 0x000000121408723c */ /* 0x050ff60000001808 */
[----:B------:R-:W-:Y:S11]  /*67440*/  @!UPT UIADD3 URZ, URZ, URZ, URZ ;  /* 0x0000003f3f3ff290 */ /* 0x000ff6000fffe03f */
[----:B------:R-:W-:Y:S01]  /*67450*/  @!UPT UIADD3 URZ, URZ, URZ, URZ ;  /* 0x0000003f3f3ff290 */ /* 0x000fe2000fffe03f */
[----:B------:R0:W-:Y:S01]  /*67460*/  STL.64 [R1+0xa50], R8 ;  /* 0x000a500801007387 */ /* 0x0001e20000100a00 */
[----:B------:R-:W-:Y:S02]  /*67470*/  STL.64 [R1+0xa58], R10 ;  /* 0x000a580a01007387 */ /* 0x000fe40000100a00 */
[----:B0-----:R-:W-:Y:S02]  /*67480*/  IMAD.MOV.U32 R9, RZ, RZ, R18 ;  /* 0x000000ffff097224 */ /* 0x001fe400078e0012 */
[----:B------:R-:W-:Y:S02]  /*67490*/  IMAD.MOV.U32 R8, RZ, RZ, R19 ;  /* 0x000000ffff087224 */ /* 0x000fe400078e0013 */
[----:B------:R-:W2:Y:S01]  /*674a0*/  LDL.LU.64 R18, [R1+0x6280] ;  /* 0x0062800001127983 */ /* 0x000ea20000300a00 */
[----:B------:R-:W2:Y:S01]  /*674b0*/  LDL.LU.64 R16, [R1+0x6278] ;  /* 0x0062780001107983 */ /* 0x000ea20000300a00 */
[C---:B---3--:R-:W-:Y:S08]  /*674c0*/  HMMA.16816.F32 R4, R20.reuse, R26, R4 ;  /* 0x0000001a1404723c */ /* 0x048ff00000001804 */
        /* <DEDUP_REMOVED lines=8> */
[----:B0-----:R-:W-:Y:S02]  /*67550*/  IMAD.MOV.U32 R14, RZ, RZ, R9 ;  /* 0x000000ffff0e7224 */ /* 0x001fe400078e0009 */
[----:B------:R-:W-:-:S05]  /*67560*/  IMAD.MOV.U32 R15, RZ, RZ, R8 ;  /* 0x000000ffff0f7224 */ /* 0x000fca00078e0008 */
[----:B------:R-:W-:Y:S01]  /*67570*/  STL.64 [R1+0x6218], R14 ;  /* 0x0062180e01007387 */ /* 0x000fe20000100a00 */
[----:B------:R-:W-:Y:S02]  /*67580*/  STL.64 [R1+0x980], R4 ;  /* 0x0009800401007387 */ /* 0x000fe40000100a00 */
[----:B------:R0:W-:Y:S02]  /*67590*/  STL.64 [R1+0x988], R6 ;  /* 0x0009880601007387 */ /* 0x0001e40000100a00 */
[----:B0-----:R-:W2:Y:S01]  /*675a0*/  LDL.64 R6, [R1+0x88] ;  /* 0x0000880001067983 */ /* 0x001ea20000100a00 */
[----:B------:R-:W3:Y:S02]  /*675b0*/  LDL.LU R8, [R1+0x3a0] ;  /* 0x0003a00001087983 */ /* 0x000ee40000300800 */
[----:B------:R-:W3:Y:S02]  /*675c0*/  LDL.LU R9, [R1+0x3a4] ;  /* 0x0003a40001097983 */ /* 0x000ee40000300800 */
[----:B------:R-:W4:Y:S01]  /*675d0*/  LDL.LU R10, [R1+0x3a8] ;  /* 0x0003a800010a7983 */ /* 0x000f220000300800 */
[----:B------:R-:W4:Y:S01]  /*675e0*/  LDL.LU R11, [R1+0x3ac] ;  /* 0x0003ac00010b7983 */ /* 0x000f220000300800 */
[----:B------:R-:W-:-:S02]  /*675f0*/  IMAD.MOV.U32 R14, RZ, RZ, R3 ;  /* 0x000000ffff0e7224 */ /* 0x000fc400078e0003 */
[----:B------:R-:W-:Y:S01]  /*67600*/  IMAD.MOV.U32 R15, RZ, RZ, R2 ;  /* 0x000000ffff0f7224 */ /* 0x000fe200078e0002 */
[----:B----4-:R-:W-:Y:S01]  /*67610*/  STL.64 [R1+0x6260], R10 ;  /* 0x0062600a01007387 */ /* 0x010fe20000100a00 */
[----:B---3--:R0:W-:Y:S03]  /*67620*/  STL.64 [R1+0x6258], R8 ;  /* 0x0062580801007387 */ /* 0x0081e60000100a00 */
[----:B0-----:R-:W2:Y:S01]  /*67630*/  LDL.LU R8, [R1+0x3b0] ;  /* 0x0003b00001087983 */ /* 0x001ea20000300800 */
[----:B------:R-:W2:Y:S02]  /*67640*/  LDL.LU R9, [R1+0x3b4] ;  /* 0x0003b40001097983 */ /* 0x000ea40000300800 */
[----:B------:R-:W2:Y:S02]  /*67650*/  LDL.LU R10, [R1+0x3b8] ;  /* 0x0003b800010a7983 */ /* 0x000ea40000300800 */
[----:B------:R-:W2:Y:S01]  /*67660*/  LDL.LU R11, [R1+0x3bc] ;  /* 0x0003bc00010b7983 */ /* 0x000ea20000300800 */
[----:B------:R-:W-:Y:S01]  /*67670*/  STL.64 [R1+0x6230], R14 ;  /* 0x0062300e01007387 */ /* 0x000fe20000100a00 */
[----:B------:R0:W-:Y:S02]  /*67680*/  STL.64 [R1+0x61f8], R26 ;  /* 0x0061f81a01007387 */ /* 0x0001e40000100a00 */
[----:B------:R-:W3:Y:S02]  /*67690*/  LDL.LU R24, [R1+0x350] ;  /* 0x0003500001187983 */ /* 0x000ee40000300800 */
[----:B------:R-:W3:Y:S01]  /*676a0*/  LDL.LU R25, [R1+0x354] ;  /* 0x0003540001197983 */ /* 0x000ee20000300800 */
[----:B0-----:R-:W4:Y:S01]  /*676b0*/  LDL.LU R26, [R1+0x358] ;  /* 0x00035800011a7983 */ /* 0x001f220000300800 */
[----:B------:R-:W4:Y:S02]  /*676c0*/  LDL.LU R27, [R1+0x35c] ;  /* 0x00035c00011b7983 */ /* 0x000f240000300800 */
[----:B------:R-:W2:Y:S02]  /*676d0*/  LDL.LU R12, [R1+0x380] ;  /* 0x00038000010c7983 */ /* 0x000ea40000300800 */
[----:B------:R-:W2:Y:S01]  /*676e0*/  LDL.LU R13, [R1+0x384] ;  /* 0x00038400010d7983 */ /* 0x000ea20000300800 */
[----:B------:R-:W2:Y:S01]  /*676f0*/  LDL.LU R14, [R1+0x388] ;  /* 0x00038800010e7983 */ /* 0x000ea20000300800 */
[----:B------:R-:W2:Y:S03]  /*67700*/  LDL.LU R15, [R1+0x38c] ;  /* 0x00038c00010f7983 */ /* 0x000ea60000300800 */
[----:B--2---:R-:W-:Y:S01]  /*67710*/  STL.64 [R1+0x6240], R14 ;  /* 0x0062400e01007387 */ /* 0x004fe20000100a00 */
[----:B------:R0:W-:Y:S03]  /*67720*/  STL.64 [R1+0x6238], R12 ;  /* 0x0062380c01007387 */ /* 0x0001e60000100a00 */
[----:B0-----:R-:W2:Y:S01]  /*67730*/  LDL.LU R12, [R1+0x390] ;  /* 0x00039000010c7983 */ /* 0x001ea20000300800 */
[----:B------:R-:W2:Y:S02]  /*67740*/  LDL.LU R13, [R1+0x394] ;  /* 0x00039400010d7983 */ /* 0x000ea40000300800 */
[----:B------:R-:W2:Y:S02]  /*67750*/  LDL.LU R14, [R1+0x398] ;  /* 0x00039800010e7983 */ /* 0x000ea40000300800 */
[----:B------:R-:W2:Y:S01]  /*67760*/  LDL.LU R15, [R1+0x39c] ;  /* 0x00039c00010f7983 */ /* 0x000ea20000300800 */
[----:B----4-:R-:W-:Y:S01]  /*67770*/  STL.64 [R1+0x6210], R26 ;  /* 0x0062101a01007387 */ /* 0x010fe20000100a00 */
[----:B---3--:R0:W-:Y:S03]  /*67780*/  STL.64 [R1+0x6208], R24 ;  /* 0x0062081801007387 */ /* 0x0081e60000100a00 */
[----:B0-----:R-:W3:Y:S01]  /*67790*/  LDL.LU R24, [R1+0x360] ;  /* 0x0003600001187983 */ /* 0x001ee20000300800 */
[----:B------:R-:W3:Y:S02]  /*677a0*/  LDL.LU R25, [R1+0x364] ;  /* 0x0003640001197983 */ /* 0x000ee40000300800 */
[----:B------:R-:W4:Y:S02]  /*677b0*/  LDL.LU R26, [R1+0x368] ;  /* 0x00036800011a7983 */ /* 0x000f240000300800 */
[----:B------:R-:W4:Y:S01]  /*677c0*/  LDL.LU R27, [R1+0x36c] ;  /* 0x00036c00011b7983 */ /* 0x000f220000300800 */
[----:B------:R-:W-:Y:S01]  /*677d0*/  HMMA.16816.F32 R8, R16, R6, R8 ;  /* 0x000000061008723c */ /* 0x000fe20000001808 */
[----:B------:R-:W-:-:S02]  /*677e0*/  IMAD.MOV.U32 R3, RZ, RZ, R6 ;  /* 0x000000ffff037224 */ /* 0x000fc400078e0006 */
[----:B------:R-:W-:Y:S01]  /*677f0*/  IMAD.MOV.U32 R2, RZ, RZ, R7 ;  /* 0x000000ffff027224 */ /* 0x000fe200078e0007 */
[----:B----4-:R-:W-:Y:S01]  /*67800*/  STL.64 [R1+0x6228], R26 ;  /* 0x0062281a01007387 */ /* 0x010fe20000100a00 */
[----:B---3--:R0:W-:Y:S03]  /*67810*/  STL.64 [R1+0x6220], R24 ;  /* 0x0062201801007387 */ /* 0x0081e60000100a00 */
[----:B0-----:R-:W3:Y:S01]  /*67820*/  LDL.LU R24, [R1+0x370] ;  /* 0x0003700001187983 */ /* 0x001ee20000300800 */
[----:B------:R-:W3:Y:S02]  /*67830*/  LDL.LU R25, [R1+0x374] ;  /* 0x0003740001197983 */ /* 0x000ee40000300800 */
[----:B------:R-:W3:Y:S02]  /*67840*/  LDL.LU R26, [R1+0x378] ;  /* 0x00037800011a7983 */ /* 0x000ee40000300800 */
[----:B------:R-:W3:Y:S01]  /*67850*/  LDL.LU R27, [R1+0x37c] ;  /* 0x00037c00011b7983 */ /* 0x000ee20000300800 */
[----:B------:R-:W4:Y:S09]  /*67860*/  LDL.64 R22, [R1+0x48] ;  /* 0x0000480001167983 */ /* 0x000f320000100a00 */
[----:B------:R-:W-:Y:S02]  /*67870*/  STL.64 [R1+0x970], R8 ;  /* 0x0009700801007387 */ /* 0x000fe40000100a00 */
[----:B------:R0:W-:Y:S02]  /*67880*/  STL.64 [R1+0x978], R10 ;  /* 0x0009780a01007387 */ /* 0x0001e40000100a00 */
[----:B0-----:R-:W2:Y:S01]  /*67890*/  LDL.LU.64 R10, [R1+0x6260] ;  /* 0x00626000010a7983 */ /* 0x001ea20000300a00 */
[----:B------:R-:W2:Y:S02]  /*678a0*/  LDL.LU.64 R8, [R1+0x6258] ;  /* 0x0062580001087983 */ /* 0x000ea40000300a00 */
[----:B------:R-:W2:Y:S02]  /*678b0*/  LDL.LU.64 R6, [R1+0x6250] ;  /* 0x0062500001067983 */ /* 0x000ea40000300a00 */
[C---:B--2---:R-:W-:Y:S11]  /*678c0*/  HMMA.16816.F32 R8, R16.reuse, R6, R8 ;  /* 0x000000061008723c */ /* 0x044ff60000001808 */
[----:B------:R-:W-:Y:S11]  /*678d0*/  @!UPT UIADD3 URZ, URZ, URZ, URZ ;  /* 0x0000003f3f3ff290 */ /* 0x000ff6000fffe03f */
[----:B------:R-:W-:Y:S01]  /*678e0*/  @!UPT UIADD3 URZ, URZ, URZ, URZ ;  /* 0x0000003f3f3ff290 */ /* 0x000fe2000fffe03f */
[----:B------:R-:W-:Y:S01]  /*678f0*/  STL.64 [R1+0x960], R8 ;  /* 0x0009600801007387 */ /* 0x000fe20000100a00 */
[----:B------:R0:W-:Y:S03]  /*67900*/  STL.64 [R1+0x968], R10 ;  /* 0x0009680a01007387 */ /* 0x0001e60000100a00 */
[----:B0-----:R-:W2:Y:S01]  /*67910*/  LDL.LU.64 R10, [R1+0x6248] ;  /* 0x00624800010a7983 */ /* 0x001ea20000300a00 */
[----:B------:R-:W-:Y:S01]  /*67920*/  STL.64 [R1+0x61c0], R6 ;  /* 0x0061c00601007387 */ /* 0x000fe20000100a00 */
[C---:B--2---:R-:W-:Y:S11]  /*67930*/  HMMA.16816.F32 R12, R16.reuse, R10, R12 ;  /* 0x0000000a100c723c */ /* 0x044ff6000000180c */
[----:B------:R-:W-:Y:S11]  /*67940*/  @!UPT UIADD3 URZ, URZ, URZ, URZ ;  /* 0x0000003f3f3ff290 */ /* 0x000ff6000fffe03f */
[----:B------:R-:W-:Y:S01]  /*67950*/  @!UPT UIADD3 URZ, URZ, URZ, URZ ;  /* 0x0000003f3f3ff290 */ /* 0x000fe2000fffe03f */
[----:B------:R-:W-:Y:S01]  /*67960*/  STL.64 [R1+0x950], R12 ;  /* 0x0009500c01007387 */ /* 0x000fe20000100a00 */
[----:B------:R0:W-:Y:S03]  /*67970*/  STL.64 [R1+0x958], R14 ;  /* 0x0009580e01007387 */ /* 0x0001e60000100a00 */
[----:B0-----:R-:W4:Y:S01]  /*67980*/  LDL.LU.64 R14, [R1+0x6240] ;  /* 0x00624000010e7983 */ /* 0x001f220000300a00 */
[----:B------:R-:W4:Y:S02]  /*67990*/  LDL.LU.64 R12, [R1+0x6238] ;  /* 0x00623800010c7983 */ /* 0x000f240000300a00 */
[----:B------:R0:W-:Y:S02]  /*679a0*/  STL.64 [R1+0x61b8], R10 ;  /* 0x0061b80a01007387 */ /* 0x0001e40000100a00 */
[----:B------:R-:W2:Y:S01]  /*679b0*/  LDL.LU R8, [R1+0x280] ;  /* 0x0002800001087983 */ /* 0x000ea20000300800 */
[----:B------:R-:W2:Y:S04]  /*679c0*/  LDL.LU R9, [R1+0x284] ;  /* 0x0002840001097983 */ /* 0x000ea80000300800 */
[----:B0-----:R-:W2:Y:S01]  /*679d0*/  LDL.LU R10, [R1+0x288] ;  /* 0x00028800010a7983 */ /* 0x001ea20000300800 */
[----:B------:R-:W2:Y:S01]  /*679e0*/  LDL.LU R11, [R1+0x28c] ;  /* 0x00028c00010b7983 */ /* 0x000ea20000300800 */
[C---:B----4-:R-:W-:Y:S02]  /*679f0*/  HMMA.16816.F32 R12, R16.reuse, R22, R12 ;  /* 0x00000016100c723c */ /* 0x050fe4000000180c */
[----:B--2---:R-:W-:Y:S01]  /*67a00*/  STL.64 [R1+0x61d0], R10 ;  /* 0x0061d00a01007387 */ /* 0x004fe20000100a00 */
[----:B------:R0:W-:Y:S03]  /*67a10*/  STL.64 [R1+0x61c8], R8 ;  /* 0x0061c80801007387 */ /* 0x0001e60000100a00 */
[----:B0-----:R-:W2:Y:S01]  /*67a20*/  LDL.LU R8, [R1+0x290] ;  /* 0x0002900001087983 */ /* 0x001ea20000300800 */
[----:B------:R-:W2:Y:S02]  /*67a30*/  LDL.LU R9, [R1+0x294] ;  /* 0x0002940001097983 */ /* 0x000ea40000300800 */
[----:B------:R-:W2:Y:S02]  /*67a40*/  LDL.LU R10, [R1+0x298] ;  /* 0x00029800010a7983 */ /* 0x000ea40000300800 */
[----:B------:R-:W2:Y:S11]  /*67a50*/  LDL.LU R11, [R1+0x29c] ;  /* 0x00029c00010b7983 */ /* 0x000eb60000300800 */
[----:B------:R-:W-:Y:S01]  /*67a60*/  @!UPT UIADD3 URZ, URZ, URZ, URZ ;  /* 0x0000003f3f3ff290 */ /* 0x000fe2000fffe03f */
[----:B------:R-:W-:Y:S01]  /*67a70*/  STL.64 [R1+0x940], R12 ;  /* 0x0009400c01007387 */ /* 0x000fe20000100a00 */
[----:B------:R0:W-:Y:S03]  /*67a80*/  STL.64 [R1+0x948], R14 ;  /* 0x0009480e01007387 */ /* 0x0001e60000100a00 */
[----:B0-----:R-:W3:Y:S02]  /*67a90*/  LDL.LU.64 R14, [R1+0x6230] ;  /* 0x00623000010e7983 */ /* 0x001ee40000300a00 */
[C---:B---3--:R-:W-:Y:S02]  /*67aa0*/  HMMA.16816.F32 R12, R16.reuse, R14, R24 ;  /* 0x0000000e100c723c */ /* 0x048fe40000001818 */
[----:B------:R-:W3:Y:S01]  /*67ab0*/  LDL.LU.64 R26, [R1+0x6228] ;  /* 0x00622800011a7983 */ /* 0x000ee20000300a00 */
[----:B------:R-:W3:Y:S11]  /*67ac0*/  LDL.LU.64 R24, [R1+0x6220] ;  /* 0x0062200001187983 */ /* 0x000ef60000300a00 */
[----:B------:R-:W-:Y:S09]  /*67ad0*/  @!UPT UIADD3 URZ, URZ, URZ, URZ ;  /* 0x0000003f3f3ff290 */ /* 0x000ff2000fffe03f */
        /* <DEDUP_REMOVED lines=11> */
[----:B------:R-:W3:Y:S11]  /*67b90*/  LDL.LU.64 R26, [R1+0x61f8] ;  /* 0x0061f800011a7983 */ /* 0x000ef60000300a00 */
[----:B------:R-:W-:Y:S10]  /*67ba0*/  @!UPT UIADD3 URZ, URZ, URZ, URZ ;  /* 0x0000003f3f3ff290 */ /* 0x000ff4000fffe03f */
[----:B------:R-:W-:Y:S01]  /*67bb0*/  STL.64 [R1+0x910], R12 ;  /* 0x0009100c01007387 */ /* 0x000fe20000100a00 */
[----:B------:R0:W-:Y:S03]  /*67bc0*/  STL.64 [R1+0x918], R14 ;  /* 0x0009180e01007387 */ /* 0x0001e60000100a00 */
[----:B0-----:R-:W3:Y:S01]  /*67bd0*/  LDL.LU.64 R14, [R1+0x61f0] ;  /* 0x0061f000010e7983 */ /* 0x001ee20000300a00 */
[----:B------:R-:W3:Y:S02]  /*67be0*/  LDL.LU.64 R12, [R1+0x61e8] ;  /* 0x0061e800010c7983 */ /* 0x000ee40000300a00 */
[----:B------:R-:W-:Y:S02]  /*67bf0*/  IMAD.MOV.U32 R6, RZ, RZ, R3 ;  /* 0x000000ffff067224 */ /* 0x000fe400078e0003 */
[----:B------:R-:W-:Y:S01]  /*67c00*/  IMAD.MOV.U32 R7, RZ, RZ, R2 ;  /* 0x000000ffff077224 */ /* 0x000fe200078e0002 */
[----:B---3--:R-:W-:Y:S01]  /*67c10*/  HMMA.16816.F32 R16, R16, R26, R12 ;  /* 0x0000001a1010723c */ /* 0x008fe2000000180c */
[----:B------:R-:W2:Y:S01]  /*67c20*/  LDL.LU.64 R14, [R1+0x61e0] ;  /* 0x0061e000010e7983 */ /* 0x000ea20000300a00 */
[----:B------:R-:W2:Y:S02]  /*67c30*/  LDL.LU.64 R12, [R1+0x61d8] ;  /* 0x0061d800010c7983 */ /* 0x000ea40000300a00 */
[----:B------:R0:W-:Y:S02]  /*67c40*/  STL.64 [R1+0x6170], R26 ;  /* 0x0061701a01007387 */ /* 0x0001e40000100a00 */
[----:B------:R-:W3:Y:S11]  /*67c50*/  LDL.LU R24, [R1+0x270] ;  /* 0x0002700001187983 */ /* 0x000ef60000300800 */
[----:B------:R-:W-:Y:S06]  /*67c60*/  @!UPT UIADD3 URZ, URZ, URZ, URZ ;  /* 0x0000003f3f3ff290 */ /* 0x000fec000fffe03f */
[----:B------:R-:W-:Y:S01]  /*67c70*/  STL.64 [R1+0x880], R16 ;  /* 0x0008801001007387 */ /* 0x000fe20000100a00 */
[----:B------:R1:W-:Y:S02]  /*67c80*/  STL.64 [R1+0x888], R18 ;  /* 0x0008881201007387 */ /* 0x0003e40000100a00 */
[----:B------:R-:W3:Y:S02]  /*67c90*/  LDL.LU R25, [R1+0x274] ;  /* 0x0002740001197983 */ /* 0x000ee40000300800 */
[----:B0-----:R-:W3:Y:S01]  /*67ca0*/  LDL.LU R26, [R1+0x278] ;  /* 0x00027800011a7983 */ /* 0x001ee20000300800 */
[----:B------:R-:W3:Y:S04]  /*67cb0*/  LDL.LU R27, [R1+0x27c] ;  /* 0x00027c00011b7983 */ /* 0x000ee80000300800 */
[----:B-1----:R-:W4:Y:S01]  /*67cc0*/  LDL.64 R18, [R1+0x28] ;  /* 0x0000280001127983 */ /* 0x002f220000100a00 */
[C---:B--2---:R-:W-:Y:S03]  /*67cd0*/  HMMA.16816.F32 R4, R12.reuse, R6, R8 ;  /* 0x000000060c04723c */ /* 0x044fe60000001808 */
[----:B------:R-:W2:Y:S01]  /*67ce0*/  LDL.LU.64 R10, [R1+0x61d0] ;  /* 0x0061d000010a7983 */ /* 0x000ea20000300a00 */
[----:B------:R-:W2:Y:S11]  /*67cf0*/  LDL.LU.64 R8, [R1+0x61c8] ;  /* 0x0061c80001087983 */ /* 0x000eb60000300a00 */
[----:B------:R-:W-:Y:S08]  /*67d00*/  @!UPT UIADD3 URZ, URZ, URZ, URZ ;  /* 0x0000003f3f3ff290 */ /* 0x000ff0000fffe03f */
        /* <DEDUP_REMOVED lines=8> */
[----:B0-----:R-:W3:Y:S01]  /*67d90*/  LDL.LU.64 R10, [R1+0x61b8] ;  /* 0x0061b800010a7983 */ /* 0x001ee20000300a00 */
[----:B------:R-:W-:Y:S02]  /*67da0*/  IMAD.MOV.U32 R3, RZ, RZ, R6 ;  /* 0x000000ffff037224 */ /* 0x000fe400078e0006 */
[----:B------:R-:W-:Y:S02]  /*67db0*/  IMAD.MOV.U32 R2, RZ, RZ, R7 ;  /* 0x000000ffff027224 */ /* 0x000fe400078e0007 */
[----:B------:R-:W2:Y:S01]  /*67dc0*/  LDL.LU.64 R6, [R1+0x61b0] ;  /* 0x0061b00001067983 */ /* 0x000ea20000300a00 */
[----:B------:R-:W2:Y:S02]  /*67dd0*/  LDL.LU.64 R4, [R1+0x61a8] ;  /* 0x0061a80001047983 */ /* 0x000ea40000300a00 */
[----:B------:R0:W-:Y:S01]  /*67de0*/  STL.64 [R1+0x6128], R22 ;  /* 0x0061281601007387 */ /* 0x0001e20000100a00 */
[C---:B---3--:R-:W-:Y:S08]  /*67df0*/  HMMA.16816.F32 R8, R12.reuse, R10, R24 ;  /* 0x0000000a0c08723c */ /* 0x048ff00000001818 */
[----:B--2---:R-:W-:Y:S11]  /*67e00*/  HMMA.16816.F32 R4, R12, R22, R4 ;  /* 0x000000160c04723c */ /* 0x004ff60000001804 */
[----:B------:R-:W-:Y:S04]  /*67e10*/  @!UPT UIADD3 URZ, URZ, URZ, URZ ;  /* 0x0000003f3f3ff290 */ /* 0x000fe8000fffe03f */
[----:B------:R-:W-:Y:S01]  /*67e20*/  STL.64 [R1+0x580], R8 ;  /* 0x0005800801007387 */ /* 0x000fe20000100a00 */
[----:B------:R-:W-:Y:S02]  /*67e30*/  STL.64 [R1+0x588], R10 ;  /* 0x0005880a01007387 */ /* 0x000fe40000100a00 */
[----:B0-----:R-:W2:Y:S05]  /*67e40*/  LDL.64 R22, [R1+0x58] ;  /* 0x0000580001167983 */ /* 0x001eaa0000100a00 */
[----:B------:R0:W-:Y:S04]  /*67e50*/  STL.64 [R1+0x570], R4 ;  /* 0x0005700401007387 */ /* 0x0001e80000100a00 */
[----:B------:R1:W-:Y:S04]  /*67e60*/  STL.64 [R1+0x578], R6 ;  /* 0x0005780601007387 */ /* 0x0003e80000100a00 */
[----:B--2---:R-:W-:Y:S01]  /*67e70*/  STL.64 [R1+0x6140], R22 ;  /* 0x0061401601007387 */ /* 0x004fe20000100a00 */
[----:B------:R-:W2:Y:S03]  /*67e80*/  LDL.64 R26, [R1+0x8] ;  /* 0x00000800011a7983 */ /* 0x000ea60000100a00 */
[----:B--2---:R2:W-:Y:S01]  /*67e90*/  STL.64 [R1+0x6188], R26 ;  /* 0x0061881a01007387 */ /* 0x0045e20000100a00 */
[----:B0-----:R-:W3:Y:S02]  /*67ea0*/  LDL.LU R4, [R1+0x110] ;  /* 0x0001100001047983 */ /* 0x001ee40000300800 */
[----:B------:R-:W3:Y:S02]  /*67eb0*/  LDL.LU R5, [R1+0x114] ;  /* 0x0001140001057983 */ /* 0x000ee40000300800 */
[----:B-1----:R-:W3:Y:S01]  /*67ec0*/  LDL.LU R6, [R1+0x118] ;  /* 0x0001180001067983 */ /* 0x002ee20000300800 */
[----:B------:R-:W3:Y:S04]  /*67ed0*/  LDL.LU R7, [R1+0x11c] ;  /* 0x00011c0001077983 */ /* 0x000ee80000300800 */
[----:B--2---:R-:W2:Y:S04]  /*67ee0*/  LDL.64 R26, [R1+0x18] ;  /* 0x00001800011a7983 */ /* 0x004ea80000100a00 */
[----:B--2---:R0:W-:Y:S01]  /*67ef0*/  STL.64 [R1+0x61a0], R26 ;  /* 0x0061a01a01007387 */ /* 0x0041e20000100a00 */
[----:B------:R-:W4:Y:S02]  /*67f00*/  LDL.LU R24, [R1+0x250] ;  /* 0x0002500001187983 */ /* 0x000f240000300800 */
[----:B------:R-:W4:Y:S01]  /*67f10*/  LDL.LU R25, [R1+0x254] ;  /* 0x0002540001197983 */ /* 0x000f220000300800 */
[----:B0-----:R-:W4:Y:S01]  /*67f20*/  LDL.LU R26, [R1+0x258] ;  /* 0x00025800011a7983 */ /* 0x001f220000300800 */
[----:B------:R-:W4:Y:S02]  /*67f30*/  LDL.LU R27, [R1+0x25c] ;  /* 0x00025c00011b7983 */ /* 0x000f240000300800 */
[----:B---3--:R-:W-:Y:S02]  /*67f40*/  STL.64 [R1+0x6180], R6 ;  /* 0x0061800601007387 */ /* 0x008fe40000100a00 */
[----:B------:R0:W-:Y:S02]  /*67f50*/  STL.64 [R1+0x6178], R4 ;  /* 0x0061780401007387 */ /* 0x0001e40000100a00 */
[----:B0-----:R-:W2:Y:S01]  /*67f60*/  LDL.LU R4, [R1+0x230] ;  /* 0x0002300001047983 */ /* 0x001ea20000300800 */
[----:B------:R-:W2:Y:S02]  /*67f70*/  LDL.LU R5, [R1+0x234] ;  /* 0x0002340001057983 */ /* 0x000ea40000300800 */
[----:B------:R-:W3:Y:S02]  /*67f80*/  LDL.LU R6, [R1+0x238] ;  /* 0x0002380001067983 */ /* 0x000ee40000300800 */
[----:B------:R-:W3:Y:S02]  /*67f90*/  LDL.LU R7, [R1+0x23c] ;  /* 0x00023c0001077983 */ /* 0x000ee40000300800 */
[----:B------:R-:W-:-:S02]  /*67fa0*/  IMAD.MOV.U32 R22, RZ, RZ, R3 ;  /* 0x000000ffff167224 */ /* 0x000fc400078e0003 */
[----:B------:R-:W-:Y:S01]  /*67fb0*/  IMAD.MOV.U32 R23, RZ, RZ, R2 ;  /* 0x000000ffff177224 */ /* 0x000fe200078e0002 */
[C---:B----4-:R-:W-:Y:S01]  /*67fc0*/  HMMA.16816.F32 R24, R12.reuse, R18, R24 ;  /* 0x000000120c18723c */ /* 0x050fe20000001818 */
[----:B---3--:R-:W-:Y:S01]  /*67fd0*/  STL.64 [R1+0x6198], R6 ;  /* 0x0061980601007387 */ /* 0x008fe20000100a00 */
[----:B--2---:R0:W-:Y:S03]  /*67fe0*/  STL.64 [R1+0x6190], R4 ;  /* 0x0061900401007387 */ /* 0x0041e60000100a00 */
[----:B0-----:R-:W2:Y:S01]  /*67ff0*/  LDL.LU R4, [R1+0x240] ;  /* 0x0002400001047983 */ /* 0x001ea20000300800 */
[----:B------:R-:W2:Y:S02]  /*68000*/  LDL.LU R5, [R1+0x244] ;  /* 0x0002440001057983 */ /* 0x000ea40000300800 */
[----:B------:R-:W2:Y:S02]  /*68010*/  LDL.LU R6, [R1+0x248] ;  /* 0x0002480001067983 */ /* 0x000ea40000300800 */
[----:B------:R-:W2:Y:S01]  /*68020*/  LDL.LU R7, [R1+0x24c] ;  /* 0x00024c0001077983 */ /* 0x000ea20000300800 */
[----:B------:R-:W3:Y:S01]  /*68030*/  LDL.LU R8, [R1+0x220] ;  /* 0x0002200001087983 */ /* 0x000ee20000300800 */
[----:B------:R-:W3:Y:S02]  /*68040*/  LDL.LU R9, [R1+0x224] ;  /* 0x0002240001097983 */ /* 0x000ee40000300800 */
[----:B------:R-:W3:Y:S02]  /*68050*/  LDL.LU R10, [R1+0x228] ;  /* 0x00022800010a7983 */ /* 0x000ee40000300800 */
[----:B------:R-:W3:Y:S01]  /*68060*/  LDL.LU R11, [R1+0x22c] ;  /* 0x00022c00010b7983 */ /* 0x000ee20000300800 */
[----:B------:R0:W-:Y:S04]  /*68070*/  STL.64 [R1+0x6158], R22 ;  /* 0x0061581601007387 */ /* 0x0001e80000100a00 */
[----:B0-----:R-:W3:Y:S02]  /*68080*/  LDL.64 R22, [R1+0x88] ;  /* 0x0000880001167983 */ /* 0x001ee40000100a00 */
[----:B------:R-:W-:Y:S02]  /*68090*/  STL.64 [R1+0x550], R24 ;  /* 0x0005501801007387 */ /* 0x000fe40000100a00 */
[----:B------:R0:W-:Y:S02]  /*680a0*/  STL.64 [R1+0x558], R26 ;  /* 0x0005581a01007387 */ /* 0x0001e40000100a00 */
[----:B0-----:R-:W2:Y:S01]  /*680b0*/  LDL.LU.64 R26, [R1+0x61a0] ;  /* 0x0061a000011a7983 */ /* 0x001ea20000300a00 */
[----:B------:R0:W-:Y:S02]  /*680c0*/  STL.64 [R1+0x6120], R18 ;  /* 0x0061201201007387 */ /* 0x0001e40000100a00 */
[----:B------:R-:W4:Y:S02]  /*680d0*/  LDL.LU R16, [R1+0x1f0] ;  /* 0x0001f00001107983 */ /* 0x000f240000300800 */
[----:B------:R-:W4:Y:S01]  /*680e0*/  LDL.LU R17, [R1+0x1f4] ;  /* 0x0001f40001117983 */ /* 0x000f220000300800 */
[----:B0-----:R-:W2:Y:S01]  /*680f0*/  LDL.LU R18, [R1+0x1f8] ;  /* 0x0001f80001127983 */ /* 0x001ea20000300800 */
[----:B------:R-:W2:Y:S03]  /*68100*/  LDL.LU R19, [R1+0x1fc] ;  /* 0x0001fc0001137983 */ /* 0x000ea60000300800 */
[----:B--2---:R-:W-:Y:S01]  /*68110*/  STL.64 [R1+0x6138], R18 ;  /* 0x0061381201007387 */ /* 0x004fe20000100a00 */
[----:B----4-:R0:W-:Y:S03]  /*68120*/  STL.64 [R1+0x6130], R16 ;  /* 0x0061301001007387 */ /* 0x0101e60000100a00 */
[----:B0-----:R-:W2:Y:S01]  /*68130*/  LDL.LU R16, [R1+0x200] ;  /* 0x0002000001107983 */ /* 0x001ea20000300800 */
[----:B------:R-:W2:Y:S02]  /*68140*/  LDL.LU R17, [R1+0x204] ;  /* 0x0002040001117983 */ /* 0x000ea40000300800 */
[----:B------:R-:W4:Y:S02]  /*68150*/  LDL.LU R18, [R1+0x208] ;  /* 0x0002080001127983 */ /* 0x000f240000300800 */
[----:B------:R-:W4:Y:S01]  /*68160*/  LDL.LU R19, [R1+0x20c] ;  /* 0x00020c0001137983 */ /* 0x000f220000300800 */
[----:B------:R-:W-:Y:S01]  /*68170*/  HMMA.16816.F32 R4, R12, R26, R4 ;  /* 0x0000001a0c04723c */ /* 0x000fe20000001804 */
[----:B------:R-:W-:-:S02]  /*68180*/  IMAD.MOV.U32 R21, RZ, RZ, R26 ;  /* 0x000000ffff157224 */ /* 0x000fc400078e001a */
[----:B------:R-:W-:Y:S01]  /*68190*/  IMAD.MOV.U32 R20, RZ, RZ, R27 ;  /* 0x000000ffff147224 */ /* 0x000fe200078e001b */
[----:B----4-:R-:W-:Y:S01]  /*681a0*/  STL.64 [R1+0x6150], R18 ;  /* 0x0061501201007387 */ /* 0x010fe20000100a00 */
[----:B--2---:R0:W-:Y:S03]  /*681b0*/  STL.64 [R1+0x6148], R16 ;  /* 0x0061481001007387 */ /* 0x0041e60000100a00 */
[----:B0-----:R-:W2:Y:S01]  /*681c0*/  LDL.LU R16, [R1+0x210] ;  /* 0x0002100001107983 */ /* 0x001ea20000300800 */
[----:B------:R-:W2:Y:S02]  /*681d0*/  LDL.LU R17, [R1+0x214] ;  /* 0x0002140001117983 */ /* 0x000ea40000300800 */
[----:B------:R-:W2:Y:S02]  /*681e0*/  LDL.LU R18, [R1+0x218] ;  /* 0x0002180001127983 */ /* 0x000ea40000300800 */
[----:B------:R-:W2:Y:S10]  /*681f0*/  LDL.LU R19, [R1+0x21c] ;  /* 0x00021c0001137983 */ /* 0x000eb40000300800 */
[----:B------:R-:W-:Y:S01]  /*68200*/  STL.64 [R1+0x540], R4 ;  /* 0x0005400401007387 */ /* 0x000fe20000100a00 */
[----:B------:R0:W-:Y:S03]  /*68210*/  STL.64 [R1+0x548], R6 ;  /* 0x0005480601007387 */ /* 0x0001e60000100a00 */
[----:B0-----:R-:W4:Y:S01]  /*68220*/  LDL.LU.64 R6, [R1+0x6198] ;  /* 0x0061980001067983 */ /* 0x001f220000300a00 */
[----:B------:R-:W4:Y:S02]  /*68230*/  LDL.LU.64 R4, [R1+0x6190] ;  /* 0x0061900001047983 */ /* 0x000f240000300a00 */
[----:B------:R-:W4:Y:S02]  /*68240*/  LDL.LU.64 R26, [R1+0x6188] ;  /* 0x00618800011a7983 */ /* 0x000f240000300a00 */
        /* <DEDUP_REMOVED lines=9> */
[----:B----4-:R-:W-:Y:S01]  /*682e0*/  HMMA.16816.F32 R12, R12, R26, R4 ;  /* 0x0000001a0c0c723c */ /* 0x010fe20000001804 */
[----:B------:R-:W3:Y:S01]  /*682f0*/  LDL.LU.64 R6, [R1+0x6168] ;  /* 0x0061680001067983 */ /* 0x000ee20000300a00 */
[----:B------:R-:W3:Y:S02]  /*68300*/  LDL.LU.64 R4, [R1+0x6160] ;  /* 0x0061600001047983 */ /* 0x000ee40000300a00 */
[----:B------:R0:W-:Y:S02]  /*68310*/  STL.64 [R1+0x6108], R26 ;  /* 0x0061081a01007387 */ /* 0x0001e40000100a00 */
[----:B------:R-:W4:Y:S11]  /*68320*/  LDL.LU R24, [R1+0x1e0] ;  /* 0x0001e00001187983 */ /* 0x000f360000300800 */
[----:B------:R-:W-:Y:S06]  /*68330*/  @!UPT UIADD3 URZ, URZ, URZ, URZ ;  /* 0x0000003f3f3ff290 */ /* 0x000fec000fffe03f */
[----:B------:R-:W-:Y:S01]  /*68340*/  STL.64 [R1+0x520], R12 ;  /* 0x0005200c01007387 */ /* 0x000fe20000100a00 */
[----:B------:R-:W-:Y:S02]  /*68350*/  STL.64 [R1+0x528], R14 ;  /* 0x0005280e01007387 */ /* 0x000fe40000100a00 */
[----:B------:R-:W4:Y:S02]  /*68360*/  LDL.LU R25, [R1+0x1e4] ;  /* 0x0001e40001197983 */ /* 0x000f240000300800 */
[----:B0-----:R-:W4:Y:S01]  /*68370*/  LDL.LU R26, [R1+0x1e8] ;  /* 0x0001e800011a7983 */ /* 0x001f220000300800 */
[----:B------:R-:W4:Y:S01]  /*68380*/  LDL.LU R27, [R1+0x1ec] ;  /* 0x0001ec00011b7983 */ /* 0x000f220000300800 */
[----:B---3--:R-:W-:Y:S11]  /*68390*/  HMMA.16816.F32 R8, R4, R22, R8 ;  /* 0x000000160408723c */ /* 0x008ff60000001808 */
[----:B------:R-:W-:Y:S11]  /*683a0*/  @!UPT UIADD3 URZ, URZ, URZ, URZ ;  /* 0x0000003f3f3ff290 */ /* 0x000ff6000fffe03f */
[----:B------:R-:W-:Y:S01]  /*683b0*/  @!UPT UIADD3 URZ, URZ, URZ, URZ ;  /* 0x0000003f3f3ff290 */ /* 0x000fe2000fffe03f */
[----:B------:R0:W-:Y:S01]  /*683c0*/  STL.64 [R1+0x510], R8 ;  /* 0x0005100801007387 */ /* 0x0001e20000100a00 */
[----:B------:R-:W-:Y:S02]  /*683d0*/  STL.64 [R1+0x518], R10 ;  /* 0x0005180a01007387 */ /* 0x000fe40000100a00 */
[----:B0-----:R-:W-:Y:S02]  /*683e0*/  IMAD.MOV.U32 R9, RZ, RZ, R22 ;  /* 0x000000ffff097224 */ /* 0x001fe400078e0016 */
[----:B------:R-:W-:Y:S02]  /*683f0*/  IMAD.MOV.U32 R8, RZ, RZ, R23 ;  /* 0x000000ffff087224 */ /* 0x000fe400078e0017 */
[----:B------:R-:W2:Y:S01]  /*68400*/  LDL.LU.64 R22, [R1+0x6158] ;  /* 0x0061580001167983 */ /* 0x000ea20000300a00 */
[----:B------:R-:W-:Y:S02]  /*68410*/  IMAD.MOV.U32 R14, RZ, RZ, R21 ;  /* 0x000000ffff0e7224 */ /* 0x000fe400078e0015 */
[----:B------:R-:W-:-:S02]  /*68420*/  IMAD.MOV.U32 R15, RZ, RZ, R20 ;  /* 0x000000ffff0f7224 */ /* 0x000fc400078e0014 */
[C---:B--2---:R-:W-:Y:S01]  /*68430*/  HMMA.16816.F32 R20, R4.reuse, R22, R16 ;  /* 0x000000160414723c */ /* 0x044fe20000001810 */
[----:B------:R-:W2:Y:S01]  /*68440*/  LDL.LU.64 R18, [R1+0x6150] ;  /* 0x0061500001127983 */ /* 0x000ea20000300a00 */
[----:B------:R-:W2:Y:S11]  /*68450*/  LDL.LU.64 R16, [R1+0x6148] ;  /* 0x0061480001107983 */ /* 0x000eb60000300a00 */
[----:B------:R-:W-:Y:S10]  /*68460*/  @!UPT UIADD3 URZ, URZ, URZ, URZ ;  /* 0x0000003f3f3ff290 */ /* 0x000ff4000fffe03f */
[----:B------:R-:W-:Y:S01]  /*68470*/  STL.64 [R1+0x500], R20 ;  /* 0x0005001401007387 */ /* 0x000fe20000100a00 */
[----:B------:R0:W-:Y:S03]  /*68480*/  STL.64 [R1+0x508], R22 ;  /* 0x0005081601007387 */ /* 0x0001e60000100a00 */
[----:B0-----:R-:W2:Y:S02]  /*68490*/  LDL.LU.64 R22, [R1+0x6140] ;  /* 0x0061400001167983 */ /* 0x001ea40000300a00 */
[C---:B--2---:R-:W-:Y:S01]  /*684a0*/  HMMA.16816.F32 R16, R4.reuse, R22, R16 ;  /* 0x000000160410723c */ /* 0x044fe20000001810 */
        /* <DEDUP_REMOVED lines=11> */
[----:B------:R-:W-:Y:S01]  /*68560*/  STL.64 [R1+0x4e0], R16 ;  /* 0x0004e01001007387 */ /* 0x000fe20000100a00 */
[----:B------:R0:W-:Y:S03]  /*68570*/  STL.64 [R1+0x4e8], R18 ;  /* 0x0004e81201007387 */ /* 0x0001e60000100a00 */
[----:B0-----:R-:W4:Y:S01]  /*68580*/  LDL.LU.64 R18, [R1+0x6120] ;  /* 0x0061200001127983 */ /* 0x001f220000300a00 */
[----:B------:R0:W-:Y:S02]  /*68590*/  STL.64 [R1+0x60b0], R22 ;  /* 0x0060b01601007387 */ /* 0x0001e40000100a00 */
[----:B0-----:R-:W-:Y:S02]  /*685a0*/  IMAD.MOV.U32 R22, RZ, RZ, R11 ;  /* 0x000000ffff167224 */ /* 0x001fe400078e000b */
[----:B------:R-:W-:-:S05]  /*685b0*/  IMAD.MOV.U32 R23, RZ, RZ, R10 ;  /* 0x000000ffff177224 */ /* 0x000fca00078e000a */
[----:B------:R0:W-:Y:S04]  /*685c0*/  STL.64 [R1+0x60c8], R22 ;  /* 0x0060c81601007387 */ /* 0x0001e80000100a00 */
[----:B0-----:R-:W2:Y:S01]  /*685d0*/  LDL.64 R22, [R1+0x78] ;  /* 0x0000780001167983 */ /* 0x001ea20000100a00 */
[C---:B----4-:R-:W-:Y:S03]  /*685e0*/  HMMA.16816.F32 R24, R4.reuse, R18, R24 ;  /* 0x000000120418723c */ /* 0x050fe60000001818 */
[----:B--2---:R0:W-:Y:S11]  /*685f0*/  STL.64 [R1+0x60e0], R22 ;  /* 0x0060e01601007387 */ /* 0x0041f60000100a00 */
[----:B------:R-:W-:Y:S09]  /*68600*/  @!UPT UIADD3 URZ, URZ, URZ, URZ ;  /* 0x0000003f3f3ff290 */ /* 0x000ff2000fffe03f */
[----:B------:R-:W-:Y:S02]  /*68610*/  STL.64 [R1+0x4d0], R24 ;  /* 0x0004d01801007387 */ /* 0x000fe40000100a00 */
[----:B------:R1:W-:Y:S02]  /*68620*/  STL.64 [R1+0x4d8], R26 ;  /* 0x0004d81a01007387 */ /* 0x0003e40000100a00 */
[----:B0-----:R-:W-:Y:S02]  /*68630*/  IMAD.MOV.U32 R22, RZ, RZ, R9 ;  /* 0x000000ffff167224 */ /* 0x001fe400078e0009 */
[----:B------:R-:W-:Y:S02]  /*68640*/  IMAD.MOV.U32 R23, RZ, RZ, R8 ;  /* 0x000000ffff177224 */ /* 0x000fe400078e0008 */
[----:B-1----:R-:W-:Y:S02]  /*68650*/  IMAD.MOV.U32 R26, RZ, RZ, R3 ;  /* 0x000000ffff1a7224 */ /* 0x002fe400078e0003 */
[----:B------:R-:W-:Y:S01]  /*68660*/  IMAD.MOV.U32 R27, RZ, RZ, R2 ;  /* 0x000000ffff1b7224 */ /* 0x000fe200078e0002 */
[----:B------:R-:W-:Y:S04]  /*68670*/  STL.64 [R1+0x6110], R22 ;  /* 0x0061101601007387 */ /* 0x000fe80000100a00 */
[----:B------:R0:W-:Y:S02]  /*68680*/  STL.64 [R1+0x6118], R26 ;  /* 0x0061181a01007387 */ /* 0x0001e40000100a00 */
[----:B------:R-:W2:Y:S02]  /*68690*/  LDL.LU R24, [R1+0x1d0] ;  /* 0x0001d00001187983 */ /* 0x000ea40000300800 */
[----:B------:R-:W2:Y:S01]  /*686a0*/  LDL.LU R25, [R1+0x1d4] ;  /* 0x0001d40001197983 */ /* 0x000ea20000300800 */
[----:B0-----:R-:W2:Y:S01]  /*686b0*/  LDL.LU R26, [R1+0x1d8] ;  /* 0x0001d800011a7983 */ /* 0x001ea20000300800 */
[----:B------:R-:W2:Y:S02]  /*686c0*/  LDL.LU R27, [R1+0x1dc] ;  /* 0x0001dc00011b7983 */ /* 0x000ea40000300800 */
[----:B------:R-:W3:Y:S02]  /*686d0*/  LDL.LU R20, [R1+0x1c0] ;  /* 0x0001c00001147983 */ /* 0x000ee40000300800 */
[----:B------:R-:W3:Y:S01]  /*686e0*/  LDL.LU R21, [R1+0x1c4] ;  /* 0x0001c40001157983 */ /* 0x000ee20000300800 */
[----:B------:R-:W3:Y:S01]  /*686f0*/  LDL.LU R22, [R1+0x1c8] ;  /* 0x0001c80001167983 */ /* 0x000ee20000300800 */
[----:B------:R-:W3:Y:S02]  /*68700*/  LDL.LU R23, [R1+0x1cc] ;  /* 0x0001cc0001177983 */ /* 0x000ee40000300800 */
[----:B------:R-:W4:Y:S02]  /*68710*/  LDL.LU R8, [R1+0x100] ;  /* 0x0001000001087983 */ /* 0x000f240000300800 */
[----:B------:R-:W4:Y:S01]  /*68720*/  LDL.LU R9, [R1+0x104] ;  /* 0x0001040001097983 */ /* 0x000f220000300800 */
[----:B------:R-:W4:Y:S01]  /*68730*/  LDL.LU R10, [R1+0x108] ;  /* 0x00010800010a7983 */ /* 0x000f220000300800 */
[----:B------:R-:W4:Y:S02]  /*68740*/  LDL.LU R11, [R1+0x10c] ;  /* 0x00010c00010b7983 */ /* 0x000f240000300800 */
[----:B------:R0:W-:Y:S02]  /*68750*/  STL.64 [R1+0x60a8], R18 ;  /* 0x0060a81201007387 */ /* 0x0001e40000100a00 */
[----:B------:R-:W2:Y:S01]  /*68760*/  LDL.LU R16, [R1+0xc0] ;  /* 0x0000c00001107983 */ /* 0x000ea20000300800 */
[----:B------:R-:W2:Y:S04]  /*68770*/  LDL.LU R17, [R1+0xc4] ;  /* 0x0000c40001117983 */ /* 0x000ea80000300800 */
        /* <DEDUP_REMOVED lines=30> */
[----:B------:R-:W2:Y:S11]  /*68960*/  LDL.LU.64 R22, [R1+0x6110] ;  /* 0x0061100001167983 */ /* 0x000eb60000300a00 */
[----:B------:R-:W-:Y:S10]  /*68970*/  @!UPT UIADD3 URZ, URZ, URZ, URZ ;  /* 0x0000003f3f3ff290 */ /* 0x000ff4000fffe03f */
[----:B------:R-:W-:Y:S01]  /*68980*/  STL.64 [R1+0xaf0], R24 ;  /* 0x000af01801007387 */ /* 0x000fe20000100a00 */
[----:B------:R0:W-:Y:S03]  /*68990*/  STL.64 [R1+0xaf8], R26 ;  /* 0x000af81a01007387 */ /* 0x0001e60000100a00 */
[----:B0-----:R-:W4:Y:S02]  /*689a0*/  LDL.LU.64 R26, [R1+0x6108] ;  /* 0x00610800011a7983 */ /* 0x001f240000300a00 */
[----:B----4-:R-:W-:Y:S02]  /*689b0*/  HMMA.16816.F32 R4, R4, R26, R8 ;  /* 0x0000001a0404723c */ /* 0x010fe40000001808 */
[----:B------:R-:W2:Y:S01]  /*689c0*/  LDL.LU.64 R10, [R1+0x6100] ;  /* 0x00610000010a7983 */ /* 0x000ea20000300a00 */
[----:B------:R-:W2:Y:S11]  /*689d0*/  LDL.LU.64 R8, [R1+0x60f8] ;  /* 0x0060f80001087983 */ /* 0x000eb60000300a00 */
[----:B------:R-:W-:Y:S09]  /*689e0*/  @!UPT UIADD3 URZ, URZ, URZ, URZ ;  /* 0x0000003f3f3ff290 */ /* 0x000ff2000fffe03f */
[----:B------:R-:W-:Y:S01]  /*689f0*/  STL.64 [R1+0xae0], R4 ;  /* 0x000ae00401007387 */ /* 0x000fe20000100a00 */
[----:B------:R0:W-:Y:S03]  /*68a00*/  STL.64 [R1+0xae8], R6 ;  /* 0x000ae80601007387 */ /* 0x0001e60000100a00 */
[----:B0-----:R-:W3:Y:S01]  /*68a10*/  LDL.64 R6, [R1+0x8] ;  /* 0x0000080001067983 */ /* 0x001ee20000100a00 */
[C---:B--2---:R-:W-:Y:S03]  /*68a20*/  HMMA.16816.F32 R20, R8.reuse, R22, R16 ;  /* 0x000000160814723c */ /* 0x044fe60000001810 */
[----:B---3--:R0:W-:Y:S01]  /*68a30*/  STL.64 [R1+0x6098], R6 ;  /* 0x0060980601007387 */ /* 0x0081e20000100a00 */
[----:B------:R-:W2:Y:S02]  /*68a40*/  LDL.LU R4, [R1+0x330] ;  /* 0x0003300001047983 */ /* 0x000ea40000300800 */
[----:B------:R-:W2:Y:S01]  /*68a50*/  LDL.LU R5, [R1+0x334] ;  /* 0x0003340001057983 */ /* 0x000ea20000300800 */
[----:B0-----:R-:W2:Y:S01]  /*68a60*/  LDL.LU R6, [R1+0x338] ;  /* 0x0003380001067983 */ /* 0x001ea20000300800 */
[----:B------:R-:W2:Y:S02]  /*68a70*/  LDL.LU R7, [R1+0x33c] ;  /* 0x00033c0001077983 */ /* 0x000ea40000300800 */
[----:B------:R-:W3:Y:S02]  /*68a80*/  LDL.LU.64 R18, [R1+0x60f0] ;  /* 0x0060f00001127983 */ /* 0x000ee40000300a00 */
[----:B------:R-:W3:Y:S11]  /*68a90*/  LDL.LU.64 R16, [R1+0x60e8] ;  /* 0x0060e80001107983 */ /* 0x000ef60000300a00 */
[----:B------:R-:W-:Y:S01]  /*68aa0*/  STL.64 [R1+0xc70], R20 ;  /* 0x000c701401007387 */ /* 0x000fe20000100a00 */
[----:B------:R0:W-:Y:S03]  /*68ab0*/  STL.64 [R1+0xc78], R22 ;  /* 0x000c781601007387 */ /* 0x0001e60000100a00 */
        /* <DEDUP_REMOVED lines=19> */
[C---:B---3--:R-:W-:Y:S11]  /*68bf0*/  HMMA.16816.F32 R16, R8.reuse, R22, R16 ;  /* 0x000000160810723c */ /* 0x048ff60000001810 */
[----:B------:R-:W-:Y:S11]  /*68c00*/  @!UPT UIADD3 URZ, URZ, URZ, URZ ;  /* 0x0000003f3f3ff290 */ /* 0x000ff6000fffe03f */
[----:B------:R-:W-:Y:S01]  /*68c10*/  @!UPT UIADD3 URZ, URZ, URZ, URZ ;  /* 0x0000003f3f3ff290 */ /* 0x000fe2000fffe03f */
        /* <DEDUP_REMOVED lines=8> */
[----:B0-----:R-:W2:Y:S01]  /*68ca0*/  LDL.LU.64 R14, [R1+0x60a0] ;  /* 0x0060a000010e7983 */ /* 0x001ea20000300a00 */
[----:B------:R-:W-:Y:S02]  /*68cb0*/  IMAD.MOV.U32 R24, RZ, RZ, R18 ;  /* 0x000000ffff187224 */ /* 0x000fe400078e0012 */
[----:B------:R-:W-:Y:S02]  /*68cc0*/  IMAD.MOV.U32 R25, RZ, RZ, R19 ;  /* 0x000000ffff197224 */ /* 0x000fe400078e0013 */
[----:B------:R-:W0:Y:S04]  /*68cd0*/  LDSM.16.MT88.4 R16, [R0+0xc180] ;  /* 0x00c180000010783b */ /* 0x000e280000004200 */
[----:B0-----:R-:W-:Y:S01]  /*68ce0*/  STL.64 [R1+0x6000], R18 ;  /* 0x0060001201007387 */ /* 0x001fe20000100a00 */
        /* <DEDUP_REMOVED lines=16> */
[----:B------:R-:W2:Y:S02]  /*68df0*/  LDL.LU R15, [R1+0x65c] ;  /* 0x00065c00010f7983 */ /* 0x000ea40000300800 */
[----:B--2---:R-:W-:Y:S11]  /*68e00*/  HMMA.16816.F32 R12, R8, R6, R12 ;  /* 0x00000006080c723c */ /* 0x004ff6000000180c */
[----:B------:R-:W-:Y:S11]  /*68e10*/  @!UPT UIADD3 URZ, URZ, URZ, URZ ;  /* 0x0000003f3f3ff290 */ /* 0x000ff6000fffe03f */
[----:B------:R-:W-:Y:S01]  /*68e20*/  @!UPT UIADD3 URZ, URZ, URZ, URZ ;  /* 0x0000003f3f3ff290 */ /* 0x000fe2000fffe03f */
[----:B------:R0:W-:Y:S01]  /*68e30*/  STL.64 [R1+0xc10], R12 ;  /* 0x000c100c01007387 */ /* 0x0001e20000100a00 */
[----:B------:R1:W-:Y:S03]  /*68e40*/  STL.64 [R1+0xc18], R14 ;  /* 0x000c180e01007387 */ /* 0x0003e60000100a00 */
[----:B0-----:R-:W2:Y:S01]  /*68e50*/  LDL.LU R12, [R1+0x750] ;  /* 0x00075000010c7983 */ /* 0x001ea20000300800 */
[----:B------:R-:W2:Y:S02]  /*68e60*/  LDL.LU R13, [R1+0x754] ;  /* 0x00075400010d7983 */ /* 0x000ea40000300800 */
[----:B-1----:R-:W4:Y:S02]  /*68e70*/  LDL.LU R14, [R1+0x758] ;  /* 0x00075800010e7983 */ /* 0x002f240000300800 */
[----:B------:R-:W4:Y:S02]  /*68e80*/  LDL.LU R15, [R1+0x75c] ;  /* 0x00075c00010f7983 */ /* 0x000f240000300800 */
[----:B----4-:R-:W-:Y:S01]  /*68e90*/  STL.64 [R1+0x5fb0], R14 ;  /* 0x005fb00e01007387 */ /* 0x010fe20000100a00 */
[----:B--2---:R0:W-:Y:S03]  /*68ea0*/  STL.64 [R1+0x5fa8], R12 ;  /* 0x005fa80c01007387 */ /* 0x0041e60000100a00 */
[----:B0-----:R-:W2:Y:S01]  /*68eb0*/  LDL.LU R12, [R1+0x730] ;  /* 0x00073000010c7983 */ /* 0x001ea20000300800 */
[----:B------:R-:W2:Y:S02]  /*68ec0*/  LDL.LU R13, [R1+0x734] ;  /* 0x00073400010d7983 */ /* 0x000ea40000300800 */
[----:B------:R-:W4:Y:S02]  /*68ed0*/  LDL.LU R14, [R1+0x738] ;  /* 0x00073800010e7983 */ /* 0x000f240000300800 */
[----:B------:R-:W4:Y:S02]  /*68ee0*/  LDL.LU R15, [R1+0x73c] ;  /* 0x00073c00010f7983 */ /* 0x000f240000300800 */
[----:B------:R-:W-:-:S02]  /*68ef0*/  IMAD.MOV.U32 R29, RZ, RZ, R6 ;  /* 0x000000ffff1d7224 */ /* 0x000fc400078e0006 */
[----:B------:R-:W-:Y:S02]  /*68f00*/  IMAD.MOV.U32 R28, RZ, RZ, R7 ;  /* 0x000000ffff1c7224 */ /* 0x000fe400078e0007 */
[----:B------:R-:W0:Y:S04]  /*68f10*/  LDSM.16.MT88.4 R4, [R0+0xc280] ;  /* 0x00c280000004783b */ /* 0x000e280000004200 */
[----:B----4-:R1:W-:Y:S01]  /*68f20*/  STL.64 [R1+0x5fc0], R14 ;  /* 0x005fc00e01007387 */ /* 0x0103e20000100a00 */
[----:B--2---:R-:W-:Y:S03]  /*68f30*/  STL.64 [R1+0x5fb8], R12 ;  /* 0x005fb80c01007387 */ /* 0x004fe60000100a00 */
[----:B-1----:R-:W2:Y:S04]  /*68f40*/  LDL.64 R14, [R1+0x58] ;  /* 0x00005800010e7983 */ /* 0x002ea80000100a00 */
[----:B--2---:R-:W-:Y:S01]  /*68f50*/  STL.64 [R1+0x6060], R14 ;  /* 0x0060600e01007387 */ /* 0x004fe20000100a00 */
[----:B0-----:R0:W-:Y:S02]  /*68f60*/  STL.64 [R1+0x5f18], R6 ;  /* 0x005f180601007387 */ /* 0x0011e40000100a00 */
[----:B------:R-:W-:Y:S02]  /*68f70*/  STL.64 [R1+0x5f10], R4 ;  /* 0x005f100401007387 */ /* 0x000fe40000100a00 */
[----:B0-----:R-:W-:-:S02]  /*68f80*/  IMAD.MOV.U32 R6, RZ, RZ, R24 ;  /* 0x000000ffff067224 */ /* 0x001fc400078e0018 */
[----:B------:R-:W-:Y:S01]  /*68f90*/  IMAD.MOV.U32 R7, RZ, RZ, R25 ;  /* 0x000000ffff077224 */ /* 0x000fe200078e0019 */
[----:B------:R-:W2:Y:S01]  /*68fa0*/  LDL.LU R24, [R1+0x6094] ;  /* 0x0060940001187983 */ /* 0x000ea20000300800 */
[----:B------:R-:W4:Y:S03]  /*68fb0*/  LDL.LU R25, [R1+0x6090] ;  /* 0x0060900001197983 */ /* 0x000f260000300800 */
[----:B------:R3:W-:Y:S02]  /*68fc0*/  STL.64 [R1+0x6038], R6 ;  /* 0x0060380601007387 */ /* 0x0007e40000100a00 */
[----:B---3--:R-:W-:Y:S02]  /*68fd0*/  HMMA.16816.F32 R4, R8, R26, R16 ;  /* 0x0000001a0804723c */ /* 0x008fe40000001810 */
[----:B------:R0:W-:Y:S01]  /*68fe0*/  STL.64 [R1+0x6008], R26 ;  /* 0x0060081a01007387 */ /* 0x0001e20000100a00 */
[----:B------:R-:W3:Y:S02]  /*68ff0*/  LDL.LU R16, [R1+0x6e0] ;  /* 0x0006e00001107983 */ /* 0x000ee40000300800 */
[----:B------:R-:W-:-:S02]  /*69000*/  IMAD.MOV.U32 R3, RZ, RZ, R22 ;  /* 0x000000ffff037224 */ /* 0x000fc400078e0016 */
[----:B------:R-:W-:Y:S01]  /*69010*/  IMAD.MOV.U32 R2, RZ, RZ, R23 ;  /* 0x000000ffff027224 */ /* 0x000fe200078e0017 */
[----:B------:R-:W-:Y:S04]  /*69020*/  LDSM.16.MT88.4 R8, [R0+0xc300] ;  /* 0x00c300000008783b */ /* 0x000fe80000004200 */
[----:B------:R-:W1:Y:S11]  /*69030*/  LDSM.16.MT88.4 R20, [R0+0xc100] ;  /* 0x00c100000014783b */ /* 0x000e760000004200 */
[----:B------:R-:W-:Y:S01]  /*69040*/  STL.64 [R1+0x440], R4 ;  /* 0x0004400401007387 */ /* 0x000fe20000100a00 */
[----:B------:R0:W-:Y:S02]  /*69050*/  STL.64 [R1+0x448], R6 ;  /* 0x0004480601007387 */ /* 0x0001e40000100a00 */
[----:B------:R-:W3:Y:S02]  /*69060*/  LDL.LU R17, [R1+0x6e4] ;  /* 0x0006e40001117983 */ /* 0x000ee40000300800 */
[----:B------:R-:W3:Y:S01]  /*69070*/  LDL.LU R18, [R1+0x6e8] ;  /* 0x0006e80001127983 */ /* 0x000ee20000300800 */
[----:B------:R-:W3:Y:S01]  /*69080*/  LDL.LU R19, [R1+0x6ec] ;  /* 0x0006ec0001137983 */ /* 0x000ee20000300800 */
[----:B0-----:R-:W-:-:S02]  /*69090*/  IMAD.MOV.U32 R26, RZ, RZ, R29 ;  /* 0x000000ffff1a7224 */ /* 0x001fc400078e001d */
[----:B------:R-:W-:Y:S02]  /*690a0*/  IMAD.MOV.U32 R27, RZ, RZ, R28 ;  /* 0x000000ffff1b7224 */ /* 0x000fe400078e001c */
[----:B------:R-:W-:Y:S02]  /*690b0*/  IMAD.MOV.U32 R6, RZ, RZ, R3 ;  /* 0x000000ffff067224 */ /* 0x000fe400078e0003 */
[----:B------:R-:W-:Y:S01]  /*690c0*/  IMAD.MOV.U32 R7, RZ, RZ, R2 ;  /* 0x000000ffff077224 */ /* 0x000fe200078e0002 */
[----:B------:R-:W3:Y:S01]  /*690d0*/  LDL.LU R3, [R1+0x608c] ;  /* 0x00608c0001037983 */ /* 0x000ee20000300800 */
[----:B------:R-:W3:Y:S03]  /*690e0*/  LDL.LU R2, [R1+0x6088] ;  /* 0x0060880001027983 */ /* 0x000ee60000300800 */
[----:B------:R-:W-:Y:S01]  /*690f0*/  STL.64 [R1+0x6080], R6 ;  /* 0x0060800601007387 */ /* 0x000fe20000100a00 */
[----:B--2---:R-:W-:-:S02]  /*69100*/  IMAD.MOV.U32 R15, RZ, RZ, R24 ;  /* 0x000000ffff0f7224 */ /* 0x004fc400078e0018 */
[----:B----4-:R-:W-:Y:S01]  /*69110*/  IMAD.MOV.U32 R14, RZ, RZ, R25 ;  /* 0x000000ffff0e7224 */ /* 0x010fe200078e0019 */
[----:B---3--:R-:W-:Y:S01]  /*69120*/  STL.64 [R1+0x6018], R18 ;  /* 0x0060181201007387 */ /* 0x008fe20000100a00 */
[----:B------:R-:W-:Y:S03]  /*69130*/  STL.64 [R1+0x6010], R16 ;  /* 0x0060101001007387 */ /* 0x000fe60000100a00 */
[----:B------:R-:W-:Y:S02]  /*69140*/  STL.64 [R1+0x6078], R14 ;  /* 0x0060780e01007387 */ /* 0x000fe40000100a00 */
[----:B------:R0:W-:Y:S01]  /*69150*/  STL.64 [R1+0x6020], R26 ;  /* 0x0060201a01007387 */ /* 0x0001e20000100a00 */
[----:B------:R-:W2:Y:S01]  /*69160*/  LDL.LU R24, [R1+0x6d0] ;  /* 0x0006d00001187983 */ /* 0x000ea20000300800 */
[----:B------:R-:W2:Y:S03]  /*69170*/  LDL.LU R25, [R1+0x6d4] ;  /* 0x0006d40001197983 */ /* 0x000ea60000300800 */
[----:B0-----:R-:W3:Y:S01]  /*69180*/  LDL.LU R26, [R1+0x6d8] ;  /* 0x0006d800011a7983 */ /* 0x001ee20000300800 */
[----:B------:R-:W3:Y:S02]  /*69190*/  LDL.LU R27, [R1+0x6dc] ;  /* 0x0006dc00011b7983 */ /* 0x000ee40000300800 */
[----:B------:R-:W1:Y:S02]  /*691a0*/  LDL.LU R4, [R1+0x680] ;  /* 0x0006800001047983 */ /* 0x000e640000300800 */
[----:B------:R-:W1:Y:S01]  /*691b0*/  LDL.LU R5, [R1+0x684] ;  /* 0x0006840001057983 */ /* 0x000e620000300800 */
[----:B------:R-:W1:Y:S01]  /*691c0*/  LDL.LU R6, [R1+0x688] ;  /* 0x0006880001067983 */ /* 0x000e620000300800 */
[----:B------:R-:W1:Y:S02]  /*691d0*/  LDL.LU R7, [R1+0x68c] ;  /* 0x00068c0001077983 */ /* 0x000e640000300800 */
[----:B------:R-:W1:Y:S01]  /*691e0*/  LDL.64 R14, [R1+0x88] ;  /* 0x00008800010e7983 */ /* 0x000e620000100a00 */
[----:B---3--:R-:W-:Y:S01]  /*691f0*/  STL.64 [R1+0x6030], R26 ;  /* 0x0060301a01007387 */ /* 0x008fe20000100a00 */
[----:B--2---:R0:W-:Y:S03]  /*69200*/  STL.64 [R1+0x6028], R24 ;  /* 0x0060281801007387 */ /* 0x0041e60000100a00 */
        /* <DEDUP_REMOVED lines=8> */
[----:B------:R-:W3:Y:S02]  /*69290*/  LDL.LU R26, [R1+0x6b8] ;  /* 0x0006b800011a7983 */ /* 0x000ee40000300800 */
[----:B------:R-:W3:Y:S01]  /*692a0*/  LDL.LU R27, [R1+0x6bc] ;  /* 0x0006bc00011b7983 */ /* 0x000ee20000300800 */
[----:B-1----:R-:W-:Y:S01]  /*692b0*/  HMMA.16816.F32 R4, R20, R14, R4 ;  /* 0x0000000e1404723c */ /* 0x002fe20000001804 */
        /* <DEDUP_REMOVED lines=16> */
[----:B------:R0:W-:Y:S01]  /*693c0*/  STL.64 [R1+0x5e88], R10 ;  /* 0x005e880a01007387 */ /* 0x0001e20000100a00 */
[----:B------:R-:W-:Y:S03]  /*693d0*/  STL.64 [R1+0x5e80], R8 ;  /* 0x005e800801007387 */ /* 0x000fe60000100a00 */
[----:B0-----:R-:W4:Y:S01]  /*693e0*/  LDL.64 R10, [R1+0x18] ;  /* 0x00001800010a7983 */ /* 0x001f220000100a00 */
[----:B------:R0:W-:Y:S02]  /*693f0*/  STL.64 [R1+0x430], R4 ;  /* 0x0004300401007387 */ /* 0x0001e40000100a00 */
[----:B------:R1:W-:Y:S02]  /*69400*/  STL.64 [R1+0x438], R6 ;  /* 0x0004380601007387 */ /* 0x0003e40000100a00 */
[----:B0-----:R-:W-:Y:S01]  /*69410*/  IMAD.MOV.U32 R5, RZ, RZ, R14 ;  /* 0x000000ffff057224 */ /* 0x001fe200078e000e */
[----:B-1----:R-:W2:Y:S01]  /*69420*/  LDL.LU.64 R6, [R1+0x6080] ;  /* 0x0060800001067983 */ /* 0x002ea20000300a00 */
[----:B------:R-:W-:-:S02]  /*69430*/  IMAD.MOV.U32 R4, RZ, RZ, R15 ;  /* 0x000000ffff047224 */ /* 0x000fc400078e000f */
        /* <DEDUP_REMOVED lines=16> */
[----:B0-----:R-:W2:Y:S04]  /*69540*/  LDL.64 R14, [R1+0x78] ;  /* 0x00007800010e7983 */ /* 0x001ea80000100a00 */
[----:B--2---:R0:W-:Y:S02]  /*69550*/  STL.64 [R1+0x5fe0], R14 ;  /* 0x005fe00e01007387 */ /* 0x0041e40000100a00 */
[----:B0-----:R-:W-:-:S02]  /*69560*/  IMAD.MOV.U32 R14, RZ, RZ, R5 ;  /* 0x000000ffff0e7224 */ /* 0x001fc400078e0005 */
[----:B------:R-:W-:Y:S02]  /*69570*/  IMAD.MOV.U32 R15, RZ, RZ, R4 ;  /* 0x000000ffff0f7224 */ /* 0x000fe400078e0004 */
[C---:B------:R-:W-:Y:S01]  /*69580*/  HMMA.16816.F32 R4, R20.reuse, R6, R24 ;  /* 0x000000061404723c */ /* 0x040fe20000001818 */
[----:B------:R-:W2:Y:S01]  /*69590*/  LDL.LU.64 R26, [R1+0x6048] ;  /* 0x00604800011a7983 */ /* 0x000ea20000300a00 */
[----:B------:R-:W2:Y:S11]  /*695a0*/  LDL.LU.64 R24, [R1+0x6040] ;  /* 0x0060400001187983 */ /* 0x000eb60000300a00 */
[----:B------:R-:W-:Y:S10]  /*695b0*/  @!UPT UIADD3 URZ, URZ, URZ, URZ ;  /* 0x0000003f3f3ff290 */ /* 0x000ff4000fffe03f */
        /* <DEDUP_REMOVED lines=25> */
[----:B0-----:R-:W3:Y:S01]  /*69750*/  LDL.LU.64 R26, [R1+0x6020] ;  /* 0x00602000011a7983 */ /* 0x001ee20000300a00 */
[----:B------:R0:W-:Y:S02]  /*69760*/  STL.64 [R1+0x5fc8], R10 ;  /* 0x005fc80a01007387 */ /* 0x0001e40000100a00 */
[----:B------:R-:W4:Y:S02]  /*69770*/  LDL.LU R8, [R1+0x720] ;  /* 0x0007200001087983 */ /* 0x000f240000300800 */
[----:B------:R-:W4:Y:S01]  /*69780*/  LDL.LU R9, [R1+0x724] ;  /* 0x0007240001097983 */ /* 0x000f220000300800 */
[----:B0-----:R-:W4:Y:S01]  /*69790*/  LDL.LU R10, [R1+0x728] ;  /* 0x00072800010a7983 */ /* 0x001f220000300800 */
[----:B------:R-:W4:Y:S01]  /*697a0*/  LDL.LU R11, [R1+0x72c] ;  /* 0x00072c00010b7983 */ /* 0x000f220000300800 */
        /* <DEDUP_REMOVED lines=9> */
[----:B------:R-:W2:Y:S02]  /*69840*/  LDL.LU.64 R16, [R1+0x5ff8] ;  /* 0x005ff80001107983 */ /* 0x000ea40000300a00 */
[----:B------:R0:W-:Y:S02]  /*69850*/  STL.64 [R1+0x5fa0], R26 ;  /* 0x005fa01a01007387 */ /* 0x0001e40000100a00 */
[----:B------:R-:W3:Y:S11]  /*69860*/  LDL.LU R24, [R1+0x740] ;  /* 0x0007400001187983 */ /* 0x000ef60000300800 */
[----:B------:R-:W-:Y:S05]  /*69870*/  @!UPT UIADD3 URZ, URZ, URZ, URZ ;  /* 0x0000003f3f3ff290 */ /* 0x000fea000fffe03f */
[----:B------:R-:W-:Y:S01]  /*69880*/  STL.64 [R1+0x390], R20 ;  /* 0x0003901401007387 */ /* 0x000fe20000100a00 */
[----:B------:R1:W-:Y:S02]  /*69890*/  STL.64 [R1+0x398], R22 ;  /* 0x0003981601007387 */ /* 0x0003e40000100a00 */
[----:B------:R-:W3:Y:S02]  /*698a0*/  LDL.LU R25, [R1+0x744] ;  /* 0x0007440001197983 */ /* 0x000ee40000300800 */
[----:B0-----:R-:W3:Y:S01]  /*698b0*/  LDL.LU R26, [R1+0x748] ;  /* 0x00074800011a7983 */ /* 0x001ee20000300800 */
[----:B------:R-:W3:Y:S04]  /*698c0*/  LDL.LU R27, [R1+0x74c] ;  /* 0x00074c00011b7983 */ /* 0x000ee80000300800 */
[----:B-1----:R-:W3:Y:S01]  /*698d0*/  LDL.LU.64 R22, [R1+0x48] ;  /* 0x0000480001167983 */ /* 0x002ee20000300a00 */
        /* <DEDUP_REMOVED lines=10> */
[----:B------:R0:W-:Y:S01]  /*69980*/  STL.64 [R1+0x370], R4 ;  /* 0x0003700401007387 */ /* 0x0001e20000100a00 */
[----:B------:R1:W-:Y:S02]  /*69990*/  STL.64 [R1+0x378], R6 ;  /* 0x0003780601007387 */ /* 0x0003e40000100a00 */
[----:B0-----:R-:W-:Y:S01]  /*699a0*/  IMAD.MOV.U32 R5, RZ, RZ, R14 ;  /* 0x000000ffff057224 */ /* 0x001fe200078e000e */
[----:B-1----:R-:W2:Y:S01]  /*699b0*/  LDL.LU.64 R6, [R1+0x5fd8] ;  /* 0x005fd80001067983 */ /* 0x002ea20000300a00 */
[----:B------:R-:W-:Y:S02]  /*699c0*/  IMAD.MOV.U32 R4, RZ, RZ, R15 ;  /* 0x000000ffff047224 */ /* 0x000fe400078e000f */
[----:B------:R-:W4:Y:S02]  /*699d0*/  LDL.LU.64 R14, [R1+0x5fd0] ;  /* 0x005fd000010e7983 */ /* 0x000f240000300a00 */
[C---:B----4-:R-:W-:Y:S11]  /*699e0*/  HMMA.16816.F32 R8, R16.reuse, R14, R8 ;  /* 0x0000000e1008723c */ /* 0x050ff60000001808 */
[----:B------:R-:W-:Y:S11]  /*699f0*/  @!UPT UIADD3 URZ, URZ, URZ, URZ ;  /* 0x0000003f3f3ff290 */ /* 0x000ff6000fffe03f */
[----:B------:R-:W-:Y:S01]  /*69a00*/  @!UPT UIADD3 URZ, URZ, URZ, URZ ;  /* 0x0000003f3f3ff290 */ /* 0x000fe2000fffe03f */
[----:B------:R0:W-:Y:S01]  /*69a10*/  STL.64 [R1+0x360], R8 ;  /* 0x0003600801007387 */ /* 0x0001e20000100a00 */
[----:B------:R1:W-:Y:S02]  /*69a20*/  STL.64 [R1+0x368], R10 ;  /* 0x0003680a01007387 */ /* 0x0003e40000100a00 */
[----:B0-----:R-:W-:Y:S01]  /*69a30*/  IMAD.MOV.U32 R9, RZ, RZ, R14 ;  /* 0x000000ffff097224 */ /* 0x001fe200078e000e */
[----:B-1----:R-:W4:Y:S01]  /*69a40*/  LDL.LU.64 R10, [R1+0x5fc8] ;  /* 0x005fc800010a7983 */ /* 0x002f220000300a00 */
[----:B------:R-:W-:Y:S02]  /*69a50*/  IMAD.MOV.U32 R8, RZ, RZ, R15 ;  /* 0x000000ffff087224 */ /* 0x000fe400078e000f */
[----:B------:R-:W3:Y:S02]  /*69a60*/  LDL.LU.64 R14, [R1+0x5fc0] ;  /* 0x005fc000010e7983 */ /* 0x000ee40000300a00 */
[----:B------:R-:W3:Y:S02]  /*69a70*/  LDL.LU.64 R12, [R1+0x5fb8] ;  /* 0x005fb800010c7983 */ /* 0x000ee40000300a00 */
[----:B---3--:R-:W-:Y:S11]  /*69a80*/  HMMA.16816.F32 R12, R16, R22, R12 ;  /* 0x00000016100c723c */ /* 0x008ff6000000180c */
[----:B------:R-:W-:Y:S11]  /*69a90*/  @!UPT UIADD3 URZ, URZ, URZ, URZ ;  /* 0x0000003f3f3ff290 */ /* 0x000ff6000fffe03f */
[----:B------:R-:W-:Y:S01]  /*69aa0*/  @!UPT UIADD3 URZ, URZ, URZ, URZ ;  /* 0x0000003f3f3ff290 */ /* 0x000fe2000fffe03f */
[----:B------:R-:W-:Y:S01]  /*69ab0*/  STL.64 [R1+0x350], R12 ;  /* 0x0003500c01007387 */ /* 0x000fe20000100a00 */
[----:B------:R0:W-:Y:S03]  /*69ac0*/  STL.64 [R1+0x358], R14 ;  /* 0x0003580e01007387 */ /* 0x0001e60000100a00 */
[----:B0-----:R-:W4:Y:S01]  /*69ad0*/  LDL.LU.64 R14, [R1+0x5fb0] ;  /* 0x005fb000010e7983 */ /* 0x001f220000300a00 */
[----:B------:R-:W4:Y:S02]  /*69ae0*/  LDL.LU.64 R12, [R1+0x5fa8] ;  /* 0x005fa800010c7983 */ /* 0x000f240000300a00 */
[----:B------:R0:W-:Y:S02]  /*69af0*/  STL.64 [R1+0x5f48], R22 ;  /* 0x005f481601007387 */ /* 0x0001e40000100a00 */
[----:B0-----:R-:W-:Y:S02]  /*69b00*/  IMAD.MOV.U32 R22, RZ, RZ, R9 ;  /* 0x000000ffff167224 */ /* 0x001fe400078e0009 */
[----:B------:R-:W-:-:S05]  /*69b10*/  IMAD.MOV.U32 R23, RZ, RZ, R8 ;  /* 0x000000ffff177224 */ /* 0x000fca00078e0008 */
[----:B------:R0:W-:Y:S02]  /*69b20*/  STL.64 [R1+0x5f60], R22 ;  /* 0x005f601601007387 */ /* 0x0001e40000100a00 */
[----:B0-----:R-:W-:Y:S02]  /*69b30*/  IMAD.MOV.U32 R22, RZ, RZ, R5 ;  /* 0x000000ffff167224 */ /* 0x001fe400078e0005 */
[----:B------:R-:W-:-:S05]  /*69b40*/  IMAD.MOV.U32 R23, RZ, RZ, R4 ;  /* 0x000000ffff177224 */ /* 0x000fca00078e0004 */
[----:B------:R2:W-:Y:S02]  /*69b50*/  STL.64 [R1+0x5f78], R22 ;  /* 0x005f781601007387 */ /* 0x0005e40000100a00 */
[C---:B--2---:R-:W-:Y:S08]  /*69b60*/  HMMA.16816.F32 R20, R16.reuse, R6, R24 ;  /* 0x000000061014723c */ /* 0x044ff00000001818 */
[C---:B----4-:R-:W-:Y:S01]  /*69b70*/  HMMA.16816.F32 R4, R16.reuse, R10, R12 ;  /* 0x0000000a1004723c */ /* 0x050fe2000000180c */
[----:B------:R-:W2:Y:S11]  /*69b80*/  LDL.LU R12, [R1+0x760] ;  /* 0x00076000010c7983 */ /* 0x000eb60000300800 */
[----:B------:R-:W-:Y:S03]  /*69b90*/  @!UPT UIADD3 URZ, URZ, URZ, URZ ;  /* 0x0000003f3f3ff290 */ /* 0x000fe6000fffe03f */
[----:B------:R-:W-:Y:S02]  /*69ba0*/  STL.64 [R1+0x340], R20 ;  /* 0x0003401401007387 */ /* 0x000fe40000100a00 */
[----:B------:R-:W-:Y:S06]  /*69bb0*/  STL.64 [R1+0x348], R22 ;  /* 0x0003481601007387 */ /* 0x000fec0000100a00 */
[----:B------:R0:W-:Y:S01]  /*69bc0*/  STL.64 [R1+0x330], R4 ;  /* 0x0003300401007387 */ /* 0x0001e20000100a00 */
[----:B------:R1:W-:Y:S02]  /*69bd0*/  STL.64 [R1+0x338], R6 ;  /* 0x0003380601007387 */ /* 0x0003e40000100a00 */
[----:B------:R-:W2:Y:S02]  /*69be0*/  LDL.LU R13, [R1+0x764] ;  /* 0x00076400010d7983 */ /* 0x000ea40000300800 */
[----:B------:R-:W2:Y:S01]  /*69bf0*/  LDL.LU R14, [R1+0x768] ;  /* 0x00076800010e7983 */ /* 0x000ea20000300800 */
[----:B------:R-:W2:Y:S04]  /*69c00*/  LDL.LU R15, [R1+0x76c] ;  /* 0x00076c00010f7983 */ /* 0x000ea80000300800 */
[----:B0-----:R-:W3:Y:S01]  /*69c10*/  LDL.LU R4, [R1+0x770] ;  /* 0x0007700001047983 */ /* 0x001ee20000300800 */
[----:B------:R-:W3:Y:S02]  /*69c20*/  LDL.LU R5, [R1+0x774] ;  /* 0x0007740001057983 */ /* 0x000ee40000300800 */
[----:B-1----:R-:W3:Y:S02]  /*69c30*/  LDL.LU R6, [R1+0x778] ;  /* 0x0007780001067983 */ /* 0x002ee40000300800 */
[----:B------:R-:W3:Y:S01]  /*69c40*/  LDL.LU R7, [R1+0x77c] ;  /* 0x00077c0001077983 */ /* 0x000ee20000300800 */
[----:B------:R-:W3:Y:S04]  /*69c50*/  LDL.64 R26, [R1+0x8] ;  /* 0x00000800011a7983 */ /* 0x000ee80000100a00 */
[----:B------:R-:W4:Y:S01]  /*69c60*/  LDL.64 R22, [R1+0x88] ;  /* 0x0000880001167983 */ /* 0x000f220000100a00 */
        /* <DEDUP_REMOVED lines=30> */
[----:B------:R0:W-:Y:S01]  /*69e50*/  STL.64 [R1+0x320], R4 ;  /* 0x0003200401007387 */ /* 0x0001e20000100a00 */
[----:B------:R-:W-:Y:S02]  /*69e60*/  STL.64 [R1+0x328], R6 ;  /* 0x0003280601007387 */ /* 0x000fe40000100a00 */
[----:B0-----:R-:W-:-:S02]  /*69e70*/  IMAD.MOV.U32 R5, RZ, RZ, R26 ;  /* 0x000000ffff057224 */ /* 0x001fc400078e001a */
[----:B------:R-:W-:Y:S02]  /*69e80*/  IMAD.MOV.U32 R4, RZ, RZ, R27 ;  /* 0x000000ffff047224 */ /* 0x000fe400078e001b */
[----:B------:R-:W3:Y:S02]  /*69e90*/  LDL.LU.64 R26, [R1+0x5fa0] ;  /* 0x005fa000011a7983 */ /* 0x000ee40000300a00 */
[----:B---3--:R-:W-:Y:S02]  /*69ea0*/  HMMA.16816.F32 R16, R16, R26, R12 ;  /* 0x0000001a1010723c */ /* 0x008fe4000000180c */
[----:B------:R-:W2:Y:S01]  /*69eb0*/  LDL.LU.64 R14, [R1+0x5f98] ;  /* 0x005f9800010e7983 */ /* 0x000ea20000300a00 */
[----:B------:R-:W2:Y:S02]  /*69ec0*/  LDL.LU.64 R12, [R1+0x5f90] ;  /* 0x005f9000010c7983 */ /* 0x000ea40000300a00 */
[----:B----4-:R-:W-:Y:S02]  /*69ed0*/  IMAD.MOV.U32 R28, RZ, RZ, R22 ;  /* 0x000000ffff1c7224 */ /* 0x010fe400078e0016 */
[----:B------:R-:W-:Y:S11]  /*69ee0*/  IMAD.MOV.U32 R29, RZ, RZ, R23 ;  /* 0x000000ffff1d7224 */ /* 0x000ff600078e0017 */
[----:B------:R-:W-:Y:S05]  /*69ef0*/  @!UPT UIADD3 URZ, URZ, URZ, URZ ;  /* 0x0000003f3f3ff290 */ /* 0x000fea000fffe03f */
[----:B------:R0:W-:Y:S01]  /*69f00*/  STL.64 [R1+0x2f0], R16 ;  /* 0x0002f01001007387 */ /* 0x0001e20000100a00 */
[----:B------:R1:W-:Y:S03]  /*69f10*/  STL.64 [R1+0x2f8], R18 ;  /* 0x0002f81201007387 */ /* 0x0003e60000100a00 */
[----:B0-----:R-:W3:Y:S01]  /*69f20*/  LDL.LU R16, [R1+0x7d0] ;  /* 0x0007d00001107983 */ /* 0x001ee20000300800 */
[----:B------:R-:W3:Y:S02]  /*69f30*/  LDL.LU R17, [R1+0x7d4] ;  /* 0x0007d40001117983 */ /* 0x000ee40000300800 */
[----:B-1----:R-:W3:Y:S02]  /*69f40*/  LDL.LU R18, [R1+0x7d8] ;  /* 0x0007d80001127983 */ /* 0x002ee40000300800 */
        /* <DEDUP_REMOVED lines=30> */
[----:B------:R0:W-:Y:S02]  /*6a130*/  STL.64 [R1+0x5ee0], R22 ;  /* 0x005ee01601007387 */ /* 0x0001e40000100a00 */
[----:B0-----:R-:W2:Y:S02]  /*6a140*/  LDL.64 R22, [R1+0x28] ;  /* 0x0000280001167983 */ /* 0x001ea40000100a00 */
[C---:B--2---:R-:W-:Y:S11]  /*6a150*/  HMMA.16816.F32 R8, R12.reuse, R22, R8 ;  /* 0x000000160c08723c */ /* 0x044ff60000001808 */
[----:B------:R-:W-:Y:S11]  /*6a160*/  @!UPT UIADD3 URZ, URZ, URZ, URZ ;  /* 0x0000003f3f3ff290 */ /* 0x000ff6000fffe03f */
[----:B------:R-:W-:Y:S01]  /*6a170*/  @!UPT UIADD3 URZ, URZ, URZ, URZ ;  /* 0x0000003f3f3ff290 */ /* 0x000fe2000fffe03f */
[----:B------:R-:W-:Y:S01]  /*6a180*/  STL.64 [R1+0x2a0], R8 ;  /* 0x0002a00801007387 */ /* 0x000fe20000100a00 */
[----:B------:R0:W-:Y:S03]  /*6a190*/  STL.64 [R1+0x2a8], R10 ;  /* 0x0002a80a01007387 */ /* 0x0001e60000100a00 */
[----:B0-----:R-:W3:Y:S02]  /*6a1a0*/  LDL.LU.64 R10, [R1+0x5f30] ;  /* 0x005f3000010a7983 */ /* 0x001ee40000300a00 */
[----:B---3--:R-:W-:Y:S01]  /*6a1b0*/  HMMA.16816.F32 R16, R12, R10, R16 ;  /* 0x0000000a0c10723c */ /* 0x008fe20000001810 */
[----:B------:R-:W-:Y:S02]  /*6a1c0*/  IMAD.MOV.U32 R21, RZ, RZ, R10 ;  /* 0x000000ffff157224 */ /* 0x000fe400078e000a */
[----:B------:R-:W-:Y:S11]  /*6a1d0*/  IMAD.MOV.U32 R20, RZ, RZ, R11 ;  /* 0x000000ffff147224 */ /* 0x000ff600078e000b */
[----:B------:R-:W-:Y:S09]  /*6a1e0*/  @!UPT UIADD3 URZ, URZ, URZ, URZ ;  /* 0x0000003f3f3ff290 */ /* 0x000ff2000fffe03f */
[----:B------:R0:W-:Y:S01]  /*6a1f0*/  STL.64 [R1+0x290], R16 ;  /* 0x0002901001007387 */ /* 0x0001e20000100a00 */
[----:B------:R1:W-:Y:S02]  /*6a200*/  STL.64 [R1+0x298], R18 ;  /* 0x0002981201007387 */ /* 0x0003e40000100a00 */
[----:B------:R-:W2:Y:S02]  /*6a210*/  LDL.LU R8, [R1+0x670] ;  /* 0x0006700001087983 */ /* 0x000ea40000300800 */
[----:B------:R-:W2:Y:S01]  /*6a220*/  LDL.LU R9, [R1+0x674] ;  /* 0x0006740001097983 */ /* 0x000ea20000300800 */
[----:B------:R-:W3:Y:S01]  /*6a230*/  LDL.LU R10, [R1+0x678] ;  /* 0x00067800010a7983 */ /* 0x000ee20000300800 */
[----:B------:R-:W3:Y:S03]  /*6a240*/  LDL.LU R11, [R1+0x67c] ;  /* 0x00067c00010b7983 */ /* 0x000ee60000300800 */
[----:B---3--:R3:W-:Y:S01]  /*6a250*/  STL.64 [R1+0x5e98], R10 ;  /* 0x005e980a01007387 */ /* 0x0087e20000100a00 */
[----:B--2---:R-:W-:Y:S02]  /*6a260*/  STL.64 [R1+0x5e90], R8 ;  /* 0x005e900801007387 */ /* 0x004fe40000100a00 */
[----:B0-----:R-:W2:Y:S02]  /*6a270*/  LDL.LU R16, [R1+0x610] ;  /* 0x0006100001107983 */ /* 0x001ea40000300800 */
[----:B------:R-:W2:Y:S02]  /*6a280*/  LDL.LU R17, [R1+0x614] ;  /* 0x0006140001117983 */ /* 0x000ea40000300800 */
[----:B-1----:R-:W-:-:S02]  /*6a290*/  IMAD.MOV.U32 R18, RZ, RZ, R2 ;  /* 0x000000ffff127224 */ /* 0x002fc400078e0002 */
[----:B------:R-:W-:Y:S01]  /*6a2a0*/  IMAD.MOV.U32 R19, RZ, RZ, R3 ;  /* 0x000000ffff137224 */ /* 0x000fe200078e0003 */
[----:B------:R-:W4:Y:S01]  /*6a2b0*/  LDL.LU R2, [R1+0x5f28] ;  /* 0x005f280001027983 */ /* 0x000f220000300800 */
[----:B------:R-:W4:Y:S02]  /*6a2c0*/  LDL.LU R3, [R1+0x5f24] ;  /* 0x005f240001037983 */ /* 0x000f240000300800 */
[----:B---3--:R-:W-:Y:S02]  /*6a2d0*/  IMAD.MOV.U32 R11, RZ, RZ, R4 ;  /* 0x000000ffff0b7224 */ /* 0x008fe400078e0004 */
[----:B------:R-:W-:Y:S01]  /*6a2e0*/  IMAD.MOV.U32 R10, RZ, RZ, R5 ;  /* 0x000000ffff0a7224 */ /* 0x000fe200078e0005 */
[----:B------:R-:W3:Y:S01]  /*6a2f0*/  LDL.LU R4, [R1+0x7e0] ;  /* 0x0007e00001047983 */ /* 0x000ee20000300800 */
[----:B------:R-:W3:Y:S02]  /*6a300*/  LDL.LU R5, [R1+0x7e4] ;  /* 0x0007e40001057983 */ /* 0x000ee40000300800 */
[----:B------:R-:W3:Y:S02]  /*6a310*/  LDL.LU R6, [R1+0x7e8] ;  /* 0x0007e80001067983 */ /* 0x000ee40000300800 */
[----:B------:R-:W3:Y:S01]  /*6a320*/  LDL.LU R7, [R1+0x7ec] ;  /* 0x0007ec0001077983 */ /* 0x000ee20000300800 */
[----:B------:R0:W-:Y:S04]  /*6a330*/  STL.64 [R1+0x5e68], R18 ;  /* 0x005e681201007387 */ /* 0x0001e80000100a00 */
[----:B--2---:R1:W-:Y:S01]  /*6a340*/  STL.64 [R1+0x5e60], R16 ;  /* 0x005e601001007387 */ /* 0x0043e20000100a00 */
[----:B0-----:R-:W2:Y:S03]  /*6a350*/  LDL.LU.64 R18, [R1+0x78] ;  /* 0x0000780001127983 */ /* 0x001ea60000300a00 */
[----:B--2---:R0:W-:Y:S01]  /*6a360*/  STL.64 [R1+0x5ef8], R18 ;  /* 0x005ef81201007387 */ /* 0x0041e20000100a00 */
[----:B-1----:R-:W2:Y:S02]  /*6a370*/  LDL.LU R16, [R1+0x7f0] ;  /* 0x0007f00001107983 */ /* 0x002ea40000300800 */
[----:B------:R-:W2:Y:S01]  /*6a380*/  LDL.LU R17, [R1+0x7f4] ;  /* 0x0007f40001117983 */ /* 0x000ea20000300800 */
[----:B0-----:R-:W2:Y:S01]  /*6a390*/  LDL.LU R18, [R1+0x7f8] ;  /* 0x0007f80001127983 */ /* 0x001ea20000300800 */
[----:B------:R-:W2:Y:S02]  /*6a3a0*/  LDL.LU R19, [R1+0x7fc] ;  /* 0x0007fc0001137983 */ /* 0x000ea40000300800 */
[----:B------:R0:W-:Y:S02]  /*6a3b0*/  STL.64 [R1+0x5ea8], R10 ;  /* 0x005ea80a01007387 */ /* 0x0001e40000100a00 */
[----:B------:R-:W-:-:S02]  /*6a3c0*/  IMAD.MOV.U32 R25, RZ, RZ, R22 ;  /* 0x000000ffff197224 */ /* 0x000fc400078e0016 */
[----:B------:R-:W-:Y:S01]  /*6a3d0*/  IMAD.MOV.U32 R24, RZ, RZ, R23 ;  /* 0x000000ffff187224 */ /* 0x000fe200078e0017 */
[C---:B--2---:R-:W-:Y:S07]  /*6a3e0*/  HMMA.16816.F32 R16, R12.reuse, R10, R16 ;  /* 0x0000000a0c10723c */ /* 0x044fee0000001810 */
[----:B0-----:R-:W-:Y:S02]  /*6a3f0*/  IMAD.MOV.U32 R11, RZ, RZ, R20 ;  /* 0x000000ffff0b7224 */ /* 0x001fe400078e0014 */
[----:B------:R-:W-:Y:S11]  /*6a400*/  IMAD.MOV.U32 R10, RZ, RZ, R21 ;  /* 0x000000ffff0a7224 */ /* 0x000ff600078e0015 */
[----:B------:R-:W-:Y:S03]  /*6a410*/  @!UPT UIADD3 URZ, URZ, URZ, URZ ;  /* 0x0000003f3f3ff290 */ /* 0x000fe6000fffe03f */
[----:B------:R-:W-:Y:S01]  /*6a420*/  STL.64 [R1+0x280], R16 ;  /* 0x0002801001007387 */ /* 0x000fe20000100a00 */
[----:B------:R0:W-:Y:S02]  /*6a430*/  STL.64 [R1+0x288], R18 ;  /* 0x0002881201007387 */ /* 0x0001e40000100a00 */
[----:B------:R-:W2:Y:S02]  /*6a440*/  LDL.LU R20, [R1+0x820] ;  /* 0x0008200001147983 */ /* 0x000ea40000300800 */
[----:B------:R-:W2:Y:S01]  /*6a450*/  LDL.LU R21, [R1+0x824] ;  /* 0x0008240001157983 */ /* 0x000ea20000300800 */
[----:B------:R-:W2:Y:S01]  /*6a460*/  LDL.LU R22, [R1+0x828] ;  /* 0x0008280001167983 */ /* 0x000ea20000300800 */
[----:B------:R-:W2:Y:S02]  /*6a470*/  LDL.LU R23, [R1+0x82c] ;  /* 0x00082c0001177983 */ /* 0x000ea40000300800 */
[----:B0-----:R-:W-:Y:S02]  /*6a480*/  IMAD.MOV.U32 R18, RZ, RZ, R28 ;  /* 0x000000ffff127224 */ /* 0x001fe400078e001c */
[----:B------:R-:W3:Y:S04]  /*6a490*/  LDL.LU R28, [R1+0x5f20] ;  /* 0x005f2000011c7983 */ /* 0x000ee80000300800 */
        /* <DEDUP_REMOVED lines=11> */
[----:B------:R-:W2:Y:S02]  /*6a550*/  LDL.LU R22, [R1+0x808] ;  /* 0x0008080001167983 */ /* 0x000ea40000300800 */
[----:B------:R-:W2:Y:S01]  /*6a560*/  LDL.LU R23, [R1+0x80c] ;  /* 0x00080c0001177983 */ /* 0x000ea20000300800 */
[----:B------:R0:W-:Y:S02]  /*6a570*/  STL.64 [R1+0x5ec0], R10 ;  /* 0x005ec00a01007387 */ /* 0x0001e40000100a00 */
[----:B0-----:R-:W-:-:S02]  /*6a580*/  IMAD.MOV.U32 R10, RZ, RZ, R25 ;  /* 0x000000ffff0a7224 */ /* 0x001fc400078e0019 */
[----:B------:R-:W-:-:S05]  /*6a590*/  IMAD.MOV.U32 R11, RZ, RZ, R24 ;  /* 0x000000ffff0b7224 */ /* 0x000fca00078e0018 */
[----:B------:R0:W-:Y:S01]  /*6a5a0*/  STL.64 [R1+0x5ed8], R10 ;  /* 0x005ed80a01007387 */ /* 0x0001e20000100a00 */
[----:B------:R-:W3:Y:S02]  /*6a5b0*/  LDL.LU R8, [R1+0x830] ;  /* 0x0008300001087983 */ /* 0x000ee40000300800 */
[----:B------:R-:W3:Y:S01]  /*6a5c0*/  LDL.LU R9, [R1+0x834] ;  /* 0x0008340001097983 */ /* 0x000ee20000300800 */
[----:B0-----:R-:W3:Y:S01]  /*6a5d0*/  LDL.LU R10, [R1+0x838] ;  /* 0x00083800010a7983 */ /* 0x001ee20000300800 */
[----:B------:R-:W3:Y:S02]  /*6a5e0*/  LDL.LU R11, [R1+0x83c] ;  /* 0x00083c00010b7983 */ /* 0x000ee40000300800 */
[----:B------:R-:W2:Y:S02]  /*6a5f0*/  LDL.LU.64 R6, [R1+0x5f18] ;  /* 0x005f180001067983 */ /* 0x000ea40000300a00 */
[----:B------:R-:W2:Y:S01]  /*6a600*/  LDL.LU.64 R4, [R1+0x5f10] ;  /* 0x005f100001047983 */ /* 0x000ea20000300a00 */
[----:B------:R0:W-:Y:S01]  /*6a610*/  STL.64 [R1+0x5ea0], R26 ;  /* 0x005ea01a01007387 */ /* 0x0001e20000100a00 */
[----:B------:R-:W2:Y:S02]  /*6a620*/  LDL.LU R24, [R1+0x860] ;  /* 0x0008600001187983 */ /* 0x000ea40000300800 */
[----:B------:R-:W-:Y:S02]  /*6a630*/  STL.64 [R1+0x250], R12 ;  /* 0x0002500c01007387 */ /* 0x000fe40000100a00 */
[----:B------:R-:W-:Y:S01]  /*6a640*/  STL.64 [R1+0x258], R14 ;  /* 0x0002580e01007387 */ /* 0x000fe20000100a00 */
[----:B------:R-:W2:Y:S04]  /*6a650*/  LDL.LU R25, [R1+0x864] ;  /* 0x0008640001197983 */ /* 0x000ea80000300800 */
[----:B0-----:R-:W2:Y:S01]  /*6a660*/  LDL.LU R26, [R1+0x868] ;  /* 0x00086800011a7983 */ /* 0x001ea20000300800 */
[----:B------:R-:W2:Y:S02]  /*6a670*/  LDL.LU R27, [R1+0x86c] ;  /* 0x00086c00011b7983 */ /* 0x000ea40000300800 */
[----:B------:R-:W-:Y:S01]  /*6a680*/  IMAD.MOV.U32 R19, RZ, RZ, R29 ;  /* 0x000000ffff137224 */ /* 0x000fe200078e001d */
        /* <DEDUP_REMOVED lines=12> */
[----:B------:R-:W2:Y:S01]  /*6a750*/  LDL.LU R27, [R1+0x84c] ;  /* 0x00084c00011b7983 */ /* 0x000ea20000300800 */
[----:B------:R-:W2:Y:S01]  /*6a760*/  LDL.LU.64 R14, [R1+0x58] ;  /* 0x00005800010e7983 */ /* 0x000ea20000300a00 */
[----:B------:R-:W2:Y:S02]  /*6a770*/  LDL.LU.64 R22, [R1+0x5f08] ;  /* 0x005f080001167983 */ /* 0x000ea40000300a00 */
[----:B------:R-:W2:Y:S09]  /*6a780*/  LDL.LU.64 R20, [R1+0x5f00] ;  /* 0x005f000001147983 */ /* 0x000eb20000300a00 */
[----:B------:R-:W-:Y:S01]  /*6a790*/  STL.64 [R1+0x240], R16 ;  /* 0x0002401001007387 */ /* 0x000fe20000100a00 */
[----:B------:R0:W-:Y:S04]  /*6a7a0*/  STL.64 [R1+0x248], R18 ;  /* 0x0002481201007387 */ /* 0x0001e80000100a00 */
        /* <DEDUP_REMOVED lines=9> */
[----:B0-----:R-:W3:Y:S01]  /*6a840*/  LDL.LU.64 R18, [R1+0x88] ;  /* 0x0000880001127983 */ /* 0x001ee20000300a00 */
[C---:B--2---:R-:W-:Y:S11]  /*6a850*/  HMMA.16816.F32 R20, R4.reuse, R14, R20 ;  /* 0x0000000e0414723c */ /* 0x044ff60000001814 */
[----:B------:R-:W-:Y:S11]  /*6a860*/  @!UPT UIADD3 URZ, URZ, URZ, URZ ;  /* 0x0000003f3f3ff290 */ /* 0x000ff6000fffe03f */
[----:B------:R-:W-:Y:S01]  /*6a870*/  @!UPT UIADD3 URZ, URZ, URZ, URZ ;  /* 0x0000003f3f3ff290 */ /* 0x000fe2000fffe03f */
[----:B------:R-:W-:Y:S01]  /*6a880*/  STL.64 [R1+0x220], R20 ;  /* 0x0002201401007387 */ /* 0x000fe20000100a00 */
[----:B------:R0:W-:Y:S03]  /*6a890*/  STL.64 [R1+0x228], R22 ;  /* 0x0002281601007387 */ /* 0x0001e60000100a00 */
[----:B0-----:R-:W3:Y:S01]  /*6a8a0*/  LDL.LU.64 R22, [R1+0x5ee0] ;  /* 0x005ee00001167983 */ /* 0x001ee20000300a00 */
[----:B------:R-:W-:Y:S02]  /*6a8b0*/  STL.64 [R1+0x5e70], R14 ;  /* 0x005e700e01007387 */ /* 0x000fe40000100a00 */
[----:B------:R-:W2:Y:S01]  /*6a8c0*/  LDL.LU R12, [R1+0x630] ;  /* 0x00063000010c7983 */ /* 0x000ea20000300800 */
[C---:B---3--:R-:W-:Y:S11]  /*6a8d0*/  HMMA.16816.F32 R8, R4.reuse, R22, R8 ;  /* 0x000000160408723c */ /* 0x048ff60000001808 */
[----:B------:R-:W-:Y:S11]  /*6a8e0*/  @!UPT UIADD3 URZ, URZ, URZ, URZ ;  /* 0x0000003f3f3ff290 */ /* 0x000ff6000fffe03f */
[----:B------:R-:W-:Y:S01]  /*6a8f0*/  @!UPT UIADD3 URZ, URZ, URZ, URZ ;  /* 0x0000003f3f3ff290 */ /* 0x000fe2000fffe03f */
[----:B------:R-:W-:Y:S01]  /*6a900*/  STL.64 [R1+0x210], R8 ;  /* 0x0002100801007387 */ /* 0x000fe20000100a00 */
[----:B------:R0:W-:Y:S03]  /*6a910*/  STL.64 [R1+0x218], R10 ;  /* 0x0002180a01007387 */ /* 0x0001e60000100a00 */
[----:B0-----:R-:W3:Y:S01]  /*6a920*/  LDL.LU.64 R10, [R1+0x5ed8] ;  /* 0x005ed800010a7983 */ /* 0x001ee20000300a00 */
[----:B------:R-:W-:Y:S01]  /*6a930*/  IMAD.MOV.U32 R13, RZ, RZ, R28 ;  /* 0x000000ffff0d7224 */ /* 0x000fe200078e001c */
[----:B---3--:R-:W-:Y:S02]  /*6a940*/  HMMA.16816.F32 R8, R4, R10, R24 ;  /* 0x0000000a0408723c */ /* 0x008fe40000001818 */
[----:B------:R-:W3:Y:S01]  /*6a950*/  LDL.LU.64 R26, [R1+0x5ed0] ;  /* 0x005ed000011a7983 */ /* 0x000ee20000300a00 */
[----:B------:R-:W3:Y:S11]  /*6a960*/  LDL.LU.64 R24, [R1+0x5ec8] ;  /* 0x005ec80001187983 */ /* 0x000ef60000300a00 */
[----:B------:R-:W-:Y:S09]  /*6a970*/  @!UPT UIADD3 URZ, URZ, URZ, URZ ;  /* 0x0000003f3f3ff290 */ /* 0x000ff2000fffe03f */
[----:B------:R-:W-:Y:S01]  /*6a980*/  STL.64 [R1+0x270], R8 ;  /* 0x0002700801007387 */ /* 0x000fe20000100a00 */
[----:B------:R0:W-:Y:S02]  /*6a990*/  STL [R1+0x278], R10 ;  /* 0x0002780a01007387 */ /* 0x0001e40000100800 */
[----:B------:R-:W-:Y:S02]  /*6a9a0*/  IMAD.MOV.U32 R28, RZ, RZ, R11 ;  /* 0x000000ffff1c7224 */ /* 0x000fe400078e000b */
[----:B0-----:R-:W3:Y:S03]  /*6a9b0*/  LDL.LU.64 R10, [R1+0x5ec0] ;  /* 0x005ec000010a7983 */ /* 0x001ee60000300a00 */
[----:B------:R-:W-:Y:S02]  /*6a9c0*/  STL [R1+0x59a0], R28 ;  /* 0x0059a01c01007387 */ /* 0x000fe40000100800 */
[----:B----4-:R-:W-:-:S02]  /*6a9d0*/  IMAD.MOV.U32 R14, RZ, RZ, R3 ;  /* 0x000000ffff0e7224 */ /* 0x010fc400078e0003 */
[----:B------:R-:W-:Y:S01]  /*6a9e0*/  IMAD.MOV.U32 R15, RZ, RZ, R2 ;  /* 0x000000ffff0f7224 */ /* 0x000fe200078e0002 */
[C---:B---3--:R-:W-:Y:S01]  /*6a9f0*/  HMMA.16816.F32 R8, R4.reuse, R10, R24 ;  /* 0x0000000a0408723c */ /* 0x048fe20000001818 */
[----:B------:R-:W3:Y:S01]  /*6aa00*/  LDL.LU.64 R26, [R1+0x5eb8] ;  /* 0x005eb800011a7983 */ /* 0x000ee20000300a00 */
[----:B------:R-:W3:Y:S11]  /*6aa10*/  LDL.LU.64 R24, [R1+0x5eb0] ;  /* 0x005eb00001187983 */ /* 0x000ef60000300a00 */
[----:B------:R-:W-:Y:S10]  /*6aa20*/  @!UPT UIADD3 URZ, URZ, URZ, URZ ;  /* 0x0000003f3f3ff290 */ /* 0x000ff4000fffe03f */
[----:B------:R3:W-:Y:S01]  /*6aa30*/  STL.64 [R1+0x310], R8 ;  /* 0x0003100801007387 */ /* 0x0007e20000100a00 */
[----:B------:R-:W-:Y:S02]  /*6aa40*/  IMAD.MOV.U32 R3, RZ, RZ, R10 ;  /* 0x000000ffff037224 */ /* 0x000fe400078e000a */
[----:B------:R-:W-:Y:S02]  /*6aa50*/  IMAD.MOV.U32 R2, RZ, RZ, R11 ;  /* 0x000000ffff027224 */ /* 0x000fe400078e000b */
[----:B------:R-:W3:Y:S03]  /*6aa60*/  LDL.LU.64 R10, [R1+0x5ea8] ;  /* 0x005ea800010a7983 */ /* 0x000ee60000300a00 */
[----:B------:R-:W-:Y:S02]  /*6aa70*/  STL [R1+0x5bbc], R2 ;  /* 0x005bbc0201007387 */ /* 0x000fe40000100800 */
[----:B------:R-:W-:Y:S01]  /*6aa80*/  STL [R1+0x5bb8], R3 ;  /* 0x005bb80301007387 */ /* 0x000fe20000100800 */
[C---:B---3--:R-:W-:Y:S01]  /*6aa90*/  HMMA.16816.F32 R8, R4.reuse, R10, R24 ;  /* 0x0000000a0408723c */ /* 0x048fe20000001818 */
[----:B------:R-:W3:Y:S11]  /*6aaa0*/  LDL.LU.64 R26, [R1+0x5ea0] ;  /* 0x005ea000011a7983 */ /* 0x000ef60000300a00 */
[----:B------:R-:W-:Y:S11]  /*6aab0*/  @!UPT UIADD3 URZ, URZ, URZ, URZ ;  /* 0x0000003f3f3ff290 */ /* 0x000ff6000fffe03f */
[----:B------:R-:W-:Y:S01]  /*6aac0*/  STL.64 [R1+0x3c0], R8 ;  /* 0x0003c00801007387 */ /* 0x000fe20000100a00 */
[----:B------:R0:W-:Y:S03]  /*6aad0*/  STL.64 [R1+0x3c8], R10 ;  /* 0x0003c80a01007387 */ /* 0x0001e60000100a00 */
[----:B0-----:R-:W3:Y:S01]  /*6aae0*/  LDL.LU.64 R10, [R1+0x5e98] ;  /* 0x005e9800010a7983 */ /* 0x001ee20000300a00 */
[----:B------:R-:W3:Y:S02]  /*6aaf0*/  LDL.LU.64 R8, [R1+0x5e90] ;  /* 0x005e900001087983 */ /* 0x000ee40000300a00 */
[----:B---3--:R-:W-:Y:S01]  /*6ab00*/  HMMA.16816.F32 R4, R4, R26, R8 ;  /* 0x0000001a0404723c */ /* 0x008fe20000001808 */
[----:B------:R-:W3:Y:S01]  /*6ab10*/  LDL.LU.64 R10, [R1+0x5e88] ;  /* 0x005e8800010a7983 */ /* 0x000ee20000300a00 */
[----:B------:R-:W3:Y:S11]  /*6ab20*/  LDL.LU.64 R8, [R1+0x5e80] ;  /* 0x005e800001087983 */ /* 0x000ef60000300a00 */
[----:B------:R-:W-:Y:S10]  /*6ab30*/  @!UPT UIADD3 URZ, URZ, URZ, URZ ;  /* 0x0000003f3f3ff290 */ /* 0x000ff4000fffe03f */
[----:B------:R0:W-:Y:S01]  /*6ab40*/  STL.64 [R1+0x3b0], R4 ;  /* 0x0003b00401007387 */ /* 0x0001e20000100a00 */
[----:B------:R1:W-:Y:S03]  /*6ab50*/  STL.64 [R1+0x3b8], R6 ;  /* 0x0003b80601007387 */ /* 0x0003e60000100a00 */
[----:B0-----:R-:W3:Y:S01]  /*6ab60*/  LDL.LU R4, [R1+0x660] ;  /* 0x0006600001047983 */ /* 0x001ee20000300800 */
[----:B------:R-:W3:Y:S02]  /*6ab70*/  LDL.LU R5, [R1+0x664] ;  /* 0x0006640001057983 */ /* 0x000ee40000300800 */
[----:B-1----:R-:W3:Y:S02]  /*6ab80*/  LDL.LU R6, [R1+0x668] ;  /* 0x0006680001067983 */ /* 0x002ee40000300800 */
[----:B------:R-:W3:Y:S01]  /*6ab90*/  LDL.LU R7, [R1+0x66c] ;  /* 0x00066c0001077983 */ /* 0x000ee20000300800 */
[----:B------:R0:W-:Y:S01]  /*6aba0*/  STL.64 [R1+0x5e40], R26 ;  /* 0x005e401a01007387 */ /* 0x0001e20000100a00 */
[----:B------:R-:W4:Y:S02]  /*6abb0*/  LDL.LU R24, [R1+0x620] ;  /* 0x0006200001187983 */ /* 0x000f240000300800 */
[----:B------:R-:W4:Y:S01]  /*6abc0*/  LDL.LU R25, [R1+0x624] ;  /* 0x0006240001197983 */ /* 0x000f220000300800 */
[----:B0-----:R-:W4:Y:S01]  /*6abd0*/  LDL.LU R26, [R1+0x628] ;  /* 0x00062800011a7983 */ /* 0x001f220000300800 */
[----:B------:R-:W4:Y:S01]  /*6abe0*/  LDL.LU R27, [R1+0x62c] ;  /* 0x00062c00011b7983 */ /* 0x000f220000300800 */
        /* <DEDUP_REMOVED lines=14> */
[----:B0-----:R-:W4:Y:S01]  /*6acd0*/  LDL.LU.64 R14, [R1+0x5e70] ;  /* 0x005e7000010e7983 */ /* 0x001f220000300a00 */
[----:B------:R-:W2:Y:S02]  /*6ace0*/  LDL.LU.64 R18, [R1+0x5e68] ;  /* 0x005e680001127983 */ /* 0x000ea40000300a00 */
[----:B------:R-:W2:Y:S02]  /*6acf0*/  LDL.LU.64 R16, [R1+0x5e60] ;  /* 0x005e600001107983 */ /* 0x000ea40000300a00 */
[----:B------:R0:W-:Y:S01]  /*6ad00*/  STL.64 [R1+0x5e50], R6 ;  /* 0x005e500601007387 */ /* 0x0001e20000100a00 */
[----:B------:R-:W-:Y:S04]  /*6ad10*/  STL.64 [R1+0x5e48], R4 ;  /* 0x005e480401007387 */ /* 0x000fe80000100a00 */
[----:B0-----:R-:W3:Y:S01]  /*6ad20*/  LDL.LU.64 R6, [R1+0x28] ;  /* 0x0000280001067983 */ /* 0x001ee20000300a00 */
[----:B------:R-:W-:-:S02]  /*6ad30*/  IMAD.MOV.U32 R13, RZ, RZ, R22 ;  /* 0x000000ffff0d7224 */ /* 0x000fc400078e0016 */
[----:B------:R-:W-:Y:S01]  /*6ad40*/  IMAD.MOV.U32 R12, RZ, RZ, R23 ;  /* 0x000000ffff0c7224 */ /* 0x000fe200078e0017 */
[----:B---3--:R4:W-:Y:S02]  /*6ad50*/  STL.64 [R1+0x5e58], R6 ;  /* 0x005e580601007387 */ /* 0x0089e40000100a00 */
[C---:B----4-:R-:W-:Y:S11]  /*6ad60*/  HMMA.16816.F32 R4, R8.reuse, R14, R24 ;  /* 0x0000000e0804723c */ /* 0x050ff60000001818 */
[----:B------:R-:W-:Y:S11]  /*6ad70*/  @!UPT UIADD3 URZ, URZ, URZ, URZ ;  /* 0x0000003f3f3ff290 */ /* 0x000ff6000fffe03f */
[----:B------:R-:W-:Y:S01]  /*6ad80*/  @!UPT UIADD3 URZ, URZ, URZ, URZ ;  /* 0x0000003f3f3ff290 */ /* 0x000fe2000fffe03f */
[----:B------:R-:W-:Y:S01]  /*6ad90*/  STL.64 [R1+0x490], R4 ;  /* 0x0004900401007387 */ /* 0x000fe20000100a00 */
[----:B------:R2:W-:Y:S02]  /*6ada0*/  STL.64 [R1+0x498], R6 ;  /* 0x0004980601007387 */ /* 0x0005e40000100a00 */
[----:B--2---:R-:W-:Y:S01]  /*6adb0*/  HMMA.16816.F32 R4, R8, R22, R16 ;  /* 0x000000160804723c */ /* 0x004fe20000001810 */
[----:B------:R-:W0:Y:S11]  /*6adc0*/  LDSM.16.MT88.4 R20, [R0+0xc380] ;  /* 0x00c380000014783b */ /* 0x000e360000004200 */
[----:B------:R-:W-:Y:S11]  /*6add0*/  @!UPT UIADD3 URZ, URZ, URZ, URZ ;  /* 0x0000003f3f3ff290 */ /* 0x000ff6000fffe03f */
[----:B------:R-:W-:Y:S01]  /*6ade0*/  STL.64 [R1+0x480], R4 ;  /* 0x0004800401007387 */ /* 0x000fe20000100a00 */
[----:B------:R-:W-:Y:S03]  /*6adf0*/  STL.64 [R1+0x488], R6 ;  /* 0x0004880601007387 */ /* 0x000fe60000100a00 */
[----:B0-----:R-:W-:Y:S01]  /*6ae00*/  STL.64 [R1+0x5e30], R22 ;  /* 0x005e301601007387 */ /* 0x001fe20000100a00 */
[----:B------:R0:W-:Y:S03]  /*6ae10*/  STL.64 [R1+0x5e28], R20 ;  /* 0x005e281401007387 */ /* 0x0001e60000100a00 */
[----:B0-----:R-:W2:Y:S01]  /*6ae20*/  LDL.LU R20, [R1+0xa30] ;  /* 0x000a300001147983 */ /* 0x001ea20000300800 */
[----:B------:R-:W2:Y:S02]  /*6ae30*/  LDL.LU R21, [R1+0xa34] ;  /* 0x000a340001157983 */ /* 0x000ea40000300800 */
[----:B------:R-:W2:Y:S02]  /*6ae40*/  LDL.LU R22, [R1+0xa38] ;  /* 0x000a380001167983 */ /* 0x000ea40000300800 */
[----:B------:R-:W2:Y:S01]  /*6ae50*/  LDL.LU R23, [R1+0xa3c] ;  /* 0x000a3c0001177983 */ /* 0x000ea20000300800 */
[----:B------:R0:W-:Y:S04]  /*6ae60*/  STL [R1+0x5bc0], R0 ;  /* 0x005bc00001007387 */ /* 0x0001e80000100800 */
[----:B0-----:R-:W3:Y:S04]  /*6ae70*/  LDL R0, [R1+0x900] ;  /* 0x0009000001007983 */ /* 0x001ee80000100800 */
[----:B------:R-:W0:Y:S04]  /*6ae80*/  S2R R29, SR_TID.X ;  /* 0x00000000001d7919 */ /* 0x000e280000002100 */
[----:B------:R-:W1:Y:S01]  /*6ae90*/  S2R R19, SR_TID.X ;  /* 0x0000000000137919 */ /* 0x000e620000002100 */
[----:B0-----:R-:W-:Y:S01]  /*6aea0*/  LOP3.LUT R29, R29, 0x7, RZ, 0xc0, !PT ;  /* 0x000000071d1d7812 */ /* 0x001fe200078ec0ff */
[----:B-1----:R-:W-:-:S04]  /*6aeb0*/  IMAD.SHL.U32 R19, R19, 0x2, RZ ;  /* 0x0000000213137824 */ /* 0x002fc800078e00ff */
[----:B------:R-:W-:-:S05]  /*6aec0*/  IMAD R29, R29, 0x110, RZ ;  /* 0x000001101d1d7824 */ /* 0x000fca00078e02ff */
[----:B------:R-:W-:-:S05]  /*6aed0*/  LOP3.LUT R27, R29, 0x30, R19, 0x78, !PT ;  /* 0x000000301d1b7812 */ /* 0x000fca00078e7813 */
[----:B------:R-:W-:Y:S04]  /*6aee0*/  LDSM.16.M88.4 R4, [R27+0x20080] ;  /* 0x020080001b04783b */ /* 0x000fe80000000200 */
[----:B---3--:R-:W0:Y:S04]  /*6aef0*/  LDSM.16.MT88.4 R16, [R0+0x10000] ;  /* 0x010000000010783b */ /* 0x008e280000004200 */
[----:B0-----:R-:W-:Y:S01]  /*6af00*/  STL.64 [R1+0x5d88], R18 ;  /* 0x005d881201007387 */ /* 0x001fe20000100a00 */
[----:B------:R0:W-:Y:S03]  /*6af10*/  STL.64 [R1+0x5d80], R16 ;  /* 0x005d801001007387 */ /* 0x0001e60000100a00 */
[----:B0-----:R-:W3:Y:S01]  /*6af20*/  LDL.LU R16, [R1+0x600] ;  /* 0x0006000001107983 */ /* 0x001ee20000300800 */
[----:B------:R-:W3:Y:S02]  /*6af30*/  LDL.LU R17, [R1+0x604] ;  /* 0x0006040001117983 */ /* 0x000ee40000300800 */
[----:B------:R-:W3:Y:S02]  /*6af40*/  LDL.LU R18, [R1+0x608] ;  /* 0x0006080001127983 */ /* 0x000ee40000300800 */
[----:B------:R-:W3:Y:S01]  /*6af50*/  LDL.LU R19, [R1+0x60c] ;  /* 0x00060c0001137983 */ /* 0x000ee20000300800 */
[----:B------:R-:W-:Y:S01]  /*6af60*/  STL.64 [R1+0x100], R4 ;  /* 0x0001000401007387 */ /* 0x000fe20000100a00 */
[----:B------:R0:W-:Y:S03]  /*6af70*/  STL.64 [R1+0x108], R6 ;  /* 0x0001080601007387 */ /* 0x0001e60000100a00 */
[----:B0-----:R-:W3:Y:S01]  /*6af80*/  LDL.LU.64 R6, [R1+0x5e58] ;  /* 0x005e580001067983 */ /* 0x001ee20000300a00 */
[----:B------:R-:W-:-:S02]  /*6af90*/  IMAD.MOV.U32 R25, RZ, RZ, R14 ;  /* 0x000000ffff197224 */ /* 0x000fc400078e000e */
[----:B------:R-:W-:Y:S01]  /*6afa0*/  IMAD.MOV.U32 R24, RZ, RZ, R15 ;  /* 0x000000ffff187224 */ /* 0x000fe200078e000f */
[----:B---3--:R-:W-:Y:S01]  /*6afb0*/  HMMA.16816.F32 R16, R8, R6, R16 ;  /* 0x000000060810723c */ /* 0x008fe20000001810 */
[----:B------:R-:W-:Y:S02]  /*6afc0*/  IMAD.MOV.U32 R15, RZ, RZ, R6 ;  /* 0x000000ffff0f7224 */ /* 0x000fe400078e0006 */
[----:B------:R-:W-:Y:S02]  /*6afd0*/  IMAD.MOV.U32 R14, RZ, RZ, R7 ;  /* 0x000000ffff0e7224 */ /* 0x000fe400078e0007 */
[----:B------:R-:W0:Y:S11]  /*6afe0*/  LDSM.16.M88.4 R4, [R27+0x20880] ;  /* 0x020880001b04783b */ /* 0x000e360000000200 */
[----:B------:R-:W-:Y:S07]  /*6aff0*/  @!UPT UIADD3 URZ, URZ, URZ, URZ ;  /* 0x0000003f3f3ff290 */ /* 0x000fee000fffe03f */
[----:B------:R-:W-:Y:S01]  /*6b000*/  STL.64 [R1+0x470], R16 ;  /* 0x0004701001007387 */ /* 0x000fe20000100a00 */
[----:B------:R-:W-:Y:S03]  /*6b010*/  STL.64 [R1+0x478], R18 ;  /* 0x0004781201007387 */ /* 0x000fe60000100a00 */
[----:B0-----:R-:W-:Y:S01]  /*6b020*/  STL.64 [R1+0xf0], R4 ;  /* 0x0000f00401007387 */ /* 0x001fe20000100a00 */
[----:B------:R-:W-:Y:S02]  /*6b030*/  IMAD.MOV.U32 R3, RZ, RZ, R4 ;  /* 0x000000ffff037224 */ /* 0x000fe400078e0004 */
[----:B------:R-:W-:Y:S02]  /*6b040*/  STL.64 [R1+0xf8], R6 ;  /* 0x0000f80601007387 */ /* 0x000fe40000100a00 */
[----:B------:R-:W-:Y:S02]  /*6b050*/  IMAD.MOV.U32 R2, RZ, RZ, R5 ;  /* 0x000000ffff027224 */ /* 0x000fe400078e0005 */
[----:B------:R-:W0:Y:S04]  /*6b060*/  LDSM.16.M88.4 R4, [R27+0x21080] ;  /* 0x021080001b04783b */ /* 0x000e280000000200 */
[----:B0-----:R-:W-:Y:S01]  /*6b070*/  STL.64 [R1+0xe0], R4 ;  /* 0x0000e00401007387 */ /* 0x001fe20000100a00 */
[----:B------:R-:W-:-:S02]  /*6b080*/  IMAD.MOV.U32 R29, RZ, RZ, R4 ;  /* 0x000000ffff1d7224 */ /* 0x000fc400078e0004 */
[----:B------:R-:W-:Y:S02]  /*6b090*/  STL.64 [R1+0xe8], R6 ;  /* 0x0000e80601007387 */ /* 0x000fe40000100a00 */
[----:B------:R-:W-:Y:S01]  /*6b0a0*/  IMAD.MOV.U32 R28, RZ, RZ, R5 ;  /* 0x000000ffff1c7224 */ /* 0x000fe200078e0005 */
[----:B------:R-:W3:Y:S04]  /*6b0b0*/  LDL.LU R16, [R1+0xc80] ;  /* 0x000c800001107983 */ /* 0x000ee80000300800 */
[----:B------:R-:W0:Y:S04]  /*6b0c0*/  LDSM.16.M88.4 R4, [R27+0x21880] ;  /* 0x021880001b04783b */ /* 0x000e280000000200 */
[----:B0-----:R-:W-:Y:S01]  /*6b0d0*/  STL.64 [R1+0xd0], R4 ;  /* 0x0000d00401007387 */ /* 0x001fe20000100a00 */
[----:B------:R-:W-:Y:S02]  /*6b0e0*/  STL.64 [R1+0xd8], R6 ;  /* 0x0000d80601007387 */ /* 0x000fe40000100a00 */
[----:B------:R-:W3:Y:S02]  /*6b0f0*/  LDL.LU R17, [R1+0xc84] ;  /* 0x000c840001117983 */ /* 0x000ee40000300800 */
[----:B------:R-:W4:Y:S01]  /*6b100*/  LDL.LU R18, [R1+0xc88] ;  /* 0x000c880001127983 */ /* 0x000f220000300800 */
[----:B------:R-:W4:Y:S04]  /*6b110*/  LDL.LU R19, [R1+0xc8c] ;  /* 0x000c8c0001137983 */ /* 0x000f280000300800 */
[----:B------:R-:W0:Y:S04]  /*6b120*/  LDSM.16.M88.4 R4, [R27+0x22080] ;  /* 0x022080001b04783b */ /* 0x000e280000000200 */
[----:B----4-:R1:W-:Y:S01]  /*6b130*/  STL.64 [R1+0x5d98], R18 ;  /* 0x005d981201007387 */ /* 0x0103e20000100a00 */
[----:B---3--:R-:W-:Y:S03]  /*6b140*/  STL.64 [R1+0x5d90], R16 ;  /* 0x005d901001007387 */ /* 0x008fe60000100a00 */
[----:B-1----:R-:W2:Y:S01]  /*6b150*/  LDL.LU R18, [R1+0x18] ;  /* 0x0000180001127983 */ /* 0x002ea20000300800 */
[----:B------:R-:W2:Y:S02]  /*6b160*/  LDL.LU R19, [R1+0x1c] ;  /* 0x00001c0001137983 */ /* 0x000ea40000300800 */
[----:B0-----:R-:W-:Y:S02]  /*6b170*/  STL.64 [R1+0xc0], R4 ;  /* 0x0000c00401007387 */ /* 0x001fe40000100a00 */
[----:B------:R-:W-:Y:S02]  /*6b180*/  STL.64 [R1+0xc8], R6 ;  /* 0x0000c80601007387 */ /* 0x000fe40000100a00 */
[----:B------:R-:W0:Y:S04]  /*6b190*/  LDSM.16.M88.4 R4, [R27+0x22880] ;  /* 0x022880001b04783b */ /* 0x000e280000000200 */
[----:B0-----:R-:W-:Y:S01]  /*6b1a0*/  STL.64 [R1+0xb0], R4 ;  /* 0x0000b00401007387 */ /* 0x001fe20000100a00 */
[----:B------:R-:W-:Y:S02]  /*6b1b0*/  STL.64 [R1+0xb8], R6 ;  /* 0x0000b80601007387 */ /* 0x000fe40000100a00 */
[----:B------:R-:W0:Y:S02]  /*6b1c0*/  LDSM.16.M88.4 R4, [R27+0x23080] ;  /* 0x023080001b04783b */ /* 0x000e240000000200 */
[----:B0-----:R-:W-:Y:S02]  /*6b1d0*/  STL.64 [R1+0xa0], R4 ;  /* 0x0000a00401007387 */ /* 0x001fe40000100a00 */
[----:B------:R-:W-:Y:S02]  /*6b1e0*/  STL.64 [R1+0xa8], R6 ;  /* 0x0000a80601007387 */ /* 0x000fe40000100a00 */
[----:B------:R-:W0:Y:S02]  /*6b1f0*/  LDSM.16.M88.4 R4, [R27+0x23880] ;  /* 0x023880001b04783b */ /* 0x000e240000000200 */
[----:B0-----:R-:W-:Y:S02]  /*6b200*/  STL.64 [R1+0x90], R4 ;  /* 0x0000900401007387 */ /* 0x001fe40000100a00 */
[----:B------:R0:W-:Y:S02]  /*6b210*/  STL.64 [R1+0x98], R6 ;  /* 0x0000980601007387 */ /* 0x0001e40000100a00 */
[----:B------:R-:W-:-:S02]  /*6b220*/  IMAD.MOV.U32 R17, RZ, RZ, R4 ;  /* 0x000000ffff117224 */ /* 0x000fc400078e0004 */
[----:B------:R-:W-:Y:S01]  /*6b230*/  IMAD.MOV.U32 R16, RZ, RZ, R5 ;  /* 0x000000ffff107224 */ /* 0x000fe200078e0005 */
[----:B0-----:R-:W3:Y:S01]  /*6b240*/  LDL.LU.64 R6, [R1+0x5e50] ;  /* 0x005e500001067983 */ /* 0x001ee20000300a00 */
[----:B------:R-:W4:Y:S01]  /*6b250*/  LDL.LU.64 R4, [R1+0x5e48] ;  /* 0x005e480001047983 */ /* 0x000f220000300a00 */
[----:B--2---:R-:W-:Y:S02]  /*6b260*/  HMMA.16816.F32 R20, R8, R18, R20 ;  /* 0x000000120814723c */ /* 0x004fe40000001814 */
[----:B------:R0:W-:Y:S05]  /*6b270*/  STL.64 [R1+0x5db0], R18 ;  /* 0x005db01201007387 */ /* 0x0001ea0000100a00 */
[----:B0-----:R-:W-:-:S02]  /*6b280*/  IMAD.MOV.U32 R18, RZ, RZ, R15 ;  /* 0x000000ffff127224 */ /* 0x001fc400078e000f */
[----:B------:R-:W-:Y:S11]  /*6b290*/  IMAD.MOV.U32 R19, RZ, RZ, R14 ;  /* 0x000000ffff137224 */ /* 0x000ff600078e000e */
[----:B------:R-:W-:Y:S03]  /*6b2a0*/  @!UPT UIADD3 URZ, URZ, URZ, URZ ;  /* 0x0000003f3f3ff290 */ /* 0x000fe6000fffe03f */
[----:B------:R-:W-:Y:S01]  /*6b2b0*/  STL.64 [R1+0x460], R20 ;  /* 0x0004601401007387 */ /* 0x000fe20000100a00 */
[----:B------:R-:W-:Y:S02]  /*6b2c0*/  STL.64 [R1+0x468], R22 ;  /* 0x0004681601007387 */ /* 0x000fe40000100a00 */
[----:B------:R0:W-:Y:S02]  /*6b2d0*/  STL.64 [R1+0x5dc8], R18 ;  /* 0x005dc81201007387 */ /* 0x0001e40000100a00 */
[----:B0-----:R-:W-:Y:S02]  /*6b2e0*/  IMAD.MOV.U32 R18, RZ, RZ, R13 ;  /* 0x000000ffff127224 */ /* 0x001fe400078e000d */
[----:B------:R-:W-:Y:S02]  /*6b2f0*/  IMAD.MOV.U32 R19, RZ, RZ, R12 ;  /* 0x000000ffff137224 */ /* 0x000fe400078e000c */
[----:B------:R-:W0:Y:S04]  /*6b300*/  LDSM.16.MT88.4 R12, [R0+0x10080] ;  /* 0x01008000000c783b */ /* 0x000e280000004200 */
[----:B------:R-:W-:Y:S04]  /*6b310*/  STL.64 [R1+0x5de0], R18 ;  /* 0x005de01201007387 */ /* 0x000fe80000100a00 */
[----:B0-----:R-:W-:Y:S01]  /*6b320*/  STL.64 [R1+0x5d20], R14 ;  /* 0x005d200e01007387 */ /* 0x001fe20000100a00 */
[----:B------:R0:W-:Y:S03]  /*6b330*/  STL.64 [R1+0x5d18], R12 ;  /* 0x005d180c01007387 */ /* 0x0001e60000100a00 */
[----:B0-----:R-:W2:Y:S01]  /*6b340*/  LDL.LU R12, [R1+0xb70] ;  /* 0x000b7000010c7983 */ /* 0x001ea20000300800 */
[----:B------:R-:W2:Y:S02]  /*6b350*/  LDL.LU R13, [R1+0xb74] ;  /* 0x000b7400010d7983 */ /* 0x000ea40000300800 */
[----:B------:R-:W2:Y:S02]  /*6b360*/  LDL.LU R14, [R1+0xb78] ;  /* 0x000b7800010e7983 */ /* 0x000ea40000300800 */
[----:B------:R-:W2:Y:S02]  /*6b370*/  LDL.LU R15, [R1+0xb7c] ;  /* 0x000b7c00010f7983 */ /* 0x000ea40000300800 */
[----:B------:R-:W-:-:S02]  /*6b380*/  IMAD.MOV.U32 R18, RZ, RZ, R25 ;  /* 0x000000ffff127224 */ /* 0x000fc400078e0019 */
[----:B------:R-:W-:-:S05]  /*6b390*/  IMAD.MOV.U32 R19, RZ, RZ, R24 ;  /* 0x000000ffff137224 */ /* 0x000fca00078e0018 */
[----:B------:R-:W-:Y:S04]  /*6b3a0*/  STL.64 [R1+0x5df8], R18 ;  /* 0x005df81201007387 */ /* 0x000fe80000100a00 */
[----:B--2---:R-:W-:Y:S01]  /*6b3b0*/  STL.64 [R1+0x5da8], R14 ;  /* 0x005da80e01007387 */ /* 0x004fe20000100a00 */
[----:B------:R0:W-:Y:S03]  /*6b3c0*/  STL.64 [R1+0x5da0], R12 ;  /* 0x005da00c01007387 */ /* 0x0001e60000100a00 */
[----:B0-----:R-:W2:Y:S01]  /*6b3d0*/  LDL.LU R12, [R1+0xc90] ;  /* 0x000c9000010c7983 */ /* 0x001ea20000300800 */
[----:B------:R-:W2:Y:S02]  /*6b3e0*/  LDL.LU R13, [R1+0xc94] ;  /* 0x000c9400010d7983 */ /* 0x000ea40000300800 */
[----:B------:R-:W2:Y:S02]  /*6b3f0*/  LDL.LU R14, [R1+0xc98] ;  /* 0x000c9800010e7983 */ /* 0x000ea40000300800 */
[----:B------:R-:W2:Y:S02]  /*6b400*/  LDL.LU R15, [R1+0xc9c] ;  /* 0x000c9c00010f7983 */ /* 0x000ea40000300800 */
[----:B---3--:R-:W-:-:S02]  /*6b410*/  IMAD.MOV.U32 R18, RZ, RZ, R7 ;  /* 0x000000ffff127224 */ /* 0x008fc400078e0007 */
[----:B------:R-:W-:-:S05]  /*6b420*/  IMAD.MOV.U32 R19, RZ, RZ, R6 ;  /* 0x000000ffff137224 */ /* 0x000fca00078e0006 */
[----:B------:R-:W-:Y:S04]  /*6b430*/  STL.64 [R1+0x5e10], R18 ;  /* 0x005e101201007387 */ /* 0x000fe80000100a00 */
[----:B--2---:R-:W-:Y:S01]  /*6b440*/  STL.64 [R1+0x5dc0], R14 ;  /* 0x005dc00e01007387 */ /* 0x004fe20000100a00 */
        /* <DEDUP_REMOVED lines=9> */
[----:B------:R-:W4:Y:S01]  /*6b4e0*/  LDL.LU.64 R6, [R1+0x8] ;  /* 0x0000080001067983 */ /* 0x000f220000300a00 */
[----:B------:R-:W4:Y:S02]  /*6b4f0*/  LDL.LU R20, [R1+0xb80] ;  /* 0x000b800001147983 */ /* 0x000f240000300800 */
[----:B------:R-:W4:Y:S02]  /*6b500*/  LDL.LU R21, [R1+0xb84] ;  /* 0x000b840001157983 */ /* 0x000f240000300800 */
[----:B------:R-:W4:Y:S01]  /*6b510*/  LDL.LU R22, [R1+0xb88] ;  /* 0x000b880001167983 */ /* 0x000f220000300800 */
[----:B------:R-:W4:Y:S04]  /*6b520*/  LDL.LU R23, [R1+0xb8c] ;  /* 0x000b8c0001177983 */ /* 0x000f280000300800 */
        /* <DEDUP_REMOVED lines=12> */
[----:B----4-:R-:W-:Y:S01]  /*6b5f0*/  HMMA.16816.F32 R24, R8, R6, R24 ;  /* 0x000000060818723c */ /* 0x010fe20000001818 */
        /* <DEDUP_REMOVED lines=14> */
[----:B------:R-:W-:Y:S01]  /*6b6e0*/  STL.64 [R1+0x450], R24 ;  /* 0x0004501801007387 */ /* 0x000fe20000100a00 */
[----:B------:R0:W-:Y:S03]  /*6b6f0*/  STL.64 [R1+0x458], R26 ;  /* 0x0004581a01007387 */ /* 0x0001e60000100a00 */
[----:B0-----:R-:W3:Y:S01]  /*6b700*/  LDL.LU.64 R26, [R1+0x5e40] ;  /* 0x005e4000011a7983 */ /* 0x001ee20000300a00 */
[----:B------:R-:W-:-:S02]  /*6b710*/  IMAD.MOV.U32 R25, RZ, RZ, R6 ;  /* 0x000000ffff197224 */ /* 0x000fc400078e0006 */
[----:B------:R-:W-:Y:S02]  /*6b720*/  IMAD.MOV.U32 R24, RZ, RZ, R7 ;  /* 0x000000ffff187224 */ /* 0x000fe400078e0007 */
[----:B------:R-:W0:Y:S04]  /*6b730*/  LDSM.16.MT88.4 R4, [R0+0x10100] ;  /* 0x010100000004783b */ /* 0x000e280000004200 */
[----:B0-----:R0:W-:Y:S01]  /*6b740*/  STL.64 [R1+0x5c90], R6 ;  /* 0x005c900601007387 */ /* 0x0011e20000100a00 */
[----:B------:R-:W-:Y:S02]  /*6b750*/  STL.64 [R1+0x5c88], R4 ;  /* 0x005c880401007387 */ /* 0x000fe40000100a00 */
[----:B0-----:R-:W-:Y:S02]  /*6b760*/  IMAD.MOV.U32 R6, RZ, RZ, R25 ;  /* 0x000000ffff067224 */ /* 0x001fe400078e0019 */
[----:B------:R-:W-:Y:S01]  /*6b770*/  IMAD.MOV.U32 R7, RZ, RZ, R24 ;  /* 0x000000ffff077224 */ /* 0x000fe200078e0018 */
[----:B------:R-:W4:Y:S01]  /*6b780*/  LDL.LU R25, [R1+0x5e3c] ;  /* 0x005e3c0001197983 */ /* 0x000f220000300800 */
[----:B------:R-:W4:Y:S01]  /*6b790*/  LDL.LU R24, [R1+0x5e38] ;  /* 0x005e380001187983 */ /* 0x000f220000300800 */
[----:B---3--:R-:W-:Y:S02]  /*6b7a0*/  HMMA.16816.F32 R8, R8, R26, R20 ;  /* 0x0000001a0808723c */ /* 0x008fe40000001814 */
[----:B------:R-:W2:Y:S01]  /*6b7b0*/  LDL.LU.64 R22, [R1+0x5e30] ;  /* 0x005e300001167983 */ /* 0x000ea20000300a00 */
[----:B------:R-:W2:Y:S11]  /*6b7c0*/  LDL.LU.64 R20, [R1+0x5e28] ;  /* 0x005e280001147983 */ /* 0x000eb60000300a00 */
[----:B------:R-:W-:Y:S09]  /*6b7d0*/  @!UPT UIADD3 URZ, URZ, URZ, URZ ;  /* 0x0000003f3f3ff290 */ /* 0x000ff2000fffe03f */
[----:B------:R-:W-:Y:S01]  /*6b7e0*/  STL.64 [R1+0x3a0], R8 ;  /* 0x0003a00801007387 */ /* 0x000fe20000100a00 */
[----:B------:R-:W-:Y:S02]  /*6b7f0*/  STL.64 [R1+0x3a8], R10 ;  /* 0x0003a80a01007387 */ /* 0x000fe40000100a00 */
[----:B------:R-:W0:Y:S02]  /*6b800*/  LDSM.16.MT88.4 R8, [R0+0x10180] ;  /* 0x010180000008783b */ /* 0x000e240000004200 */
[----:B0-----:R-:W-:Y:S02]  /*6b810*/  STL.64 [R1+0x5c20], R10 ;  /* 0x005c200a01007387 */ /* 0x001fe40000100a00 */
[----:B------:R0:W-:Y:S02]  /*6b820*/  STL.64 [R1+0x5c18], R8 ;  /* 0x005c180801007387 */ /* 0x0001e40000100a00 */
[----:B0-----:R-:W-:Y:S02]  /*6b830*/  IMAD.MOV.U32 R8, RZ, RZ, R17 ;  /* 0x000000ffff087224 */ /* 0x001fe400078e0011 */
        /* <DEDUP_REMOVED lines=42> */
[----:B0-----:R-:W3:Y:S01]  /*6bae0*/  LDL.LU.64 R18, [R1+0x5d98] ;  /* 0x005d980001127983 */ /* 0x001ee20000300a00 */
[----:B------:R-:W3:Y:S01]  /*6baf0*/  LDL.LU.64 R16, [R1+0x5d90] ;  /* 0x005d900001107983 */ /* 0x000ee20000300a00 */
[C---:B--2---:R-:W-:Y:S08]  /*6bb00*/  HMMA.16816.F32 R12, R20.reuse, R26, R12 ;  /* 0x0000001a140c723c */ /* 0x044ff0000000180c */
[----:B---3--:R-:W-:Y:S01]  /*6bb10*/  HMMA.16816.F32 R4, R20, R6, R16 ;  /* 0x000000061404723c */ /* 0x008fe20000001810 */
[----:B------:R-:W2:Y:S01]  /*6bb20*/  LDL.LU.64 R18, [R1+0x5d88] ;  /* 0x005d880001127983 */ /* 0x000ea20000300a00 */
[----:B------:R-:W2:Y:S11]  /*6bb30*/  LDL.LU.64 R16, [R1+0x5d80] ;  /* 0x005d800001107983 */ /* 0x000eb60000300a00 */
[----:B------:R-:W-:Y:S10]  /*6bb40*/  @!UPT UIADD3 URZ, URZ, URZ, URZ ;  /* 0x0000003f3f3ff290 */ /* 0x000ff4000fffe03f */
[----:B------:R0:W-:Y:S01]  /*6bb50*/  STL.64 [R1+0x1c0], R4 ;  /* 0x0001c00401007387 */ /* 0x0001e20000100a00 */
[----:B------:R-:W-:Y:S03]  /*6bb60*/  STL.64 [R1+0x1c8], R6 ;  /* 0x0001c80601007387 */ /* 0x000fe60000100a00 */
[----:B0-----:R-:W3:Y:S01]  /*6bb70*/  LDL.64 R4, [R1+0x100] ;  /* 0x0001000001047983 */ /* 0x001ee20000100a00 */
[----:B------:R0:W-:Y:S02]  /*6bb80*/  STL.64 [R1+0x1b0], R12 ;  /* 0x0001b00c01007387 */ /* 0x0001e40000100a00 */
[----:B------:R1:W-:Y:S02]  /*6bb90*/  STL.64 [R1+0x1b8], R14 ;  /* 0x0001b80e01007387 */ /* 0x0003e40000100a00 */
[----:B------:R-:W2:Y:S01]  /*6bba0*/  LDL.LU R26, [R1+0x8b8] ;  /* 0x0008b800011a7983 */ /* 0x000ea20000300800 */
[----:B------:R-:W2:Y:S04]  /*6bbb0*/  LDL.LU R27, [R1+0x8bc] ;  /* 0x0008bc00011b7983 */ /* 0x000ea80000300800 */
[----:B0-----:R-:W2:Y:S01]  /*6bbc0*/  LDL.LU R12, [R1+0xb00] ;  /* 0x000b0000010c7983 */ /* 0x001ea20000300800 */
[----:B------:R-:W2:Y:S02]  /*6bbd0*/  LDL.LU R13, [R1+0xb04] ;  /* 0x000b0400010d7983 */ /* 0x000ea40000300800 */
[----:B-1----:R-:W2:Y:S02]  /*6bbe0*/  LDL.LU R14, [R1+0xb08] ;  /* 0x000b0800010e7983 */ /* 0x002ea40000300800 */
[----:B------:R-:W2:Y:S02]  /*6bbf0*/  LDL.LU R15, [R1+0xb0c] ;  /* 0x000b0c00010f7983 */ /* 0x000ea40000300800 */
[----:B--2---:R-:W-:Y:S01]  /*6bc00*/  STL.64 [R1+0x5d30], R14 ;  /* 0x005d300e01007387 */ /* 0x004fe20000100a00 */
[----:B------:R0:W-:Y:S03]  /*6bc10*/  STL.64 [R1+0x5d28], R12 ;  /* 0x005d280c01007387 */ /* 0x0001e60000100a00 */
[----:B0-----:R-:W2:Y:S04]  /*6bc20*/  LDL.64 R12, [R1+0xc0] ;  /* 0x0000c000010c7983 */ /* 0x001ea80000100a00 */
[----:B--2---:R0:W-:Y:S04]  /*6bc30*/  STL.64 [R1+0x5d48], R12 ;  /* 0x005d480c01007387 */ /* 0x0041e80000100a00 */
[----:B0-----:R-:W2:Y:S01]  /*6bc40*/  LDL.LU R12, [R1+0xb30] ;  /* 0x000b3000010c7983 */ /* 0x001ea20000300800 */
[----:B------:R-:W2:Y:S02]  /*6bc50*/  LDL.LU R13, [R1+0xb34] ;  /* 0x000b3400010d7983 */ /* 0x000ea40000300800 */
[----:B------:R-:W2:Y:S02]  /*6bc60*/  LDL.LU R14, [R1+0xb38] ;  /* 0x000b3800010e7983 */ /* 0x000ea40000300800 */
[----:B------:R-:W2:Y:S02]  /*6bc70*/  LDL.LU R15, [R1+0xb3c] ;  /* 0x000b3c00010f7983 */ /* 0x000ea40000300800 */
[----:B--2---:R-:W-:Y:S01]  /*6bc80*/  STL.64 [R1+0x5d58], R14 ;  /* 0x005d580e01007387 */ /* 0x004fe20000100a00 */
[----:B------:R0:W-:Y:S02]  /*6bc90*/  STL.64 [R1+0x5d50], R12 ;  /* 0x005d500c01007387 */ /* 0x0001e40000100a00 */
[----:B0-----:R-:W-:-:S02]  /*6bca0*/  IMAD.MOV.U32 R12, RZ, RZ, R29 ;  /* 0x000000ffff0c7224 */ /* 0x001fc400078e001d */
[----:B------:R-:W-:Y:S01]  /*6bcb0*/  IMAD.MOV.U32 R13, RZ, RZ, R28 ;  /* 0x000000ffff0d7224 */ /* 0x000fe200078e001c */
[----:B------:R-:W2:Y:S04]  /*6bcc0*/  LDL.LU R29, [R1+0x5d78] ;  /* 0x005d7800011d7983 */ /* 0x000ea80000300800 */
[----:B------:R0:W-:Y:S04]  /*6bcd0*/  STL.64 [R1+0x5d68], R12 ;  /* 0x005d680c01007387 */ /* 0x0001e80000100a00 */
[----:B0-----:R-:W2:Y:S01]  /*6bce0*/  LDL.LU R12, [R1+0xb50] ;  /* 0x000b5000010c7983 */ /* 0x001ea20000300800 */
[----:B------:R-:W2:Y:S02]  /*6bcf0*/  LDL.LU R13, [R1+0xb54] ;  /* 0x000b5400010d7983 */ /* 0x000ea40000300800 */
[----:B------:R-:W2:Y:S02]  /*6bd00*/  LDL.LU R14, [R1+0xb58] ;  /* 0x000b5800010e7983 */ /* 0x000ea40000300800 */
[----:B------:R-:W2:Y:S01]  /*6bd10*/  LDL.LU R15, [R1+0xb5c] ;  /* 0x000b5c00010f7983 */ /* 0x000ea20000300800 */
[----:B------:R-:W-:Y:S01]  /*6bd20*/  STL.64 [R1+0x5c60], R26 ;  /* 0x005c601a01007387 */ /* 0x000fe20000100a00 */
[----:B----4-:R0:W-:Y:S03]  /*6bd30*/  STL.64 [R1+0x5c58], R24 ;  /* 0x005c581801007387 */ /* 0x0101e60000100a00 */
[----:B0-----:R-:W4:Y:S01]  /*6bd40*/  LDL.LU R24, [R1+0xb60] ;  /* 0x000b600001187983 */ /* 0x001f220000300800 */
[----:B------:R-:W4:Y:S02]  /*6bd50*/  LDL.LU R25, [R1+0xb64] ;  /* 0x000b640001197983 */ /* 0x000f240000300800 */
[----:B------:R-:W4:Y:S02]  /*6bd60*/  LDL.LU R26, [R1+0xb68] ;  /* 0x000b6800011a7983 */ /* 0x000f240000300800 */
[----:B------:R-:W4:Y:S01]  /*6bd70*/  LDL.LU R27, [R1+0xb6c] ;  /* 0x000b6c00011b7983 */ /* 0x000f220000300800 */
[----:B------:R-:W2:Y:S01]  /*6bd80*/  LDL.64 R20, [R1+0xd0] ;  /* 0x0000d00001147983 */ /* 0x000ea20000100a00 */
[----:B---3--:R-:W-:-:S02]  /*6bd90*/  IMAD.MOV.U32 R11, RZ, RZ, R4 ;  /* 0x000000ffff0b7224 */ /* 0x008fc400078e0004 */
[----:B------:R-:W-:Y:S01]  /*6bda0*/  IMAD.MOV.U32 R10, RZ, RZ, R5 ;  /* 0x000000ffff0a7224 */ /* 0x000fe200078e0005 */
[----:B----4-:R-:W-:Y:S01]  /*6bdb0*/  HMMA.16816.F32 R24, R16, R4, R24 ;  /* 0x000000041018723c */ /* 0x010fe20000001818 */
[----:B--2---:R0:W-:Y:S04]  /*6bdc0*/  STL.64 [R1+0x5d60], R20 ;  /* 0x005d601401007387 */ /* 0x0041e80000100a00 */
[----:B0-----:R-:W2:Y:S01]  /*6bdd0*/  LDL.LU R20, [R1+0xb40] ;  /* 0x000b400001147983 */ /* 0x001ea20000300800 */
[----:B------:R-:W2:Y:S02]  /*6bde0*/  LDL.LU R21, [R1+0xb44] ;  /* 0x000b440001157983 */ /* 0x000ea40000300800 */
[----:B------:R-:W2:Y:S02]  /*6bdf0*/  LDL.LU R22, [R1+0xb48] ;  /* 0x000b480001167983 */ /* 0x000ea40000300800 */
[----:B------:R-:W2:Y:S11]  /*6be00*/  LDL.LU R23, [R1+0xb4c] ;  /* 0x000b4c0001177983 */ /* 0x000eb60000300800 */
[----:B------:R-:W-:Y:S02]  /*6be10*/  @!UPT UIADD3 URZ, URZ, URZ, URZ ;  /* 0x0000003f3f3ff290 */ /* 0x000fe4000fffe03f */
[----:B------:R-:W-:Y:S01]  /*6be20*/  STL.64 [R1+0x1a0], R24 ;  /* 0x0001a01801007387 */ /* 0x000fe20000100a00 */
[----:B------:R-:W-:Y:S02]  /*6be30*/  STL.64 [R1+0x1a8], R26 ;  /* 0x0001a81a01007387 */ /* 0x000fe40000100a00 */
[----:B------:R-:W-:Y:S02]  /*6be40*/  STL.64 [R1+0x5d40], R10 ;  /* 0x005d400a01007387 */ /* 0x000fe40000100a00 */
[----:B------:R0:W-:Y:S02]  /*6be50*/  STL.64 [R1+0x5d38], R8 ;  /* 0x005d380801007387 */ /* 0x0001e40000100a00 */
[----:B0-----:R-:W3:Y:S01]  /*6be60*/  LDL.LU R8, [R1+0xb20] ;  /* 0x000b200001087983 */ /* 0x001ee20000300800 */
[----:B------:R-:W3:Y:S02]  /*6be70*/  LDL.LU R9, [R1+0xb24] ;  /* 0x000b240001097983 */ /* 0x000ee40000300800 */
[----:B------:R-:W3:Y:S02]  /*6be80*/  LDL.LU R10, [R1+0xb28] ;  /* 0x000b2800010a7983 */ /* 0x000ee40000300800 */
[----:B------:R-:W3:Y:S01]  /*6be90*/  LDL.LU R11, [R1+0xb2c] ;  /* 0x000b2c00010b7983 */ /* 0x000ee20000300800 */
[----:B------:R-:W4:Y:S01]  /*6bea0*/  LDL.LU R24, [R1+0x8c0] ;  /* 0x0008c00001187983 */ /* 0x000f220000300800 */
[----:B------:R-:W-:-:S02]  /*6beb0*/  IMAD.MOV.U32 R25, RZ, RZ, R29 ;  /* 0x000000ffff197224 */ /* 0x000fc400078e001d */
[----:B------:R-:W2:Y:S02]  /*6bec0*/  LDL.LU R29, [R1+0x5d74] ;  /* 0x005d7400011d7983 */ /* 0x000ea40000300800 */
[----:B------:R-:W3:Y:S01]  /*6bed0*/  LDL.LU R26, [R1+0x8c8] ;  /* 0x0008c800011a7983 */ /* 0x000ee20000300800 */
[----:B------:R-:W3:Y:S01]  /*6bee0*/  LDL.LU R27, [R1+0x8cc] ;  /* 0x0008cc00011b7983 */ /* 0x000ee20000300800 */
[----:B------:R-:W3:Y:S02]  /*6bef0*/  LDL.LU R4, [R1+0x8f0] ;  /* 0x0008f00001047983 */ /* 0x000ee40000300800 */
[----:B------:R-:W3:Y:S02]  /*6bf00*/  LDL.LU R5, [R1+0x8f4] ;  /* 0x0008f40001057983 */ /* 0x000ee40000300800 */
[----:B------:R-:W3:Y:S02]  /*6bf10*/  LDL.LU R6, [R1+0x8f8] ;  /* 0x0008f80001067983 */ /* 0x000ee40000300800 */
[----:B--2---:R-:W-:-:S02]  /*6bf20*/  IMAD.MOV.U32 R7, RZ, RZ, R29 ;  /* 0x000000ffff077224 */ /* 0x004fc400078e001d */
[----:B------:R-:W2:Y:S03]  /*6bf30*/  LDL.LU R29, [R1+0x5d70] ;  /* 0x005d7000011d7983 */ /* 0x000ea60000300800 */
[----:B---3--:R-:W-:Y:S02]  /*6bf40*/  STL.64 [R1+0x5ca0], R6 ;  /* 0x005ca00601007387 */ /* 0x008fe40000100a00 */
[----:B------:R0:W-:Y:S02]  /*6bf50*/  STL.64 [R1+0x5c98], R4 ;  /* 0x005c980401007387 */ /* 0x0001e40000100a00 */
[----:B0-----:R-:W3:Y:S01]  /*6bf60*/  LDL.64 R4, [R1+0xa0] ;  /* 0x0000a00001047983 */ /* 0x001ee20000100a00 */
[----:B------:R-:W-:Y:S02]  /*6bf70*/  STL.64 [R1+0x5c70], R26 ;  /* 0x005c701a01007387 */ /* 0x000fe40000100a00 */
[----:B----4-:R0:W-:Y:S02]  /*6bf80*/  STL.64 [R1+0x5c68], R24 ;  /* 0x005c681801007387 */ /* 0x0101e40000100a00 */
[----:B0-----:R-:W-:-:S02]  /*6bf90*/  IMAD.MOV.U32 R24, RZ, RZ, R3 ;  /* 0x000000ffff187224 */ /* 0x001fc400078e0003 */
[----:B------:R-:W-:-:S07]  /*6bfa0*/  IMAD.MOV.U32 R25, RZ, RZ, R2 ;  /* 0x000000ffff197224 */ /* 0x000fce00078e0002 */
[C---:B------:R-:W-:Y:S11]  /*6bfb0*/  HMMA.16816.F32 R12, R16.reuse, R24, R12 ;  /* 0x00000018100c723c */ /* 0x040ff6000000180c */
[----:B------:R-:W-:Y:S11]  /*6bfc0*/  @!UPT UIADD3 URZ, URZ, URZ, URZ ;  /* 0x0000003f3f3ff290 */ /* 0x000ff6000fffe03f */
[----:B------:R-:W-:Y:S01]  /*6bfd0*/  @!UPT UIADD3 URZ, URZ, URZ, URZ ;  /* 0x0000003f3f3ff290 */ /* 0x000fe2000fffe03f */
[----:B------:R0:W-:Y:S01]  /*6bfe0*/  STL.64 [R1+0x190], R12 ;  /* 0x0001900c01007387 */ /* 0x0001e20000100a00 */
[----:B------:R-:W-:Y:S03]  /*6bff0*/  STL.64 [R1+0x198], R14 ;  /* 0x0001980e01007387 */ /* 0x000fe60000100a00 */
[----:B0-----:R-:W4:Y:S01]  /*6c000*/  LDL.LU.64 R12, [R1+0x5d68] ;  /* 0x005d6800010c7983 */ /* 0x001f220000300a00 */
[----:B------:R0:W-:Y:S03]  /*6c010*/  STL.64 [R1+0x5d00], R24 ;  /* 0x005d001801007387 */ /* 0x0001e60000100a00 */
[----:B0-----:R-:W2:Y:S01]  /*6c020*/  LDL.64 R24, [R1+0xb0] ;  /* 0x0000b00001187983 */ /* 0x001ea20000100a00 */
[C---:B----4-:R-:W-:Y:S03]  /*6c030*/  HMMA.16816.F32 R12, R16.reuse, R12, R20 ;  /* 0x0000000c100c723c */ /* 0x050fe60000001814 */
[----:B------:R-:W4:Y:S11]  /*6c040*/  LDL.LU.64 R20, [R1+0x5d60] ;  /* 0x005d600001147983 */ /* 0x000f360000300a00 */
[----:B------:R-:W-:Y:S09]  /*6c050*/  @!UPT UIADD3 URZ, URZ, URZ, URZ ;  /* 0x0000003f3f3ff290 */ /* 0x000ff2000fffe03f */
[----:B------:R-:W-:Y:S01]  /*6c060*/  STL.64 [R1+0x180], R12 ;  /* 0x0001800c01007387 */ /* 0x000fe20000100a00 */
[----:B------:R0:W-:Y:S03]  /*6c070*/  STL.64 [R1+0x188], R14 ;  /* 0x0001880e01007387 */ /* 0x0001e60000100a00 */
[----:B0-----:R-:W4:Y:S01]  /*6c080*/  LDL.LU.64 R14, [R1+0x5d58] ;  /* 0x005d5800010e7983 */ /* 0x001f220000300a00 */
[----:B------:R-:W4:Y:S02]  /*6c090*/  LDL.LU.64 R12, [R1+0x5d50] ;  /* 0x005d5000010c7983 */ /* 0x000f240000300a00 */
[C---:B----4-:R-:W-:Y:S11]  /*6c0a0*/  HMMA.16816.F32 R12, R16.reuse, R20, R12 ;  /* 0x00000014100c723c */ /* 0x050ff6000000180c */
[----:B------:R-:W-:Y:S11]  /*6c0b0*/  @!UPT UIADD3 URZ, URZ, URZ, URZ ;  /* 0x0000003f3f3ff290 */ /* 0x000ff6000fffe03f */
[----:B------:R-:W-:Y:S01]  /*6c0c0*/  @!UPT UIADD3 URZ, URZ, URZ, URZ ;  /* 0x0000003f3f3ff290 */ /* 0x000fe2000fffe03f */
[----:B------:R0:W-:Y:S01]  /*6c0d0*/  STL.64 [R1+0x170], R12 ;  /* 0x0001700c01007387 */ /* 0x0001e20000100a00 */
[----:B------:R-:W-:Y:S03]  /*6c0e0*/  STL.64 [R1+0x178], R14 ;  /* 0x0001780e01007387 */ /* 0x000fe60000100a00 */
[----:B0-----:R-:W4:Y:S01]  /*6c0f0*/  LDL.LU.64 R12, [R1+0x5d48] ;  /* 0x005d4800010c7983 */ /* 0x001f220000300a00 */
[----:B------:R0:W-:Y:S03]  /*6c100*/  STL.64 [R1+0x5ce0], R20 ;  /* 0x005ce01401007387 */ /* 0x0001e60000100a00 */
[----:B0-----:R-:W2:Y:S01]  /*6c110*/  LDL.LU R20, [R1+0xb10] ;  /* 0x000b100001147983 */ /* 0x001ea20000300800 */
[----:B------:R-:W2:Y:S02]  /*6c120*/  LDL.LU R21, [R1+0xb14] ;  /* 0x000b140001157983 */ /* 0x000ea40000300800 */
[----:B------:R-:W2:Y:S02]  /*6c130*/  LDL.LU R22, [R1+0xb18] ;  /* 0x000b180001167983 */ /* 0x000ea40000300800 */
[----:B------:R-:W2:Y:S01]  /*6c140*/  LDL.LU R23, [R1+0xb1c] ;  /* 0x000b1c0001177983 */ /* 0x000ea20000300800 */
        /* <DEDUP_REMOVED lines=9> */
[----:B------:R-:W4:Y:S01]  /*6c1e0*/  LDL.LU.64 R12, [R1+0x5d28] ;  /* 0x005d2800010c7983 */ /* 0x000f220000300a00 */
[C---:B--2---:R-:W-:Y:S11]  /*6c1f0*/  HMMA.16816.F32 R20, R16.reuse, R24, R20 ;  /* 0x000000181014723c */ /* 0x044ff60000001814 */
[----:B------:R-:W-:Y:S11]  /*6c200*/  @!UPT UIADD3 URZ, URZ, URZ, URZ ;  /* 0x0000003f3f3ff290 */ /* 0x000ff6000fffe03f */
[----:B------:R-:W-:Y:S01]  /*6c210*/  @!UPT UIADD3 URZ, URZ, URZ, URZ ;  /* 0x0000003f3f3ff290 */ /* 0x000fe2000fffe03f */
[----:B------:R-:W-:Y:S01]  /*6c220*/  STL.64 [R1+0x150], R20 ;  /* 0x0001501401007387 */ /* 0x000fe20000100a00 */
[----:B------:R-:W-:Y:S02]  /*6c230*/  STL.64 [R1+0x158], R22 ;  /* 0x0001581601007387 */ /* 0x000fe40000100a00 */
[----:B---3--:R-:W-:Y:S01]  /*6c240*/  STL.64 [R1+0x5cb0], R4 ;  /* 0x005cb00401007387 */ /* 0x008fe20000100a00 */
        /* <DEDUP_REMOVED lines=8> */
[----:B------:R-:W2:Y:S01]  /*6c2d0*/  LDL.LU R15, [R1+0xa2c] ;  /* 0x000a2c00010f7983 */ /* 0x000ea20000300800 */
[----:B------:R-:W3:Y:S04]  /*6c2e0*/  LDL.64 R20, [R1+0xe0] ;  /* 0x0000e00001147983 */ /* 0x000ee80000100a00 */
[----:B---3--:R0:W-:Y:S04]  /*6c2f0*/  STL.64 [R1+0x5cf8], R20 ;  /* 0x005cf81401007387 */ /* 0x0081e80000100a00 */
[----:B0-----:R-:W3:Y:S01]  /*6c300*/  LDL.LU R20, [R1+0x9f0] ;  /* 0x0009f00001147983 */ /* 0x001ee20000300800 */
[----:B------:R-:W3:Y:S02]  /*6c310*/  LDL.LU R21, [R1+0x9f4] ;  /* 0x0009f40001157983 */ /* 0x000ee40000300800 */
[----:B------:R-:W4:Y:S02]  /*6c320*/  LDL.LU R22, [R1+0x9f8] ;  /* 0x0009f80001167983 */ /* 0x000f240000300800 */
[----:B------:R-:W4:Y:S02]  /*6c330*/  LDL.LU R23, [R1+0x9fc] ;  /* 0x0009fc0001177983 */ /* 0x000f240000300800 */
[----:B------:R-:W-:-:S02]  /*6c340*/  IMAD.MOV.U32 R7, RZ, RZ, R24 ;  /* 0x000000ffff077224 */ /* 0x000fc400078e0018 */
[----:B------:R-:W-:Y:S02]  /*6c350*/  IMAD.MOV.U32 R6, RZ, RZ, R25 ;  /* 0x000000ffff067224 */ /* 0x000fe400078e0019 */
[----:B------:R-:W-:Y:S02]  /*6c360*/  IMAD.MOV.U32 R4, RZ, RZ, R7 ;  /* 0x000000ffff047224 */ /* 0x000fe400078e0007 */
[----:B------:R-:W-:Y:S01]  /*6c370*/  IMAD.MOV.U32 R5, RZ, RZ, R6 ;  /* 0x000000ffff057224 */ /* 0x000fe200078e0006 */
[----:B----4-:R-:W-:Y:S01]  /*6c380*/  STL.64 [R1+0x5d10], R22 ;  /* 0x005d101601007387 */ /* 0x010fe20000100a00 */
[----:B---3--:R0:W-:Y:S03]  /*6c390*/  STL.64 [R1+0x5d08], R20 ;  /* 0x005d081401007387 */ /* 0x0081e60000100a00 */
[----:B0-----:R-:W3:Y:S01]  /*6c3a0*/  LDL.LU R20, [R1+0xa00] ;  /* 0x000a000001147983 */ /* 0x001ee20000300800 */
[----:B------:R-:W3:Y:S02]  /*6c3b0*/  LDL.LU R21, [R1+0xa04] ;  /* 0x000a040001157983 */ /* 0x000ee40000300800 */
[----:B------:R-:W3:Y:S02]  /*6c3c0*/  LDL.LU R22, [R1+0xa08] ;  /* 0x000a080001167983 */ /* 0x000ee40000300800 */
[----:B------:R-:W3:Y:S01]  /*6c3d0*/  LDL.LU R23, [R1+0xa0c] ;  /* 0x000a0c0001177983 */ /* 0x000ee20000300800 */
[----:B------:R0:W-:Y:S04]  /*6c3e0*/  STL.64 [R1+0x5cc8], R4 ;  /* 0x005cc80401007387 */ /* 0x0001e80000100a00 */
[----:B0-----:R-:W4:Y:S01]  /*6c3f0*/  LDL.LU R4, [R1+0x9c0] ;  /* 0x0009c00001047983 */ /* 0x001f220000300800 */
        /* <DEDUP_REMOVED lines=17> */
[----:B------:R-:W2:Y:S01]  /*6c510*/  LDL.LU R7, [R1+0x9ec] ;  /* 0x0009ec0001077983 */ /* 0x000ea20000300800 */
[----:B------:R-:W3:Y:S01]  /*6c520*/  LDL.LU.64 R14, [R1+0x5d20] ;  /* 0x005d2000010e7983 */ /* 0x000ee20000300a00 */
[----:B------:R-:W3:Y:S02]  /*6c530*/  LDL.LU.64 R12, [R1+0x5d18] ;  /* 0x005d1800010c7983 */ /* 0x000ee40000300a00 */
[----:B------:R0:W-:Y:S02]  /*6c540*/  STL.64 [R1+0x5ca8], R8 ;  /* 0x005ca80801007387 */ /* 0x0001e40000100a00 */
[----:B0-----:R-:W4:Y:S04]  /*6c550*/  LDL.LU R8, [R1+0x9a0] ;  /* 0x0009a00001087983 */ /* 0x001f280000300800 */
[----:B------:R-:W-:Y:S02]  /*6c560*/  STL.64 [R1+0x130], R16 ;  /* 0x0001301001007387 */ /* 0x000fe40000100a00 */
[----:B------:R-:W-:Y:S02]  /*6c570*/  STL.64 [R1+0x138], R18 ;  /* 0x0001381201007387 */ /* 0x000fe40000100a00 */
[----:B------:R-:W4:Y:S01]  /*6c580*/  LDL.LU R9, [R1+0x9a4] ;  /* 0x0009a40001097983 */ /* 0x000f220000300800 */
[----:B------:R-:W2:Y:S01]  /*6c590*/  LDL.LU R10, [R1+0x9a8] ;  /* 0x0009a800010a7983 */ /* 0x000ea20000300800 */
[----:B------:R-:W2:Y:S01]  /*6c5a0*/  LDL.LU R11, [R1+0x9ac] ;  /* 0x0009ac00010b7983 */ /* 0x000ea20000300800 */
[C---:B---3--:R-:W-:Y:S02]  /*6c5b0*/  HMMA.16816.F32 R24, R12.reuse, R24, R20 ;  /* 0x000000180c18723c */ /* 0x048fe40000001814 */
[----:B--2---:R-:W-:Y:S01]  /*6c5c0*/  STL.64 [R1+0x5cc0], R10 ;  /* 0x005cc00a01007387 */ /* 0x004fe20000100a00 */
[----:B----4-:R0:W-:Y:S03]  /*6c5d0*/  STL.64 [R1+0x5cb8], R8 ;  /* 0x005cb80801007387 */ /* 0x0101e60000100a00 */
[----:B0-----:R-:W2:Y:S01]  /*6c5e0*/  LDL.LU R8, [R1+0x9b0] ;  /* 0x0009b00001087983 */ /* 0x001ea20000300800 */
[----:B------:R-:W2:Y:S02]  /*6c5f0*/  LDL.LU R9, [R1+0x9b4] ;  /* 0x0009b40001097983 */ /* 0x000ea40000300800 */
[----:B------:R-:W2:Y:S02]  /*6c600*/  LDL.LU R10, [R1+0x9b8] ;  /* 0x0009b800010a7983 */ /* 0x000ea40000300800 */
[----:B------:R-:W3:Y:S01]  /*6c610*/  LDL.LU.64 R22, [R1+0x5d10] ;  /* 0x005d100001167983 */ /* 0x000ee20000300a00 */
[----:B------:R-:W3:Y:S11]  /*6c620*/  LDL.LU.64 R20, [R1+0x5d08] ;  /* 0x005d080001147983 */ /* 0x000ef60000300a00 */
[----:B------:R0:W-:Y:S02]  /*6c630*/  STL.64 [R1+0x120], R24 ;  /* 0x0001201801007387 */ /* 0x0001e40000100a00 */
[----:B------:R-:W-:Y:S01]  /*6c640*/  STL.64 [R1+0x128], R26 ;  /* 0x0001281a01007387 */ /* 0x000fe20000100a00 */
[----:B0-----:R-:W3:Y:S02]  /*6c650*/  LDL.LU.64 R24, [R1+0x5d00] ;  /* 0x005d000001187983 */ /* 0x001ee40000300a00 */
[C---:B---3--:R-:W-:Y:S11]  /*6c660*/  HMMA.16816.F32 R20, R12.reuse, R24, R20 ;  /* 0x000000180c14723c */ /* 0x048ff60000001814 */
[----:B------:R-:W-:Y:S11]  /*6c670*/  @!UPT UIADD3 URZ, URZ, URZ, URZ ;  /* 0x0000003f3f3ff290 */ /* 0x000ff6000fffe03f */
[----:B------:R-:W-:Y:S01]  /*6c680*/  @!UPT UIADD3 URZ, URZ, URZ, URZ ;  /* 0x0000003f3f3ff290 */ /* 0x000fe2000fffe03f */
[----:B------:R0:W-:Y:S01]  /*6c690*/  STL.64 [R1+0x110], R20 ;  /* 0x0001101401007387 */ /* 0x0001e20000100a00 */
[----:B------:R-:W-:Y:S03]  /*6c6a0*/  STL [R1+0x118], R22 ;  /* 0x0001181601007387 */ /* 0x000fe60000100800 */
[----:B0-----:R-:W3:Y:S01]  /*6c6b0*/  LDL.LU.64 R20, [R1+0x5cf8] ;  /* 0x005cf80001147983 */ /* 0x001ee20000300a00 */
[----:B------:R-:W-:Y:S02]  /*6c6c0*/  IMAD.MOV.U32 R11, RZ, RZ, R29 ;  /* 0x000000ffff0b7224 */ /* 0x000fe400078e001d */
[----:B------:R-:W-:Y:S02]  /*6c6d0*/  IMAD.MOV.U32 R29, RZ, RZ, R23 ;  /* 0x000000ffff1d7224 */ /* 0x000fe400078e0017 */
[----:B------:R0:W-:Y:S02]  /*6c6e0*/  STL.64 [R1+0x5c80], R24 ;  /* 0x005c801801007387 */ /* 0x0001e40000100a00 */
[----:B0-----:R-:W4:Y:S01]  /*6c6f0*/  LDL.64 R24, [R1+0x100] ;  /* 0x0001000001187983 */ /* 0x001f220000100a00 */
[----:B------:R-:W-:Y:S01]  /*6c700*/  STL [R1+0x5738], R29 ;  /* 0x0057381d01007387 */ /* 0x000fe20000100800 */
        /* <DEDUP_REMOVED lines=19> */
[----:B0-----:R-:W2:Y:S01]  /*6c840*/  LDL.LU R20, [R1+0x8d0] ;  /* 0x0008d00001147983 */ /* 0x001ea20000300800 */
[----:B------:R-:W2:Y:S02]  /*6c850*/  LDL.LU R21, [R1+0x8d4] ;  /* 0x0008d40001157983 */ /* 0x000ea40000300800 */
[----:B------:R-:W2:Y:S02]  /*6c860*/  LDL.LU R22, [R1+0x8d8] ;  /* 0x0008d80001167983 */ /* 0x000ea40000300800 */
[----:B------:R-:W2:Y:S01]  /*6c870*/  LDL.LU R23, [R1+0x8dc] ;  /* 0x0008dc0001177983 */ /* 0x000ea20000300800 */
[C---:B---3--:R-:W-:Y:S11]  /*6c880*/  HMMA.16816.F32 R4, R12.reuse, R16, R4 ;  /* 0x000000100c04723c */ /* 0x048ff60000001804 */
[----:B------:R-:W-:Y:S11]  /*6c890*/  @!UPT UIADD3 URZ, URZ, URZ, URZ ;  /* 0x0000003f3f3ff290 */ /* 0x000ff6000fffe03f */
[----:B------:R-:W-:Y:S01]  /*6c8a0*/  @!UPT UIADD3 URZ, URZ, URZ, URZ ;  /* 0x0000003f3f3ff290 */ /* 0x000fe2000fffe03f */
        /* <DEDUP_REMOVED lines=15> */
[----:B------:R-:W-:Y:S03]  /*6c9a0*/  STL.64 [R1+0x48], R10 ;  /* 0x0000480a01007387 */ /* 0x000fe60000100a00 */
[----:B0-----:R-:W2:Y:S01]  /*6c9b0*/  LDL.LU.64 R8, [R1+0x5ca8] ;  /* 0x005ca80001087983 */ /* 0x001ea20000300a00 */
[----:B------:R-:W2:Y:S02]  /*6c9c0*/  LDL.LU.64 R6, [R1+0x5ca0] ;  /* 0x005ca00001067983 */ /* 0x000ea40000300a00 */
[----:B------:R-:W2:Y:S02]  /*6c9d0*/  LDL.LU.64 R4, [R1+0x5c98] ;  /* 0x005c980001047983 */ /* 0x000ea40000300a00 */
[----:B--2---:R-:W-:Y:S01]  /*6c9e0*/  HMMA.16816.F32 R12, R12, R8, R4 ;  /* 0x000000080c0c723c */ /* 0x004fe20000001804 */
[----:B------:R-:W4:Y:S01]  /*6c9f0*/  LDL.LU.64 R6, [R1+0x5c90] ;  /* 0x005c900001067983 */ /* 0x000f220000300a00 */
[----:B------:R-:W4:Y:S02]  /*6ca00*/  LDL.LU.64 R4, [R1+0x5c88] ;  /* 0x005c880001047983 */ /* 0x000f240000300a00 */
[----:B------:R0:W-:Y:S02]  /*6ca10*/  STL.64 [R1+0x5c30], R8 ;  /* 0x005c300801007387 */ /* 0x0001e40000100a00 */
[----:B0-----:R-:W4:Y:S11]  /*6ca20*/  LDL.LU R8, [R1+0x8e0] ;  /* 0x0008e00001087983 */ /* 0x001f360000300800 */
[----:B------:R-:W-:Y:S06]  /*6ca30*/  @!UPT UIADD3 URZ, URZ, URZ, URZ ;  /* 0x0000003f3f3ff290 */ /* 0x000fec000fffe03f */
[----:B------:R0:W-:Y:S01]  /*6ca40*/  STL.64 [R1+0x30], R12 ;  /* 0x0000300c01007387 */ /* 0x0001e20000100a00 */
[----:B------:R-:W-:Y:S02]  /*6ca50*/  STL.64 [R1+0x38], R14 ;  /* 0x0000380e01007387 */ /* 0x000fe40000100a00 */
[----:B------:R-:W4:Y:S02]  /*6ca60*/  LDL.LU R9, [R1+0x8e4] ;  /* 0x0008e40001097983 */ /* 0x000f240000300800 */
[----:B------:R-:W4:Y:S01]  /*6ca70*/  LDL.LU R10, [R1+0x8e8] ;  /* 0x0008e800010a7983 */ /* 0x000f220000300800 */
[----:B------:R-:W4:Y:S04]  /*6ca80*/  LDL.LU R11, [R1+0x8ec] ;  /* 0x0008ec00010b7983 */ /* 0x000f280000300800 */
[----:B0-----:R-:W2:Y:S01]  /*6ca90*/  LDL.64 R12, [R1+0xb0] ;  /* 0x0000b000010c7983 */ /* 0x001ea20000100a00 */
[C---:B----4-:R-:W-:Y:S03]  /*6caa0*/  HMMA.16816.F32 R8, R4.reuse, R24, R8 ;  /* 0x000000180408723c */ /* 0x050fe60000001808 */
[----:B--2---:R-:W-:Y:S11]  /*6cab0*/  STL.64 [R1+0x5c50], R12 ;  /* 0x005c500c01007387 */ /* 0x004ff60000100a00 */
[----:B------:R-:W-:Y:S09]  /*6cac0*/  @!UPT UIADD3 URZ, URZ, URZ, URZ ;  /* 0x0000003f3f3ff290 */ /* 0x000ff2000fffe03f */
[----:B------:R0:W-:Y:S01]  /*6cad0*/  STL.64 [R1+0x20], R8 ;  /* 0x0000200801007387 */ /* 0x0001e20000100a00 */
[----:B------:R-:W-:Y:S02]  /*6cae0*/  STL.64 [R1+0x28], R10 ;  /* 0x0000280a01007387 */ /* 0x000fe40000100a00 */
[----:B0-----:R-:W-:Y:S02]  /*6caf0*/  IMAD.MOV.U32 R9, RZ, RZ, R24 ;  /* 0x000000ffff097224 */ /* 0x001fe400078e0018 */
[----:B------:R-:W-:Y:S02]  /*6cb00*/  IMAD.MOV.U32 R8, RZ, RZ, R25 ;  /* 0x000000ffff087224 */ /* 0x000fe400078e0019 */
[----:B------:R-:W2:Y:S02]  /*6cb10*/  LDL.LU.64 R24, [R1+0x5c80] ;  /* 0x005c800001187983 */ /* 0x000ea40000300a00 */
        /* <DEDUP_REMOVED lines=10> */
[----:B------:R-:W3:Y:S01]  /*6cbc0*/  LDL.LU.64 R26, [R1+0x5c60] ;  /* 0x005c6000011a7983 */ /* 0x000ee20000300a00 */
[----:B------:R-:W3:Y:S02]  /*6cbd0*/  LDL.LU.64 R24, [R1+0x5c58] ;  /* 0x005c580001187983 */ /* 0x000ee40000300a00 */
[----:B--2---:R0:W-:Y:S11]  /*6cbe0*/  STL.64 [R1+0x5be0], R20 ;  /* 0x005be01401007387 */ /* 0x0041f60000100a00 */
[----:B------:R-:W-:Y:S08]  /*6cbf0*/  @!UPT UIADD3 URZ, URZ, URZ, URZ ;  /* 0x0000003f3f3ff290 */ /* 0x000ff0000fffe03f */
[----:B------:R-:W-:Y:S01]  /*6cc00*/  STL.64 [R1], R12 ;  /* 0x0000000c01007387 */ /* 0x000fe20000100a00 */
[----:B------:R-:W-:Y:S01]  /*6cc10*/  STL.64 [R1+0x8], R14 ;  /* 0x0000080e01007387 */ /* 0x000fe20000100a00 */
[----:B---3--:R-:W-:Y:S02]  /*6cc20*/  HMMA.16816.F32 R24, R4, R20, R24 ;  /* 0x000000140418723c */ /* 0x008fe40000001818 */
[----:B0-----:R-:W2:Y:S01]  /*6cc30*/  LDL.LU R20, [R1+0x5c0] ;  /* 0x0005c00001147983 */ /* 0x001ea20000300800 */
[----:B------:R-:W2:Y:S02]  /*6cc40*/  LDL.LU R21, [R1+0x5c4] ;  /* 0x0005c40001157983 */ /* 0x000ea40000300800 */
[----:B------:R-:W3:Y:S02]  /*6cc50*/  LDL.LU R22, [R1+0x5c8] ;  /* 0x0005c80001167983 */ /* 0x000ee40000300800 */
[----:B------:R-:W3:Y:S02]  /*6cc60*/  LDL.LU R23, [R1+0x5cc] ;  /* 0x0005cc0001177983 */ /* 0x000ee40000300800 */
[----:B---3--:R-:W-:Y:S01]  /*6cc70*/  STL.64 [R1+0x5bf0], R22 ;  /* 0x005bf01601007387 */ /* 0x008fe20000100a00 */
[----:B--2---:R0:W-:Y:S03]  /*6cc80*/  STL.64 [R1+0x5be8], R20 ;  /* 0x005be81401007387 */ /* 0x0041e60000100a00 */
[----:B0-----:R-:W2:Y:S04]  /*6cc90*/  LDL.64 R20, [R1+0xf0] ;  /* 0x0000f00001147983 */ /* 0x001ea80000100a00 */
[----:B--2---:R0:W-:Y:S01]  /*6cca0*/  STL.64 [R1+0x5c00], R20 ;  /* 0x005c001401007387 */ /* 0x0041e20000100a00 */
[----:B------:R-:W2:Y:S02]  /*6ccb0*/  LDL.LU R12, [R1+0x8a0] ;  /* 0x0008a000010c7983 */ /* 0x000ea40000300800 */
[----:B------:R-:W2:Y:S02]  /*6ccc0*/  LDL.LU R13, [R1+0x8a4] ;  /* 0x0008a400010d7983 */ /* 0x000ea40000300800 */
[----:B------:R-:W2:Y:S01]  /*6ccd0*/  LDL.LU R14, [R1+0x8a8] ;  /* 0x0008a800010e7983 */ /* 0x000ea20000300800 */
[----:B------:R-:W2:Y:S01]  /*6cce0*/  LDL.LU R15, [R1+0x8ac] ;  /* 0x0008ac00010f7983 */ /* 0x000ea20000300800 */
[----:B0-----:R-:W-:-:S02]  /*6ccf0*/  IMAD.MOV.U32 R20, RZ, RZ, R9 ;  /* 0x000000ffff147224 */ /* 0x001fc400078e0009 */
[----:B------:R-:W-:Y:S02]  /*6cd00*/  IMAD.MOV.U32 R21, RZ, RZ, R8 ;  /* 0x000000ffff157224 */ /* 0x000fe400078e0008 */
[----:B------:R-:W-:Y:S02]  /*6cd10*/  IMAD.MOV.U32 R8, RZ, RZ, R3 ;  /* 0x000000ffff087224 */ /* 0x000fe400078e0003 */
[----:B------:R-:W-:-:S05]  /*6cd20*/  IMAD.MOV.U32 R9, RZ, RZ, R2 ;  /* 0x000000ffff097224 */ /* 0x000fca00078e0002 */
[----:B------:R0:W-:Y:S04]  /*6cd30*/  STL.64 [R1+0x5c48], R8 ;  /* 0x005c480801007387 */ /* 0x0001e80000100a00 */
        /* <DEDUP_REMOVED lines=13> */
[----:B------:R-:W2:Y:S02]  /*6ce10*/  LDL.LU R22, [R1+0x5a8] ;  /* 0x0005a80001167983 */ /* 0x000ea40000300800 */
[----:B------:R-:W2:Y:S01]  /*6ce20*/  LDL.LU R23, [R1+0x5ac] ;  /* 0x0005ac0001177983 */ /* 0x000ea20000300800 */
[----:B------:R-:W-:Y:S01]  /*6ce30*/  STL.64 [R1+0x5520], R26 ;  /* 0x0055201a01007387 */ /* 0x000fe20000100a00 */
[----:B------:R0:W-:Y:S03]  /*6ce40*/  STL.64 [R1+0x5518], R24 ;  /* 0x0055181801007387 */ /* 0x0001e60000100a00 */
[----:B0-----:R-:W4:Y:S01]  /*6ce50*/  LDL.LU.64 R24, [R1+0xe0] ;  /* 0x0000e00001187983 */ /* 0x001f220000300a00 */
[----:B------:R-:W2:Y:S01]  /*6ce60*/  LDL.64 R26, [R1+0xe8] ;  /* 0x0000e800011a7983 */ /* 0x000ea20000100a00 */
[C---:B------:R-:W-:Y:S02]  /*6ce70*/  HMMA.16816.F32 R12, R4.reuse, R16, R12 ;  /* 0x00000010040c723c */ /* 0x040fe4000000180c */
[----:B--2---:R-:W-:Y:S01]  /*6ce80*/  STL [R1+0x5740], R26 ;  /* 0x0057401a01007387 */ /* 0x004fe20000100800 */
[----:B------:R-:W-:Y:S02]  /*6ce90*/  STL [R1+0x573c], R27 ;  /* 0x00573c1b01007387 */ /* 0x000fe40000100800 */
[----:B----4-:R0:W-:Y:S02]  /*6cea0*/  STL.64 [R1+0x5bf8], R24 ;  /* 0x005bf81801007387 */ /* 0x0101e40000100a00 */
        /* <DEDUP_REMOVED lines=13> */
[----:B------:R0:W-:Y:S03]  /*6cf80*/  STL.64 [R1+0x5bd8], R16 ;  /* 0x005bd81001007387 */ /* 0x0001e60000100a00 */
        /* <DEDUP_REMOVED lines=9> */
[----:B0-----:R-:W3:Y:S01]  /*6d020*/  LDL.LU.64 R8, [R1+0x5c48] ;  /* 0x005c480001087983 */ /* 0x001ee20000300a00 */
[----:B------:R0:W-:Y:S03]  /*6d030*/  STL.64 [R1+0x5bd0], R12 ;  /* 0x005bd00c01007387 */ /* 0x0001e60000100a00 */
[----:B0-----:R-:W2:Y:S01]  /*6d040*/  LDL.LU R12, [R1+0x890] ;  /* 0x00089000010c7983 */ /* 0x001ea20000300800 */
[----:B------:R-:W2:Y:S02]  /*6d050*/  LDL.LU R13, [R1+0x894] ;  /* 0x00089400010d7983 */ /* 0x000ea40000300800 */
[----:B------:R-:W2:Y:S02]  /*6d060*/  LDL.LU R14, [R1+0x898] ;  /* 0x00089800010e7983 */ /* 0x000ea40000300800 */
[----:B------:R-:W2:Y:S01]  /*6d070*/  LDL.LU R15, [R1+0x89c] ;  /* 0x00089c00010f7983 */ /* 0x000ea20000300800 */
[C---:B---3--:R-:W-:Y:S01]  /*6d080*/  HMMA.16816.F32 R8, R4.reuse, R8, R20 ;  /* 0x000000080408723c */ /* 0x048fe20000001814 */
[----:B------:R-:W3:Y:S01]  /*6d090*/  LDL.LU.64 R22, [R1+0x5c40] ;  /* 0x005c400001167983 */ /* 0x000ee20000300a00 */
[----:B------:R-:W3:Y:S11]  /*6d0a0*/  LDL.LU.64 R20, [R1+0x5c38] ;  /* 0x005c380001147983 */ /* 0x000ef60000300a00 */
[----:B------:R-:W-:Y:S10]  /*6d0b0*/  @!UPT UIADD3 URZ, URZ, URZ, URZ ;  /* 0x0000003f3f3ff290 */ /* 0x000ff4000fffe03f */
[----:B------:R0:W-:Y:S01]  /*6d0c0*/  STL.64 [R1+0x5a0], R8 ;  /* 0x0005a00801007387 */ /* 0x0001e20000100a00 */
[----:B------:R1:W-:Y:S03]  /*6d0d0*/  STL.64 [R1+0x5a8], R10 ;  /* 0x0005a80a01007387 */ /* 0x0003e60000100a00 */
[----:B0-----:R-:W3:Y:S02]  /*6d0e0*/  LDL.LU.64 R8, [R1+0x5c30] ;  /* 0x005c300001087983 */ /* 0x001ee40000300a00 */
[----:B---3--:R-:W-:Y:S02]  /*6d0f0*/  HMMA.16816.F32 R4, R4, R8, R20 ;  /* 0x000000080404723c */ /* 0x008fe40000001814 */
[----:B------:R-:W2:Y:S01]  /*6d100*/  LDL.LU.64 R20, [R1+0x5c28] ;  /* 0x005c280001147983 */ /* 0x000ea20000300a00 */
[----:B-1----:R-:W2:Y:S02]  /*6d110*/  LDL.LU.64 R10, [R1+0x5c20] ;  /* 0x005c2000010a7983 */ /* 0x002ea40000300a00 */
[----:B------:R-:W2:Y:S11]  /*6d120*/  LDL.LU.64 R8, [R1+0x5c18] ;  /* 0x005c180001087983 */ /* 0x000eb60000300a00 */
[----:B------:R-:W-:Y:S07]  /*6d130*/  @!UPT UIADD3 URZ, URZ, URZ, URZ ;  /* 0x0000003f3f3ff290 */ /* 0x000fee000fffe03f */
[----:B------:R0:W-:Y:S01]  /*6d140*/  STL.64 [R1+0x5b0], R4 ;  /* 0x0005b00401007387 */ /* 0x0001e20000100a00 */
[----:B------:R-:W-:Y:S03]  /*6d150*/  STL.64 [R1+0x5b8], R6 ;  /* 0x0005b80601007387 */ /* 0x000fe60000100a00 */
[----:B0-----:R-:W3:Y:S01]  /*6d160*/  LDL.64 R4, [R1+0xa0] ;  /* 0x0000a00001047983 */ /* 0x001ee20000100a00 */
        /* <DEDUP_REMOVED lines=16> */
[C---:B--2---:R-:W-:Y:S11]  /*6d270*/  HMMA.16816.F32 R20, R8.reuse, R24, R20 ;  /* 0x000000180814723c */ /* 0x044ff60000001814 */
        /* <DEDUP_REMOVED lines=8> */
[----:B------:R-:W3:Y:S02]  /*6d300*/  LDL.LU R26, [R1+0xad8] ;  /* 0x000ad800011a7983 */ /* 0x000ee40000300800 */
[----:B------:R-:W3:Y:S01]  /*6d310*/  LDL.LU R27, [R1+0xadc] ;  /* 0x000adc00011b7983 */ /* 0x000ee20000300800 */
[C---:B----4-:R-:W-:Y:S11]  /*6d320*/  HMMA.16816.F32 R16, R8.reuse, R20, R16 ;  /* 0x000000140810723c */ /* 0x050ff60000001810 */
[----:B------:R-:W-:Y:S11]  /*6d330*/  @!UPT UIADD3 URZ, URZ, URZ, URZ ;  /* 0x0000003f3f3ff290 */ /* 0x000ff6000fffe03f */
[----:B------:R-:W-:Y:S01]  /*6d340*/  @!UPT UIADD3 URZ, URZ, URZ, URZ ;  /* 0x0000003f3f3ff290 */ /* 0x000fe2000fffe03f */
[----:B------:R0:W-:Y:S01]  /*6d350*/  STL.64 [R1+0x610], R16 ;  /* 0x0006101001007387 */ /* 0x0001e20000100a00 */
[----:B------:R1:W-:Y:S03]  /*6d360*/  STL.64 [R1+0x618], R18 ;  /* 0x0006181201007387 */ /* 0x0003e60000100a00 */
[----:B0-----:R-:W1:Y:S02]  /*6d370*/  LDL.LU.64 R16, [R1+0x5bd8] ;  /* 0x005bd80001107983 */ /* 0x001e640000300a00 */
[C---:B-1----:R-:W-:Y:S02]  /*6d380*/  HMMA.16816.F32 R16, R8.reuse, R16, R12 ;  /* 0x000000100810723c */ /* 0x042fe4000000180c */
[----:B------:R-:W2:Y:S11]  /*6d390*/  LDL.LU.64 R12, [R1+0x5bd0] ;  /* 0x005bd000010c7983 */ /* 0x000eb60000300a00 */
        /* <DEDUP_REMOVED lines=10> */
[C---:B---3--:R-:W-:Y:S08]  /*6d440*/  HMMA.16816.F32 R24, R8.reuse, R4, R24 ;  /* 0x000000040818723c */ /* 0x048ff00000001818 */
[----:B--2---:R-:W-:Y:S11]  /*6d450*/  HMMA.16816.F32 R16, R8, R12, R16 ;  /* 0x0000000c0810723c */ /* 0x004ff60000001810 */
[----:B------:R-:W-:Y:S11]  /*6d460*/  @!UPT UIADD3 URZ, URZ, URZ, URZ ;  /* 0x0000003f3f3ff290 */ /* 0x000ff6000fffe03f */
[----:B------:R-:W-:Y:S01]  /*6d470*/  @!UPT UIADD3 URZ, URZ, URZ, URZ ;  /* 0x0000003f3f3ff290 */ /* 0x000fe2000fffe03f */
[----:B------:R0:W-:Y:S02]  /*6d480*/  STL.64 [R1+0x640], R16 ;  /* 0x0006401001007387 */ /* 0x0001e40000100a00 */
[----:B0-----:R-:W-:Y:S02]  /*6d490*/  IMAD.MOV.U32 R17, RZ, RZ, R12 ;  /* 0x000000ffff117224 */ /* 0x001fe400078e000c */
[----:B------:R-:W-:Y:S02]  /*6d4a0*/  IMAD.MOV.U32 R16, RZ, RZ, R13 ;  /* 0x000000ffff107224 */ /* 0x000fe400078e000d */
[----:B------:R-:W0:Y:S04]  /*6d4b0*/  LDSM.16.MT88.4 R12, [R0+0x10300] ;  /* 0x01030000000c783b */ /* 0x000e280000004200 */
[----:B------:R-:W-:Y:S01]  /*6d4c0*/  STL.64 [R1+0x648], R18 ;  /* 0x0006481201007387 */ /* 0x000fe20000100a00 */
[----:B------:R1:W-:Y:S03]  /*6d4d0*/  STL.64 [R1+0x5b78], R16 ;  /* 0x005b781001007387 */ /* 0x0003e60000100a00 */
[----:B-1----:R-:W2:Y:S04]  /*6d4e0*/  LDL.64 R16, [R1+0x90] ;  /* 0x0000900001107983 */ /* 0x002ea80000100a00 */
[----:B0-----:R-:W-:Y:S01]  /*6d4f0*/  STL.64 [R1+0x5ae0], R14 ;  /* 0x005ae00e01007387 */ /* 0x001fe20000100a00 */
[----:B------:R0:W-:Y:S03]  /*6d500*/  STL.64 [R1+0x5ad8], R12 ;  /* 0x005ad80c01007387 */ /* 0x0001e60000100a00 */
[----:B0-----:R-:W2:Y:S01]  /*6d510*/  LDL.LU R12, [R1+0xac0] ;  /* 0x000ac000010c7983 */ /* 0x001ea20000300800 */
[----:B------:R-:W2:Y:S02]  /*6d520*/  LDL.LU R13, [R1+0xac4] ;  /* 0x000ac400010d7983 */ /* 0x000ea40000300800 */
[----:B------:R-:W2:Y:S02]  /*6d530*/  LDL.LU R14, [R1+0xac8] ;  /* 0x000ac800010e7983 */ /* 0x000ea40000300800 */
[----:B------:R-:W2:Y:S01]  /*6d540*/  LDL.LU R15, [R1+0xacc] ;  /* 0x000acc00010f7983 */ /* 0x000ea20000300800 */
[----:B------:R0:W-:Y:S01]  /*6d550*/  STL.64 [R1+0x660], R24 ;  /* 0x0006601801007387 */ /* 0x0001e20000100a00 */
[----:B------:R1:W-:Y:S03]  /*6d560*/  STL.64 [R1+0x668], R26 ;  /* 0x0006681a01007387 */ /* 0x0003e60000100a00 */
[----:B0-----:R-:W3:Y:S01]  /*6d570*/  LDL.LU.64 R24, [R1+0x5bc8] ;  /* 0x005bc80001187983 */ /* 0x001ee20000300a00 */
[----:B-1----:R-:W-:-:S02]  /*6d580*/  IMAD.MOV.U32 R27, RZ, RZ, R4 ;  /* 0x000000ffff1b7224 */ /* 0x002fc400078e0004 */
[----:B------:R-:W-:Y:S02]  /*6d590*/  IMAD.MOV.U32 R26, RZ, RZ, R5 ;  /* 0x000000ffff1a7224 */ /* 0x000fe400078e0005 */
[----:B------:R-:W0:Y:S01]  /*6d5a0*/  LDSM.16.MT88.4 R4, [R0+0x10380] ;  /* 0x010380000004783b */ /* 0x000e220000004200 */
[----:B------:R-:W-:Y:S02]  /*6d5b0*/  IMAD.MOV.U32 R2, RZ, RZ, R20 ;  /* 0x000000ffff027224 */ /* 0x000fe400078e0014 */
[----:B------:R-:W-:Y:S01]  /*6d5c0*/  IMAD.MOV.U32 R3, RZ, RZ, R21 ;  /* 0x000000ffff037224 */ /* 0x000fe200078e0015 */
[----:B------:R-:W-:Y:S04]  /*6d5d0*/  STL.64 [R1+0x5ba0], R26 ;  /* 0x005ba01a01007387 */ /* 0x000fe80000100a00 */
[----:B------:R1:W-:Y:S04]  /*6d5e0*/  LDSM.16.MT88.4 R20, [R0+0x10200] ;  /* 0x010200000014783b */ /* 0x0003e80000004200 */
[----:B---3--:R-:W-:Y:S01]  /*6d5f0*/  STL.64 [R1+0x5b98], R24 ;  /* 0x005b981801007387 */ /* 0x008fe20000100a00 */
[----:B-1----:R-:W3:Y:S02]  /*6d600*/  LDL.LU R0, [R1+0x5bc0] ;  /* 0x005bc00001007983 */ /* 0x002ee40000300800 */
[----:B0-----:R-:W-:Y:S02]  /*6d610*/  STL.64 [R1+0x5a50], R6 ;  /* 0x005a500601007387 */ /* 0x001fe40000100a00 */
[----:B------:R2:W-:Y:S02]  /*6d620*/  STL.64 [R1+0x5a48], R4 ;  /* 0x005a480401007387 */ /* 0x0005e40000100a00 */
[----:B--2---:R-:W-:Y:S07]  /*6d630*/  HMMA.16816.F32 R4, R8, R16, R12 ;  /* 0x000000100804723c */ /* 0x004fee000000180c */
[----:B------:R-:W-:-:S02]  /*6d640*/  IMAD.MOV.U32 R15, RZ, RZ, R16 ;  /* 0x000000ffff0f7224 */ /* 0x000fc400078e0010 */
[----:B------:R-:W-:Y:S02]  /*6d650*/  IMAD.MOV.U32 R14, RZ, RZ, R17 ;  /* 0x000000ffff0e7224 */ /* 0x000fe400078e0011 */
[----:B------:R-:W-:Y:S02]  /*6d660*/  IMAD.MOV.U32 R16, RZ, RZ, R2 ;  /* 0x000000ffff107224 */ /* 0x000fe400078e0002 */
[----:B------:R-:W-:-:S10]  /*6d670*/  IMAD.MOV.U32 R17, RZ, RZ, R3 ;  /* 0x000000ffff117224 */ /* 0x000fd400078e0003 */
[----:B------:R-:W-:Y:S01]  /*6d680*/  STL.64 [R1+0x650], R4 ;  /* 0x0006500401007387 */ /* 0x000fe20000100a00 */
[----:B------:R-:W-:Y:S02]  /*6d690*/  STL.64 [R1+0x658], R6 ;  /* 0x0006580601007387 */ /* 0x000fe40000100a00 */
[----:B------:R-:W2:Y:S02]  /*6d6a0*/  LDL.64 R12, [R1+0x100] ;  /* 0x00010000010c7983 */ /* 0x000ea40000100a00 */
[----:B------:R-:W4:Y:S01]  /*6d6b0*/  LDL.LU R2, [R1+0x5bbc] ;  /* 0x005bbc0001027983 */ /* 0x000f220000300800 */
[----:B------:R-:W2:Y:S01]  /*6d6c0*/  LDL.LU R3, [R1+0x5bb8] ;  /* 0x005bb80001037983 */ /* 0x000ea20000300800 */
[----:B------:R0:W-:Y:S03]  /*6d6d0*/  STL.64 [R1+0x5b90], R16 ;  /* 0x005b901001007387 */ /* 0x0001e60000100a00 */
[----:B0-----:R-:W2:Y:S01]  /*6d6e0*/  LDL.LU R16, [R1+0xbe0] ;  /* 0x000be00001107983 */ /* 0x001ea20000300800 */
[----:B------:R-:W2:Y:S02]  /*6d6f0*/  LDL.LU R17, [R1+0xbe4] ;  /* 0x000be40001117983 */ /* 0x000ea40000300800 */
[----:B------:R-:W2:Y:S02]  /*6d700*/  LDL.LU R18, [R1+0xbe8] ;  /* 0x000be80001127983 */ /* 0x000ea40000300800 */
[----:B------:R-:W2:Y:S01]  /*6d710*/  LDL.LU R19, [R1+0xbec] ;  /* 0x000bec0001137983 */ /* 0x000ea20000300800 */
[----:B---3--:R-:W0:Y:S04]  /*6d720*/  LDSM.16.MT88.4 R8, [R0+0x10000] ;  /* 0x010000000008783b */ /* 0x008e280000004200 */
[----:B--2---:R-:W-:Y:S01]  /*6d730*/  STL.64 [R1+0x5bb0], R18 ;  /* 0x005bb01201007387 */ /* 0x004fe20000100a00 */
[----:B------:R1:W-:Y:S03]  /*6d740*/  STL.64 [R1+0x5ba8], R16 ;  /* 0x005ba81001007387 */ /* 0x0003e60000100a00 */
[----:B-1----:R-:W2:Y:S01]  /*6d750*/  LDL.LU R16, [R1+0xbf0] ;  /* 0x000bf00001107983 */ /* 0x002ea20000300800 */
        /* <DEDUP_REMOVED lines=14> */
[----:B------:R0:W-:Y:S02]  /*6d840*/  STL.64 [R1+0x59e8], R8 ;  /* 0x0059e80801007387 */ /* 0x0001e40000100a00 */
[----:B0-----:R-:W-:-:S02]  /*6d850*/  IMAD.MOV.U32 R8, RZ, RZ, R15 ;  /* 0x000000ffff087224 */ /* 0x001fc400078e000f */
[----:B------:R-:W-:-:S05]  /*6d860*/  IMAD.MOV.U32 R9, RZ, RZ, R14 ;  /* 0x000000ffff097224 */ /* 0x000fca00078e000e */
[----:B------:R0:W-:Y:S04]  /*6d870*/  STL.64 [R1+0x5b60], R8 ;  /* 0x005b600801007387 */ /* 0x0001e80000100a00 */
[----:B0-----:R-:W3:Y:S01]  /*6d880*/  LDL.LU R8, [R1+0xc00] ;  /* 0x000c000001087983 */ /* 0x001ee20000300800 */
[----:B------:R-:W3:Y:S02]  /*6d890*/  LDL.LU R9, [R1+0xc04] ;  /* 0x000c040001097983 */ /* 0x000ee40000300800 */
[----:B------:R-:W3:Y:S02]  /*6d8a0*/  LDL.LU R10, [R1+0xc08] ;  /* 0x000c0800010a7983 */ /* 0x000ee40000300800 */
[----:B------:R-:W3:Y:S02]  /*6d8b0*/  LDL.LU R11, [R1+0xc0c] ;  /* 0x000c0c00010b7983 */ /* 0x000ee40000300800 */
[----:B---3--:R-:W-:Y:S11]  /*6d8c0*/  HMMA.16816.F32 R8, R20, R12, R8 ;  /* 0x0000000c1408723c */ /* 0x008ff60000001808 */
[----:B------:R-:W-:Y:S11]  /*6d8d0*/  @!UPT UIADD3 URZ, URZ, URZ, URZ ;  /* 0x0000003f3f3ff290 */ /* 0x000ff6000fffe03f */
[----:B------:R-:W-:Y:S01]  /*6d8e0*/  @!UPT UIADD3 URZ, URZ, URZ, URZ ;  /* 0x0000003f3f3ff290 */ /* 0x000fe2000fffe03f */
[----:B------:R0:W-:Y:S01]  /*6d8f0*/  STL.64 [R1+0x670], R8 ;  /* 0x0006700801007387 */ /* 0x0001e20000100a00 */
[----:B------:R-:W-:Y:S02]  /*6d900*/  STL.64 [R1+0x678], R10 ;  /* 0x0006780a01007387 */ /* 0x000fe40000100a00 */
[----:B0-----:R-:W-:Y:S02]  /*6d910*/  IMAD.MOV.U32 R9, RZ, RZ, R12 ;  /* 0x000000ffff097224 */ /* 0x001fe400078e000c */
[----:B------:R-:W-:Y:S01]  /*6d920*/  IMAD.MOV.U32 R8, RZ, RZ, R13 ;  /* 0x000000ffff087224 */ /* 0x000fe200078e000d */
[----:B------:R-:W3:Y:S01]  /*6d930*/  LDL.LU R12, [R1+0xa40] ;  /* 0x000a4000010c7983 */ /* 0x000ee20000300800 */
[----:B------:R-:W3:Y:S02]  /*6d940*/  LDL.LU R13, [R1+0xa44] ;  /* 0x000a4400010d7983 */ /* 0x000ee40000300800 */
[----:B------:R-:W2:Y:S02]  /*6d950*/  LDL.LU R14, [R1+0xa48] ;  /* 0x000a4800010e7983 */ /* 0x000ea40000300800 */
[----:B------:R-:W2:Y:S02]  /*6d960*/  LDL.LU R15, [R1+0xa4c] ;  /* 0x000a4c00010f7983 */ /* 0x000ea40000300800 */
[----:B------:R-:W-:-:S02]  /*6d970*/  IMAD.MOV.U32 R24, RZ, RZ, R29 ;  /* 0x000000ffff187224 */ /* 0x000fc400078e001d */
[----:B------:R-:W-:-:S07]  /*6d980*/  IMAD.MOV.U32 R25, RZ, RZ, R28 ;  /* 0x000000ffff197224 */ /* 0x000fce00078e001c */
[C---:B------:R-:W-:Y:S01]  /*6d990*/  HMMA.16816.F32 R24, R20.reuse, R24, R16 ;  /* 0x000000181418723c */ /* 0x040fe20000001810 */
        /* <DEDUP_REMOVED lines=8> */
[----:B0-----:R-:W2:Y:S01]  /*6da20*/  LDL.64 R12, [R1+0xc0] ;  /* 0x0000c000010c7983 */ /* 0x001ea20000100a00 */
[----:B------:R-:W3:Y:S02]  /*6da30*/  LDL.LU.64 R18, [R1+0x5bb0] ;  /* 0x005bb00001127983 */ /* 0x000ee40000300a00 */
[----:B------:R-:W3:Y:S04]  /*6da40*/  LDL.LU.64 R16, [R1+0x5ba8] ;  /* 0x005ba80001107983 */ /* 0x000ee80000300a00 */
[----:B------:R-:W-:Y:S01]  /*6da50*/  STL.64 [R1+0x680], R24 ;  /* 0x0006801801007387 */ /* 0x000fe20000100a00 */
[----:B------:R0:W-:Y:S04]  /*6da60*/  STL.64 [R1+0x688], R26 ;  /* 0x0006881a01007387 */ /* 0x0001e80000100a00 */
[----:B0-----:R-:W2:Y:S01]  /*6da70*/  LDL.LU.64 R26, [R1+0x5ba0] ;  /* 0x005ba000011a7983 */ /* 0x001ea20000300a00 */
[----:B------:R-:W3:Y:S02]  /*6da80*/  LDL.LU.64 R24, [R1+0x5b98] ;  /* 0x005b980001187983 */ /* 0x000ee40000300a00 */
        /* <DEDUP_REMOVED lines=9> */
[----:B--2---:R-:W-:Y:S01]  /*6db20*/  STL.64 [R1+0x5b38], R24 ;  /* 0x005b381801007387 */ /* 0x004fe20000100a00 */
[----:B------:R-:W2:Y:S02]  /*6db30*/  LDL.LU.64 R6, [R1+0x5b88] ;  /* 0x005b880001067983 */ /* 0x000ea40000300a00 */
[----:B------:R-:W2:Y:S11]  /*6db40*/  LDL.LU.64 R4, [R1+0x5b80] ;  /* 0x005b800001047983 */ /* 0x000eb60000300a00 */
[----:B------:R-:W-:Y:S06]  /*6db50*/  @!UPT UIADD3 URZ, URZ, URZ, URZ ;  /* 0x0000003f3f3ff290 */ /* 0x000fec000fffe03f */
[----:B------:R0:W-:Y:S01]  /*6db60*/  STL.64 [R1+0x6b0], R16 ;  /* 0x0006b01001007387 */ /* 0x0001e20000100a00 */
[----:B------:R-:W-:Y:S03]  /*6db70*/  STL.64 [R1+0x6b8], R18 ;  /* 0x0006b81201007387 */ /* 0x000fe60000100a00 */
[----:B0-----:R-:W3:Y:S01]  /*6db80*/  LDL.LU.64 R16, [R1+0x5b78] ;  /* 0x005b780001107983 */ /* 0x001ee20000300a00 */
[----:B------:R-:W-:Y:S02]  /*6db90*/  IMAD.MOV.U32 R24, RZ, RZ, R9 ;  /* 0x000000ffff187224 */ /* 0x000fe400078e0009 */
[----:B------:R-:W-:Y:S02]  /*6dba0*/  IMAD.MOV.U32 R25, RZ, RZ, R8 ;  /* 0x000000ffff197224 */ /* 0x000fe400078e0008 */
[----:B------:R-:W-:Y:S03]  /*6dbb0*/  STL.64 [R1+0x5b70], R26 ;  /* 0x005b701a01007387 */ /* 0x000fe60000100a00 */
[----:B------:R0:W-:Y:S01]  /*6dbc0*/  STL.64 [R1+0x5b68], R24 ;  /* 0x005b681801007387 */ /* 0x0001e20000100a00 */
[C---:B--2---:R-:W-:Y:S11]  /*6dbd0*/  HMMA.16816.F32 R8, R20.reuse, R12, R4 ;  /* 0x0000000c1408723c */ /* 0x044ff60000001804 */
[----:B------:R-:W-:Y:S11]  /*6dbe0*/  @!UPT UIADD3 URZ, URZ, URZ, URZ ;  /* 0x0000003f3f3ff290 */ /* 0x000ff6000fffe03f */
[----:B------:R-:W-:Y:S01]  /*6dbf0*/  @!UPT UIADD3 URZ, URZ, URZ, URZ ;  /* 0x0000003f3f3ff290 */ /* 0x000fe2000fffe03f */
[----:B------:R1:W-:Y:S01]  /*6dc00*/  STL.64 [R1+0x6c0], R8 ;  /* 0x0006c00801007387 */ /* 0x0003e20000100a00 */
[----:B------:R2:W-:Y:S02]  /*6dc10*/  STL.64 [R1+0x6c8], R10 ;  /* 0x0006c80a01007387 */ /* 0x0005e40000100a00 */
[----:B0-----:R-:W4:Y:S02]  /*6dc20*/  LDL.LU R24, [R1+0xbb0] ;  /* 0x000bb00001187983 */ /* 0x001f240000300800 */
[----:B------:R-:W4:Y:S01]  /*6dc30*/  LDL.LU R25, [R1+0xbb4] ;  /* 0x000bb40001197983 */ /* 0x000f220000300800 */
[----:B------:R-:W4:Y:S01]  /*6dc40*/  LDL.LU R26, [R1+0xbb8] ;  /* 0x000bb800011a7983 */ /* 0x000f220000300800 */
[----:B---3--:R-:W-:Y:S02]  /*6dc50*/  IMAD.MOV.U32 R5, RZ, RZ, R16 ;  /* 0x000000ffff057224 */ /* 0x008fe400078e0010 */
[----:B------:R-:W4:Y:S02]  /*6dc60*/  LDL.LU R27, [R1+0xbbc] ;  /* 0x000bbc00011b7983 */ /* 0x000f240000300800 */
[----:B------:R-:W-:Y:S01]  /*6dc70*/  IMAD.MOV.U32 R4, RZ, RZ, R17 ;  /* 0x000000ffff047224 */ /* 0x000fe200078e0011 */
[----:B------:R-:W3:Y:S01]  /*6dc80*/  LDL.LU R16, [R1+0xab0] ;  /* 0x000ab00001107983 */ /* 0x000ee20000300800 */
[----:B------:R-:W3:Y:S02]  /*6dc90*/  LDL.LU R17, [R1+0xab4] ;  /* 0x000ab40001117983 */ /* 0x000ee40000300800 */
[----:B------:R-:W3:Y:S02]  /*6dca0*/  LDL.LU R18, [R1+0xab8] ;  /* 0x000ab80001127983 */ /* 0x000ee40000300800 */
[----:B------:R-:W3:Y:S01]  /*6dcb0*/  LDL.LU R19, [R1+0xabc] ;  /* 0x000abc0001137983 */ /* 0x000ee20000300800 */
[----:B-1----:R-:W3:Y:S01]  /*6dcc0*/  LDL.LU R8, [R1+0xba0] ;  /* 0x000ba00001087983 */ /* 0x002ee20000300800 */
[----:B------:R-:W3:Y:S02]  /*6dcd0*/  LDL.LU R9, [R1+0xba4] ;  /* 0x000ba40001097983 */ /* 0x000ee40000300800 */
[----:B--2---:R-:W3:Y:S02]  /*6dce0*/  LDL.LU R10, [R1+0xba8] ;  /* 0x000ba800010a7983 */ /* 0x004ee40000300800 */
[----:B------:R-:W3:Y:S01]  /*6dcf0*/  LDL.LU R11, [R1+0xbac] ;  /* 0x000bac00010b7983 */ /* 0x000ee20000300800 */
[----:B------:R0:W-:Y:S04]  /*6dd00*/  STL.64 [R1+0x5b08], R12 ;  /* 0x005b080c01007387 */ /* 0x0001e80000100a00 */
        /* <DEDUP_REMOVED lines=23> */
[----:B------:R-:W4:Y:S01]  /*6de80*/  LDL.LU.64 R26, [R1+0x5b70] ;  /* 0x005b7000011a7983 */ /* 0x000f220000300a00 */
[----:B------:R-:W2:Y:S02]  /*6de90*/  LDL.LU.64 R24, [R1+0x5b68] ;  /* 0x005b680001187983 */ /* 0x000ea40000300a00 */
[----:B------:R0:W-:Y:S02]  /*6dea0*/  STL.64 [R1+0x6d0], R4 ;  /* 0x0006d00401007387 */ /* 0x0001e40000100a00 */
[----:B------:R1:W-:Y:S01]  /*6deb0*/  STL.64 [R1+0x6d8], R6 ;  /* 0x0006d80601007387 */ /* 0x0003e20000100a00 */
[----:B0-----:R-:W2:Y:S01]  /*6dec0*/  LDL.LU R4, [R1+0x880] ;  /* 0x0008800001047983 */ /* 0x001ea20000300800 */
[----:B------:R-:W2:Y:S02]  /*6ded0*/  LDL.LU R5, [R1+0x884] ;  /* 0x0008840001057983 */ /* 0x000ea40000300800 */
[----:B-1----:R-:W2:Y:S02]  /*6dee0*/  LDL.LU R6, [R1+0x888] ;  /* 0x0008880001067983 */ /* 0x002ea40000300800 */
[----:B------:R-:W2:Y:S02]  /*6def0*/  LDL.LU R7, [R1+0x88c] ;  /* 0x00088c0001077983 */ /* 0x000ea40000300800 */
[----:B--2---:R-:W-:Y:S01]  /*6df00*/  STL.64 [R1+0x5a60], R6 ;  /* 0x005a600601007387 */ /* 0x004fe20000100a00 */
[----:B------:R4:W-:Y:S02]  /*6df10*/  STL.64 [R1+0x5a58], R4 ;  /* 0x005a580401007387 */ /* 0x0009e40000100a00 */
[----:B----4-:R-:W-:-:S02]  /*6df20*/  IMAD.MOV.U32 R4, RZ, RZ, R27 ;  /* 0x000000ffff047224 */ /* 0x010fc400078e001b */
[----:B------:R-:W-:-:S07]  /*6df30*/  IMAD.MOV.U32 R5, RZ, RZ, R26 ;  /* 0x000000ffff057224 */ /* 0x000fce00078e001a */
[C---:B---3--:R-:W-:Y:S11]  /*6df40*/  HMMA.16816.F32 R8, R20.reuse, R4, R8 ;  /* 0x000000041408723c */ /* 0x048ff60000001808 */
[----:B------:R-:W-:Y:S11]  /*6df50*/  @!UPT UIADD3 URZ, URZ, URZ, URZ ;  /* 0x0000003f3f3ff290 */ /* 0x000ff6000fffe03f */
[----:B------:R-:W-:Y:S01]  /*6df60*/  @!UPT UIADD3 URZ, URZ, URZ, URZ ;  /* 0x0000003f3f3ff290 */ /* 0x000fe2000fffe03f */
[----:B------:R0:W-:Y:S01]  /*6df70*/  STL.64 [R1+0x6f0], R8 ;  /* 0x0006f00801007387 */ /* 0x0001e20000100a00 */
[----:B------:R-:W-:Y:S03]  /*6df80*/  STL.64 [R1+0x6f8], R10 ;  /* 0x0006f80a01007387 */ /* 0x000fe60000100a00 */
[----:B0-----:R-:W2:Y:S02]  /*6df90*/  LDL.LU.64 R8, [R1+0x5b60] ;  /* 0x005b600001087983 */ /* 0x001ea40000300a00 */
[----:B--2---:R-:W-:Y:S02]  /*6dfa0*/  HMMA.16816.F32 R20, R20, R8, R16 ;  /* 0x000000081414723c */ /* 0x004fe40000001810 */
[----:B------:R-:W2:Y:S01]  /*6dfb0*/  LDL.LU.64 R18, [R1+0x5b58] ;  /* 0x005b580001127983 */ /* 0x000ea20000300a00 */
[----:B------:R-:W2:Y:S11]  /*6dfc0*/  LDL.LU.64 R16, [R1+0x5b50] ;  /* 0x005b500001107983 */ /* 0x000eb60000300a00 */
[----:B------:R-:W-:Y:S09]  /*6dfd0*/  @!UPT UIADD3 URZ, URZ, URZ, URZ ;  /* 0x0000003f3f3ff290 */ /* 0x000ff2000fffe03f */
        /* <DEDUP_REMOVED lines=24> */
[----:B0-----:R-:W3:Y:S01]  /*6e160*/  LDL.LU.64 R14, [R1+0x5b18] ;  /* 0x005b1800010e7983 */ /* 0x001ee20000300a00 */
[----:B------:R-:W3:Y:S02]  /*6e170*/  LDL.LU.64 R12, [R1+0x5b10] ;  /* 0x005b1000010c7983 */ /* 0x000ee40000300a00 */
[----:B------:R0:W-:Y:S02]  /*6e180*/  STL.64 [R1+0x5aa8], R24 ;  /* 0x005aa81801007387 */ /* 0x0001e40000100a00 */
        /* <DEDUP_REMOVED lines=8> */
[----:B------:R-:W-:Y:S03]  /*6e210*/  STL.64 [R1+0x748], R14 ;  /* 0x0007480e01007387 */ /* 0x000fe60000100a00 */
[----:B0-----:R-:W2:Y:S01]  /*6e220*/  LDL.LU.64 R12, [R1+0x5b08] ;  /* 0x005b0800010c7983 */ /* 0x001ea20000300a00 */
[----:B------:R0:W-:Y:S03]  /*6e230*/  STL.64 [R1+0x5aa0], R20 ;  /* 0x005aa01401007387 */ /* 0x0001e60000100a00 */
[----:B0-----:R-:W3:Y:S01]  /*6e240*/  LDL.64 R20, [R1+0xb0] ;  /* 0x0000b00001147983 */ /* 0x001ee20000100a00 */
[C---:B--2---:R-:W-:Y:S11]  /*6e250*/  HMMA.16816.F32 R24, R16.reuse, R12, R24 ;  /* 0x0000000c1018723c */ /* 0x044ff60000001818 */
[----:B------:R-:W-:Y:S11]  /*6e260*/  @!UPT UIADD3 URZ, URZ, URZ, URZ ;  /* 0x0000003f3f3ff290 */ /* 0x000ff6000fffe03f */
[----:B------:R-:W-:Y:S01]  /*6e270*/  @!UPT UIADD3 URZ, URZ, URZ, URZ ;  /* 0x0000003f3f3ff290 */ /* 0x000fe2000fffe03f */
[----:B------:R-:W-:Y:S01]  /*6e280*/  STL.64 [R1+0x750], R24 ;  /* 0x0007501801007387 */ /* 0x000fe20000100a00 */
[----:B------:R0:W-:Y:S02]  /*6e290*/  STL.64 [R1+0x758], R26 ;  /* 0x0007581a01007387 */ /* 0x0001e40000100a00 */
[----:B------:R-:W3:Y:S02]  /*6e2a0*/  LDL.LU.64 R14, [R1+0x5b00] ;  /* 0x005b0000010e7983 */ /* 0x000ee40000300a00 */
        /* <DEDUP_REMOVED lines=11> */
[----:B------:R-:W3:Y:S01]  /*6e360*/  LDL.LU R20, [R1+0x950] ;  /* 0x0009500001147983 */ /* 0x000ee20000300800 */
[----:B------:R-:W-:Y:S01]  /*6e370*/  IMAD.MOV.U32 R6, RZ, RZ, R21 ;  /* 0x000000ffff067224 */ /* 0x000fe200078e0015 */
[----:B--2---:R-:W-:Y:S11]  /*6e380*/  HMMA.16816.F32 R12, R16, R4, R12 ;  /* 0x00000004100c723c */ /* 0x004ff6000000180c */
[----:B------:R-:W-:Y:S11]  /*6e390*/  @!UPT UIADD3 URZ, URZ, URZ, URZ ;  /* 0x0000003f3f3ff290 */ /* 0x000ff6000fffe03f */
[----:B------:R-:W-:Y:S01]  /*6e3a0*/  @!UPT UIADD3 URZ, URZ, URZ, URZ ;  /* 0x0000003f3f3ff290 */ /* 0x000fe2000fffe03f */
[----:B------:R0:W-:Y:S01]  /*6e3b0*/  STL.64 [R1+0x790], R12 ;  /* 0x0007900c01007387 */ /* 0x0001e20000100a00 */
[----:B------:R1:W-:Y:S02]  /*6e3c0*/  STL.64 [R1+0x798], R14 ;  /* 0x0007980e01007387 */ /* 0x0003e40000100a00 */
[----:B------:R-:W3:Y:S02]  /*6e3d0*/  LDL.LU R21, [R1+0x954] ;  /* 0x0009540001157983 */ /* 0x000ee40000300800 */
[----:B------:R-:W2:Y:S01]  /*6e3e0*/  LDL.LU R22, [R1+0x958] ;  /* 0x0009580001167983 */ /* 0x000ea20000300800 */
[----:B------:R-:W2:Y:S01]  /*6e3f0*/  LDL.LU R23, [R1+0x95c] ;  /* 0x00095c0001177983 */ /* 0x000ea20000300800 */
[----:B------:R-:W-:Y:S02]  /*6e400*/  IMAD.MOV.U32 R24, RZ, RZ, R11 ;  /* 0x000000ffff187224 */ /* 0x000fe400078e000b */
[----:B------:R-:W-:Y:S01]  /*6e410*/  IMAD.MOV.U32 R25, RZ, RZ, R10 ;  /* 0x000000ffff197224 */ /* 0x000fe200078e000a */
[----:B0-----:R-:W4:Y:S01]  /*6e420*/  LDL.LU R12, [R1+0x980] ;  /* 0x00098000010c7983 */ /* 0x001f220000300800 */
[----:B------:R-:W4:Y:S02]  /*6e430*/  LDL.LU R13, [R1+0x984] ;  /* 0x00098400010d7983 */ /* 0x000f240000300800 */
[----:B-1----:R-:W4:Y:S02]  /*6e440*/  LDL.LU R14, [R1+0x988] ;  /* 0x00098800010e7983 */ /* 0x002f240000300800 */
[----:B------:R-:W4:Y:S01]  /*6e450*/  LDL.LU R15, [R1+0x98c] ;  /* 0x00098c00010f7983 */ /* 0x000f220000300800 */
[----:B--2---:R-:W-:Y:S01]  /*6e460*/  STL.64 [R1+0x5ab8], R22 ;  /* 0x005ab81601007387 */ /* 0x004fe20000100a00 */
[----:B---3--:R-:W-:Y:S02]  /*6e470*/  STL.64 [R1+0x5ab0], R20 ;  /* 0x005ab01401007387 */ /* 0x008fe40000100a00 */
[----:B------:R0:W-:Y:S02]  /*6e480*/  STL.64 [R1+0x5ac0], R24 ;  /* 0x005ac01801007387 */ /* 0x0001e40000100a00 */
[----:B0-----:R-:W2:Y:S01]  /*6e490*/  LDL.64 R24, [R1+0x100] ;  /* 0x0001000001187983 */ /* 0x001ea20000100a00 */
[----:B------:R-:W3:Y:S02]  /*6e4a0*/  LDL.LU R20, [R1+0x960] ;  /* 0x0009600001147983 */ /* 0x000ee40000300800 */
[----:B------:R-:W3:Y:S02]  /*6e4b0*/  LDL.LU R21, [R1+0x964] ;  /* 0x0009640001157983 */ /* 0x000ee40000300800 */
[----:B------:R-:W2:Y:S01]  /*6e4c0*/  LDL.LU R22, [R1+0x968] ;  /* 0x0009680001167983 */ /* 0x000ea20000300800 */
[----:B------:R-:W2:Y:S04]  /*6e4d0*/  LDL.LU R23, [R1+0x96c] ;  /* 0x00096c0001177983 */ /* 0x000ea80000300800 */
[----:B--2---:R-:W-:Y:S01]  /*6e4e0*/  STL.64 [R1+0x5ad0], R22 ;  /* 0x005ad01601007387 */ /* 0x004fe20000100a00 */
[----:B---3--:R0:W-:Y:S03]  /*6e4f0*/  STL.64 [R1+0x5ac8], R20 ;  /* 0x005ac81401007387 */ /* 0x0081e60000100a00 */
[----:B0-----:R-:W2:Y:S01]  /*6e500*/  LDL.LU R20, [R1+0x970] ;  /* 0x0009700001147983 */ /* 0x001ea20000300800 */
[----:B------:R-:W2:Y:S02]  /*6e510*/  LDL.LU R21, [R1+0x974] ;  /* 0x0009740001157983 */ /* 0x000ea40000300800 */
[----:B------:R-:W2:Y:S02]  /*6e520*/  LDL.LU R22, [R1+0x978] ;  /* 0x0009780001167983 */ /* 0x000ea40000300800 */
[----:B------:R-:W2:Y:S01]  /*6e530*/  LDL.LU R23, [R1+0x97c] ;  /* 0x00097c0001177983 */ /* 0x000ea20000300800 */
[----:B------:R0:W-:Y:S02]  /*6e540*/  STL.64 [R1+0x5a70], R4 ;  /* 0x005a700401007387 */ /* 0x0001e40000100a00 */
[----:B0-----:R-:W-:-:S02]  /*6e550*/  IMAD.MOV.U32 R4, RZ, RZ, R7 ;  /* 0x000000ffff047224 */ /* 0x001fc400078e0007 */
[----:B------:R-:W-:-:S05]  /*6e560*/  IMAD.MOV.U32 R5, RZ, RZ, R6 ;  /* 0x000000ffff057224 */ /* 0x000fca00078e0006 */
[----:B------:R0:W-:Y:S04]  /*6e570*/  STL.64 [R1+0x5a88], R4 ;  /* 0x005a880401007387 */ /* 0x0001e80000100a00 */
        /* <DEDUP_REMOVED lines=9> */
[----:B------:R-:W2:Y:S02]  /*6e610*/  LDL.LU R6, [R1+0x948] ;  /* 0x0009480001067983 */ /* 0x000ea40000300800 */
[----:B------:R-:W2:Y:S01]  /*6e620*/  LDL.LU R7, [R1+0x94c] ;  /* 0x00094c0001077983 */ /* 0x000ea20000300800 */
[----:B------:R-:W3:Y:S01]  /*6e630*/  LDL.LU.64 R14, [R1+0x5ae0] ;  /* 0x005ae000010e7983 */ /* 0x000ee20000300a00 */
[----:B------:R-:W3:Y:S02]  /*6e640*/  LDL.LU.64 R12, [R1+0x5ad8] ;  /* 0x005ad800010c7983 */ /* 0x000ee40000300a00 */
[----:B------:R0:W-:Y:S02]  /*6e650*/  STL.64 [R1+0x5a68], R8 ;  /* 0x005a680801007387 */ /* 0x0001e40000100a00 */
[----:B0-----:R-:W4:Y:S07]  /*6e660*/  LDL.LU R8, [R1+0x910] ;  /* 0x0009100001087983 */ /* 0x001f2e0000300800 */
[----:B------:R-:W-:Y:S02]  /*6e670*/  STL.64 [R1+0x780], R16 ;  /* 0x0007801001007387 */ /* 0x000fe40000100a00 */
[----:B------:R0:W-:Y:S02]  /*6e680*/  STL.64 [R1+0x788], R18 ;  /* 0x0007881201007387 */ /* 0x0001e40000100a00 */
[----:B------:R-:W4:Y:S01]  /*6e690*/  LDL.LU R9, [R1+0x914] ;  /* 0x0009140001097983 */ /* 0x000f220000300800 */
[----:B------:R-:W2:Y:S01]  /*6e6a0*/  LDL.LU R10, [R1+0x918] ;  /* 0x00091800010a7983 */ /* 0x000ea20000300800 */
[----:B------:R-:W2:Y:S02]  /*6e6b0*/  LDL.LU R11, [R1+0x91c] ;  /* 0x00091c00010b7983 */ /* 0x000ea40000300800 */
[----:B0-----:R-:W-:-:S02]  /*6e6c0*/  IMAD.MOV.U32 R19, RZ, RZ, R24 ;  /* 0x000000ffff137224 */ /* 0x001fc400078e0018 */
[----:B------:R-:W-:Y:S01]  /*6e6d0*/  IMAD.MOV.U32 R18, RZ, RZ, R25 ;  /* 0x000000ffff127224 */ /* 0x000fe200078e0019 */
[----:B---3--:R-:W-:Y:S01]  /*6e6e0*/  HMMA.16816.F32 R20, R12, R24, R20 ;  /* 0x000000180c14723c */ /* 0x008fe20000001814 */
[----:B--2---:R-:W-:Y:S01]  /*6e6f0*/  STL.64 [R1+0x5a80], R10 ;  /* 0x005a800a01007387 */ /* 0x004fe20000100a00 */
[----:B----4-:R0:W-:Y:S03]  /*6e700*/  STL.64 [R1+0x5a78], R8 ;  /* 0x005a780801007387 */ /* 0x0101e60000100a00 */
[----:B0-----:R-:W2:Y:S01]  /*6e710*/  LDL.LU R8, [R1+0x920] ;  /* 0x0009200001087983 */ /* 0x001ea20000300800 */
[----:B------:R-:W2:Y:S02]  /*6e720*/  LDL.LU R9, [R1+0x924] ;  /* 0x0009240001097983 */ /* 0x000ea40000300800 */
[----:B------:R-:W2:Y:S02]  /*6e730*/  LDL.LU R10, [R1+0x928] ;  /* 0x00092800010a7983 */ /* 0x000ea40000300800 */
[----:B------:R-:W2:Y:S11]  /*6e740*/  LDL.LU R11, [R1+0x92c] ;  /* 0x00092c00010b7983 */ /* 0x000eb60000300800 */
[----:B------:R-:W-:Y:S02]  /*6e750*/  @!UPT UIADD3 URZ, URZ, URZ, URZ ;  /* 0x0000003f3f3ff290 */ /* 0x000fe4000fffe03f */
[----:B------:R-:W-:Y:S01]  /*6e760*/  STL.64 [R1+0x7a0], R20 ;  /* 0x0007a01401007387 */ /* 0x000fe20000100a00 */
[----:B------:R0:W-:Y:S03]  /*6e770*/  STL.64 [R1+0x7a8], R22 ;  /* 0x0007a81601007387 */ /* 0x0001e60000100a00 */
[----:B0-----:R-:W3:Y:S01]  /*6e780*/  LDL.LU.64 R22, [R1+0x5ad0] ;  /* 0x005ad00001167983 */ /* 0x001ee20000300a00 */
[----:B------:R-:W3:Y:S02]  /*6e790*/  LDL.LU.64 R20, [R1+0x5ac8] ;  /* 0x005ac80001147983 */ /* 0x000ee40000300a00 */
[----:B------:R-:W3:Y:S02]  /*6e7a0*/  LDL.LU.64 R24, [R1+0x5ac0] ;  /* 0x005ac00001187983 */ /* 0x000ee40000300a00 */
[----:B------:R-:W-:Y:S02]  /*6e7b0*/  IMAD.MOV.U32 R16, RZ, RZ, R27 ;  /* 0x000000ffff107224 */ /* 0x000fe400078e001b */
[----:B------:R-:W-:-:S02]  /*6e7c0*/  IMAD.MOV.U32 R17, RZ, RZ, R26 ;  /* 0x000000ffff117224 */ /* 0x000fc400078e001a */
[C---:B---3--:R-:W-:Y:S01]  /*6e7d0*/  HMMA.16816.F32 R24, R12.reuse, R24, R20 ;  /* 0x000000180c18723c */ /* 0x048fe20000001814 */
[----:B------:R-:W3:Y:S01]  /*6e7e0*/  LDL.LU.64 R22, [R1+0x5ab8] ;  /* 0x005ab80001167983 */ /* 0x000ee20000300a00 */
[----:B------:R-:W3:Y:S11]  /*6e7f0*/  LDL.LU.64 R20, [R1+0x5ab0] ;  /* 0x005ab00001147983 */ /* 0x000ef60000300a00 */
[----:B------:R-:W-:Y:S10]  /*6e800*/  @!UPT UIADD3 URZ, URZ, URZ, URZ ;  /* 0x0000003f3f3ff290 */ /* 0x000ff4000fffe03f */
        /* <DEDUP_REMOVED lines=9> */
[----:B------:R-:W-:Y:S01]  /*6e8a0*/  STL.64 [R1+0x5a38], R24 ;  /* 0x005a381801007387 */ /* 0x000fe20000100a00 */
[C---:B---3--:R-:W-:Y:S11]  /*6e8b0*/  HMMA.16816.F32 R4, R12.reuse, R20, R4 ;  /* 0x000000140c04723c */ /* 0x048ff60000001804 */
[----:B------:R-:W-:Y:S11]  /*6e8c0*/  @!UPT UIADD3 URZ, URZ, URZ, URZ ;  /* 0x0000003f3f3ff290 */ /* 0x000ff6000fffe03f */
[----:B------:R-:W-:Y:S01]  /*6e8d0*/  @!UPT UIADD3 URZ, URZ, URZ, URZ ;  /* 0x0000003f3f3ff290 */ /* 0x000fe2000fffe03f */
[----:B------:R-:W-:Y:S01]  /*6e8e0*/  STL.64 [R1+0x7d0], R4 ;  /* 0x0007d00401007387 */ /* 0x000fe20000100a00 */
[----:B------:R0:W-:Y:S03]  /*6e8f0*/  STL.64 [R1+0x7d8], R6 ;  /* 0x0007d80601007387 */ /* 0x0001e60000100a00 */
[----:B0-----:R-:W3:Y:S01]  /*6e900*/  LDL.LU.64 R6, [R1+0x5a98] ;  /* 0x005a980001067983 */ /* 0x001ee20000300a00 */
[----:B------:R-:W3:Y:S02]  /*6e910*/  LDL.LU.64 R4, [R1+0x5a90] ;  /* 0x005a900001047983 */ /* 0x000ee40000300a00 */
[----:B------:R0:W-:Y:S02]  /*6e920*/  STL.64 [R1+0x5a40], R20 ;  /* 0x005a401401007387 */ /* 0x0001e40000100a00 */
        /* <DEDUP_REMOVED lines=26> */
[----:B------:R-:W-:Y:S02]  /*6ead0*/  IMAD.MOV.U32 R24, RZ, RZ, R19 ;  /* 0x000000ffff187224 */ /* 0x000fe400078e0013 */
[----:B------:R-:W-:Y:S01]  /*6eae0*/  IMAD.MOV.U32 R25, RZ, RZ, R18 ;  /* 0x000000ffff197224 */ /* 0x000fe200078e0012 */
[----:B--2---:R-:W-:Y:S01]  /*6eaf0*/  HMMA.16816.F32 R12, R12, R8, R4 ;  /* 0x000000080c0c723c */ /* 0x004fe20000001804 */
[----:B------:R-:W4:Y:S01]  /*6eb00*/  LDL.LU.64 R6, [R1+0x5a50] ;  /* 0x005a500001067983 */ /* 0x000f220000300a00 */
[----:B------:R-:W4:Y:S11]  /*6eb10*/  LDL.LU.64 R4, [R1+0x5a48] ;  /* 0x005a480001047983 */ /* 0x000f360000300a00 */
[----:B------:R-:W-:Y:S10]  /*6eb20*/  @!UPT UIADD3 URZ, URZ, URZ, URZ ;  /* 0x0000003f3f3ff290 */ /* 0x000ff4000fffe03f */
[----:B------:R0:W-:Y:S01]  /*6eb30*/  STL.64 [R1+0x820], R12 ;  /* 0x0008200c01007387 */ /* 0x0001e20000100a00 */
[----:B------:R1:W-:Y:S03]  /*6eb40*/  STL.64 [R1+0x828], R14 ;  /* 0x0008280e01007387 */ /* 0x0003e60000100a00 */
[----:B0-----:R-:W2:Y:S01]  /*6eb50*/  LDL.LU R12, [R1+0x580] ;  /* 0x00058000010c7983 */ /* 0x001ea20000300800 */
[----:B------:R-:W2:Y:S02]  /*6eb60*/  LDL.LU R13, [R1+0x584] ;  /* 0x00058400010d7983 */ /* 0x000ea40000300800 */
[----:B-1----:R-:W2:Y:S02]  /*6eb70*/  LDL.LU R14, [R1+0x588] ;  /* 0x00058800010e7983 */ /* 0x002ea40000300800 */
[----:B------:R-:W2:Y:S01]  /*6eb80*/  LDL.LU R15, [R1+0x58c] ;  /* 0x00058c00010f7983 */ /* 0x000ea20000300800 */
[----:B------:R0:W-:Y:S04]  /*6eb90*/  STL.64 [R1+0x5a00], R8 ;  /* 0x005a000801007387 */ /* 0x0001e80000100a00 */
[----:B0-----:R-:W3:Y:S01]  /*6eba0*/  LDL.LU R8, [R1+0x5f0] ;  /* 0x0005f00001087983 */ /* 0x001ee20000300800 */
[----:B------:R-:W3:Y:S02]  /*6ebb0*/  LDL.LU R9, [R1+0x5f4] ;  /* 0x0005f40001097983 */ /* 0x000ee40000300800 */
[----:B------:R-:W3:Y:S02]  /*6ebc0*/  LDL.LU R10, [R1+0x5f8] ;  /* 0x0005f800010a7983 */ /* 0x000ee40000300800 */
[----:B------:R-:W3:Y:S01]  /*6ebd0*/  LDL.LU R11, [R1+0x5fc] ;  /* 0x0005fc00010b7983 */ /* 0x000ee20000300800 */
[C---:B----4-:R-:W-:Y:S01]  /*6ebe0*/  HMMA.16816.F32 R24, R4.reuse, R24, R20 ;  /* 0x000000180418723c */ /* 0x050fe20000001814 */
[----:B------:R-:W4:Y:S11]  /*6ebf0*/  LDL.LU.64 R20, [R1+0x5a40] ;  /* 0x005a400001147983 */ /* 0x000f360000300a00 */
[----:B------:R-:W-:Y:S11]  /*6ec00*/  @!UPT UIADD3 URZ, URZ, URZ, URZ ;  /* 0x0000003f3f3ff290 */ /* 0x000ff6000fffe03f */
[----:B------:R0:W-:Y:S01]  /*6ec10*/  STL.64 [R1+0x860], R24 ;  /* 0x0008601801007387 */ /* 0x0001e20000100a00 */
[----:B------:R-:W-:Y:S03]  /*6ec20*/  STL.64 [R1+0x868], R26 ;  /* 0x0008681a01007387 */ /* 0x000fe60000100a00 */
[----:B0-----:R-:W2:Y:S01]  /*6ec30*/  LDL.LU.64 R24, [R1+0x5a38] ;  /* 0x005a380001187983 */ /* 0x001ea20000300a00 */
[C---:B---3--:R-:W-:Y:S11]  /*6ec40*/  HMMA.16816.F32 R8, R4.reuse, R16, R8 ;  /* 0x000000100408723c */ /* 0x048ff60000001808 */
[----:B------:R-:W-:Y:S11]  /*6ec50*/  @!UPT UIADD3 URZ, URZ, URZ, URZ ;  /* 0x0000003f3f3ff290 */ /* 0x000ff6000fffe03f */
[----:B------:R-:W-:Y:S01]  /*6ec60*/  @!UPT UIADD3 URZ, URZ, URZ, URZ ;  /* 0x0000003f3f3ff290 */ /* 0x000fe2000fffe03f */
[----:B------:R0:W-:Y:S01]  /*6ec70*/  STL.64 [R1+0x890], R8 ;  /* 0x0008900801007387 */ /* 0x0001e20000100a00 */
[----:B------:R-:W-:Y:S02]  /*6ec80*/  STL.64 [R1+0x898], R10 ;  /* 0x0008980a01007387 */ /* 0x000fe40000100a00 */
[----:B0-----:R-:W-:Y:S02]  /*6ec90*/  IMAD.MOV.U32 R9, RZ, RZ, R16 ;  /* 0x000000ffff097224 */ /* 0x001fe400078e0010 */
[----:B------:R-:W-:Y:S01]  /*6eca0*/  IMAD.MOV.U32 R8, RZ, RZ, R17 ;  /* 0x000000ffff087224 */ /* 0x000fe200078e0011 */
[----:B------:R-:W4:Y:S01]  /*6ecb0*/  LDL.LU R16, [R1+0x570] ;  /* 0x0005700001107983 */ /* 0x000f220000300800 */
[----:B------:R-:W4:Y:S02]  /*6ecc0*/  LDL.LU R17, [R1+0x574] ;  /* 0x0005740001117983 */ /* 0x000f240000300800 */
[----:B------:R-:W4:Y:S02]  /*6ecd0*/  LDL.LU R18, [R1+0x578] ;  /* 0x0005780001127983 */ /* 0x000f240000300800 */
[----:B------:R-:W4:Y:S01]  /*6ece0*/  LDL.LU R19, [R1+0x57c] ;  /* 0x00057c0001137983 */ /* 0x000f220000300800 */
[----:B--2---:R-:W-:Y:S01]  /*6ecf0*/  HMMA.16816.F32 R12, R4, R24, R12 ;  /* 0x00000018040c723c */ /* 0x004fe2000000180c */
[----:B------:R0:W-:Y:S06]  /*6ed00*/  STL.64 [R1+0x59b8], R24 ;  /* 0x0059b81801007387 */ /* 0x0001ec0000100a00 */
[----:B0-----:R-:W-:-:S02]  /*6ed10*/  IMAD.MOV.U32 R24, RZ, RZ, R9 ;  /* 0x000000ffff187224 */ /* 0x001fc400078e0009 */
[----:B------:R-:W-:Y:S11]  /*6ed20*/  IMAD.MOV.U32 R25, RZ, RZ, R8 ;  /* 0x000000ffff197224 */ /* 0x000ff600078e0008 */
[----:B------:R-:W-:Y:S03]  /*6ed30*/  @!UPT UIADD3 URZ, URZ, URZ, URZ ;  /* 0x0000003f3f3ff290 */ /* 0x000fe6000fffe03f */
[----:B------:R-:W-:Y:S01]  /*6ed40*/  STL.64 [R1+0x880], R12 ;  /* 0x0008800c01007387 */ /* 0x000fe20000100a00 */
[----:B------:R-:W-:Y:S02]  /*6ed50*/  STL.64 [R1+0x888], R14 ;  /* 0x0008880e01007387 */ /* 0x000fe40000100a00 */
[----:B------:R-:W2:Y:S02]  /*6ed60*/  LDL.64 R8, [R1+0xa0] ;  /* 0x0000a00001087983 */ /* 0x000ea40000100a00 */
[----:B--2---:R-:W-:Y:S01]  /*6ed70*/  STL.64 [R1+0x5a18], R8 ;  /* 0x005a180801007387 */ /* 0x004fe20000100a00 */
[----:B------:R0:W-:Y:S03]  /*6ed80*/  STL.64 [R1+0x59d0], R24 ;  /* 0x0059d01801007387 */ /* 0x0001e60000100a00 */
[----:B0-----:R-:W2:Y:S01]  /*6ed90*/  LDL.64 R24, [R1+0x100] ;  /* 0x0001000001187983 */ /* 0x001ea20000100a00 */
[C---:B----4-:R-:W-:Y:S03]  /*6eda0*/  HMMA.16816.F32 R16, R4.reuse, R20, R16 ;  /* 0x000000140410723c */ /* 0x050fe60000001810 */
[----:B--2---:R0:W-:Y:S04]  /*6edb0*/  STL.64 [R1+0x59f8], R24 ;  /* 0x0059f81801007387 */ /* 0x0041e80000100a00 */
[----:B0-----:R-:W2:Y:S01]  /*6edc0*/  LDL.LU R24, [R1+0x520] ;  /* 0x0005200001187983 */ /* 0x001ea20000300800 */
[----:B------:R-:W2:Y:S02]  /*6edd0*/  LDL.LU R25, [R1+0x524] ;  /* 0x0005240001197983 */ /* 0x000ea40000300800 */
[----:B------:R-:W3:Y:S02]  /*6ede0*/  LDL.LU R26, [R1+0x528] ;  /* 0x00052800011a7983 */ /* 0x000ee40000300800 */
[----:B------:R-:W3:Y:S01]  /*6edf0*/  LDL.LU R27, [R1+0x52c] ;  /* 0x00052c00011b7983 */ /* 0x000ee20000300800 */
        /* <DEDUP_REMOVED lines=10> */
[----:B------:R-:W4:Y:S01]  /*6eea0*/  LDL.64 R8, [R1+0xb0] ;  /* 0x0000b00001087983 */ /* 0x000f220000100a00 */
[----:B---3--:R-:W-:Y:S02]  /*6eeb0*/  STL.64 [R1+0x5a10], R26 ;  /* 0x005a101a01007387 */ /* 0x008fe40000100a00 */
[----:B------:R0:W-:Y:S02]  /*6eec0*/  STL.64 [R1+0x5a08], R24 ;  /* 0x005a081801007387 */ /* 0x0001e40000100a00 */
[----:B0-----:R-:W3:Y:S01]  /*6eed0*/  LDL.LU R24, [R1+0x530] ;  /* 0x0005300001187983 */ /* 0x001ee20000300800 */
[----:B------:R-:W3:Y:S02]  /*6eee0*/  LDL.LU R25, [R1+0x534] ;  /* 0x0005340001197983 */ /* 0x000ee40000300800 */
[----:B------:R-:W3:Y:S02]  /*6eef0*/  LDL.LU R26, [R1+0x538] ;  /* 0x00053800011a7983 */ /* 0x000ee40000300800 */
[----:B------:R-:W3:Y:S01]  /*6ef00*/  LDL.LU R27, [R1+0x53c] ;  /* 0x00053c00011b7983 */ /* 0x000ee20000300800 */
[----:B------:R0:W-:Y:S01]  /*6ef10*/  STL.64 [R1+0x870], R16 ;  /* 0x0008701001007387 */ /* 0x0001e20000100a00 */
[----:B------:R-:W-:Y:S03]  /*6ef20*/  STL.64 [R1+0x878], R18 ;  /* 0x0008781201007387 */ /* 0x000fe60000100a00 */
[----:B0-----:R-:W2:Y:S01]  /*6ef30*/  LDL.LU.64 R16, [R1+0x5a30] ;  /* 0x005a300001107983 */ /* 0x001ea20000300a00 */
        /* <DEDUP_REMOVED lines=17> */
[----:B------:R-:W2:Y:S11]  /*6f050*/  LDL.LU R23, [R1+0x51c] ;  /* 0x00051c0001177983 */ /* 0x000eb60000300800 */
[----:B------:R-:W-:Y:S02]  /*6f060*/  @!UPT UIADD3 URZ, URZ, URZ, URZ ;  /* 0x0000003f3f3ff290 */ /* 0x000fe4000fffe03f */
[----:B------:R-:W-:Y:S01]  /*6f070*/  STL.64 [R1+0x8a0], R12 ;  /* 0x0008a00c01007387 */ /* 0x000fe20000100a00 */
[----:B------:R0:W-:Y:S03]  /*6f080*/  STL.64 [R1+0x8a8], R14 ;  /* 0x0008a80e01007387 */ /* 0x0001e60000100a00 */
[----:B0-----:R-:W4:Y:S01]  /*6f090*/  LDL.LU.64 R14, [R1+0x5a28] ;  /* 0x005a2800010e7983 */ /* 0x001f220000300a00 */
[----:B------:R-:W4:Y:S02]  /*6f0a0*/  LDL.LU.64 R12, [R1+0x5a20] ;  /* 0x005a2000010c7983 */ /* 0x000f240000300a00 */
[----:B------:R0:W-:Y:S02]  /*6f0b0*/  STL.64 [R1+0x59a8], R16 ;  /* 0x0059a81001007387 */ /* 0x0001e40000100a00 */
[----:B0-----:R-:W2:Y:S01]  /*6f0c0*/  LDL.LU R16, [R1+0x4e0] ;  /* 0x0004e00001107983 */ /* 0x001ea20000300800 */
[----:B------:R-:W2:Y:S02]  /*6f0d0*/  LDL.LU R17, [R1+0x4e4] ;  /* 0x0004e40001117983 */ /* 0x000ea40000300800 */
[----:B------:R-:W2:Y:S02]  /*6f0e0*/  LDL.LU R18, [R1+0x4e8] ;  /* 0x0004e80001127983 */ /* 0x000ea40000300800 */
[----:B------:R-:W2:Y:S01]  /*6f0f0*/  LDL.LU R19, [R1+0x4ec] ;  /* 0x0004ec0001137983 */ /* 0x000ea20000300800 */
[C---:B----4-:R-:W-:Y:S11]  /*6f100*/  HMMA.16816.F32 R12, R4.reuse, R8, R12 ;  /* 0x00000008040c723c */ /* 0x050ff6000000180c */
[----:B------:R-:W-:Y:S11]  /*6f110*/  @!UPT UIADD3 URZ, URZ, URZ, URZ ;  /* 0x0000003f3f3ff290 */ /* 0x000ff6000fffe03f */
[----:B------:R-:W-:Y:S01]  /*6f120*/  @!UPT UIADD3 URZ, URZ, URZ, URZ ;  /* 0x0000003f3f3ff290 */ /* 0x000fe2000fffe03f */
[----:B------:R-:W-:Y:S01]  /*6f130*/  STL.64 [R1+0x8b0], R12 ;  /* 0x0008b00c01007387 */ /* 0x000fe20000100a00 */
[----:B------:R0:W-:Y:S02]  /*6f140*/  STL.64 [R1+0x8b8], R14 ;  /* 0x0008b80e01007387 */ /* 0x0001e40000100a00 */
[----:B0-----:R-:W-:Y:S02]  /*6f150*/  IMAD.MOV.U32 R15, RZ, RZ, R8 ;  /* 0x000000ffff0f7224 */ /* 0x001fe400078e0008 */
[----:B------:R-:W-:Y:S02]  /*6f160*/  IMAD.MOV.U32 R14, RZ, RZ, R9 ;  /* 0x000000ffff0e7224 */ /* 0x000fe400078e0009 */
        /* <DEDUP_REMOVED lines=11> */
[----:B------:R-:W2:Y:S01]  /*6f220*/  LDL.LU.64 R24, [R1+0x59f8] ;  /* 0x0059f80001187983 */ /* 0x000ea20000300a00 */
[----:B------:R-:W2:Y:S02]  /*6f230*/  LDL.LU.64 R10, [R1+0x59f0] ;  /* 0x0059f000010a7983 */ /* 0x000ea40000300a00 */
[----:B------:R-:W2:Y:S11]  /*6f240*/  LDL.LU.64 R8, [R1+0x59e8] ;  /* 0x0059e80001087983 */ /* 0x000eb60000300a00 */
[----:B------:R-:W-:Y:S08]  /*6f250*/  @!UPT UIADD3 URZ, URZ, URZ, URZ ;  /* 0x0000003f3f3ff290 */ /* 0x000ff0000fffe03f */
[----:B------:R0:W-:Y:S01]  /*6f260*/  STL.64 [R1+0x8c0], R4 ;  /* 0x0008c00401007387 */ /* 0x0001e20000100a00 */
[----:B------:R1:W-:Y:S03]  /*6f270*/  STL.64 [R1+0x8c8], R6 ;  /* 0x0008c80601007387 */ /* 0x0003e60000100a00 */
[----:B0-----:R-:W3:Y:S01]  /*6f280*/  LDL.LU R4, [R1+0x4d0] ;  /* 0x0004d00001047983 */ /* 0x001ee20000300800 */
[----:B------:R-:W3:Y:S02]  /*6f290*/  LDL.LU R5, [R1+0x4d4] ;  /* 0x0004d40001057983 */ /* 0x000ee40000300800 */
[----:B-1----:R-:W3:Y:S02]  /*6f2a0*/  LDL.LU R6, [R1+0x4d8] ;  /* 0x0004d80001067983 */ /* 0x002ee40000300800 */
[----:B------:R-:W3:Y:S01]  /*6f2b0*/  LDL.LU R7, [R1+0x4dc] ;  /* 0x0004dc0001077983 */ /* 0x000ee20000300800 */
        /* <DEDUP_REMOVED lines=13> */
[----:B------:R0:W-:Y:S01]  /*6f390*/  STL.64 [R1+0x910], R24 ;  /* 0x0009101801007387 */ /* 0x0001e20000100a00 */
[----:B------:R-:W-:Y:S03]  /*6f3a0*/  STL.64 [R1+0x918], R26 ;  /* 0x0009181a01007387 */ /* 0x000fe60000100a00 */
[----:B0-----:R-:W2:Y:S02]  /*6f3b0*/  LDL.LU.64 R24, [R1+0x59b8] ;  /* 0x0059b80001187983 */ /* 0x001ea40000300a00 */
[C---:B--2---:R-:W-:Y:S11]  /*6f3c0*/  HMMA.16816.F32 R20, R8.reuse, R24, R20 ;  /* 0x000000180814723c */ /* 0x044ff60000001814 */
[----:B------:R-:W-:Y:S11]  /*6f3d0*/  @!UPT UIADD3 URZ, URZ, URZ, URZ ;  /* 0x0000003f3f3ff290 */ /* 0x000ff6000fffe03f */
[----:B------:R-:W-:Y:S01]  /*6f3e0*/  @!UPT UIADD3 URZ, URZ, URZ, URZ ;  /* 0x0000003f3f3ff290 */ /* 0x000fe2000fffe03f */
[----:B------:R0:W-:Y:S01]  /*6f3f0*/  STL.64 [R1+0x8f0], R20 ;  /* 0x0008f01401007387 */ /* 0x0001e20000100a00 */
[----:B------:R-:W-:Y:S03]  /*6f400*/  STL.64 [R1+0x8f8], R22 ;  /* 0x0008f81601007387 */ /* 0x000fe60000100a00 */
[----:B0-----:R-:W2:Y:S01]  /*6f410*/  LDL.LU.64 R20, [R1+0x59b0] ;  /* 0x0059b00001147983 */ /* 0x001ea20000300a00 */
[----:B------:R-:W-:Y:S01]  /*6f420*/  STL.64 [R1+0x5968], R24 ;  /* 0x0059681801007387 */ /* 0x000fe20000100a00 */
[----:B--2---:R-:W-:Y:S11]  /*6f430*/  HMMA.16816.F32 R16, R8, R20, R16 ;  /* 0x000000140810723c */ /* 0x004ff60000001810 */
[----:B------:R-:W-:Y:S11]  /*6f440*/  @!UPT UIADD3 URZ, URZ, URZ, URZ ;  /* 0x0000003f3f3ff290 */ /* 0x000ff6000fffe03f */
[----:B------:R-:W-:Y:S01]  /*6f450*/  @!UPT UIADD3 URZ, URZ, URZ, URZ ;  /* 0x0000003f3f3ff290 */ /* 0x000fe2000fffe03f */
[----:B------:R0:W-:Y:S01]  /*6f460*/  STL.64 [R1+0x8e0], R16 ;  /* 0x0008e01001007387 */ /* 0x0001e20000100a00 */
[----:B------:R-:W-:Y:S03]  /*6f470*/  STL.64 [R1+0x8e8], R18 ;  /* 0x0008e81201007387 */ /* 0x000fe60000100a00 */
[----:B0-----:R-:W3:Y:S01]  /*6f480*/  LDL.LU.64 R16, [R1+0x59a8] ;  /* 0x0059a80001107983 */ /* 0x001ee20000300a00 */
[----:B------:R-:W-:Y:S02]  /*6f490*/  IMAD.MOV.U32 R24, RZ, RZ, R15 ;  /* 0x000000ffff187224 */ /* 0x000fe400078e000f */
[----:B------:R-:W-:Y:S02]  /*6f4a0*/  IMAD.MOV.U32 R25, RZ, RZ, R14 ;  /* 0x000000ffff197224 */ /* 0x000fe400078e000e */
[----:B------:R-:W-:Y:S02]  /*6f4b0*/  IMAD.MOV.U32 R15, RZ, RZ, R20 ;  /* 0x000000ffff0f7224 */ /* 0x000fe400078e0014 */
[----:B------:R-:W-:-:S02]  /*6f4c0*/  IMAD.MOV.U32 R14, RZ, RZ, R21 ;  /* 0x000000ffff0e7224 */ /* 0x000fc400078e0015 */
[----:B------:R-:W0:Y:S04]  /*6f4d0*/  LDSM.16.MT88.4 R20, [R0+0x10080] ;  /* 0x010080000014783b */ /* 0x000e280000004200 */
[----:B0-----:R-:W-:Y:S01]  /*6f4e0*/  STL.64 [R1+0x5990], R22 ;  /* 0x0059901601007387 */ /* 0x001fe20000100a00 */
[----:B------:R0:W-:Y:S03]  /*6f4f0*/  STL.64 [R1+0x5988], R20 ;  /* 0x0059881401007387 */ /* 0x0001e60000100a00 */
[----:B0-----:R-:W2:Y:S01]  /*6f500*/  LDL.LU R20, [R1+0xa10] ;  /* 0x000a100001147983 */ /* 0x001ea20000300800 */
[----:B------:R-:W2:Y:S02]  /*6f510*/  LDL.LU R21, [R1+0xa14] ;  /* 0x000a140001157983 */ /* 0x000ea40000300800 */
[----:B------:R-:W2:Y:S02]  /*6f520*/  LDL.LU R22, [R1+0xa18] ;  /* 0x000a180001167983 */ /* 0x000ea40000300800 */
[----:B------:R-:W2:Y:S01]  /*6f530*/  LDL.LU R23, [R1+0xa1c] ;  /* 0x000a1c0001177983 */ /* 0x000ea20000300800 */
[----:B---3--:R-:W-:Y:S01]  /*6f540*/  HMMA.16816.F32 R4, R8, R16, R4 ;  /* 0x000000100804723c */ /* 0x008fe20000001804 */
[----:B------:R-:W0:Y:S04]  /*6f550*/  LDSM.16.MT88.4 R16, [R0+0x10100] ;  /* 0x010100000010783b */ /* 0x000e280000004200 */
[----:B0-----:R-:W-:Y:S11]  /*6f560*/  STL.64 [R1+0x5918], R18 ;  /* 0x0059181201007387 */ /* 0x001ff60000100a00 */
[----:B------:R-:W-:Y:S07]  /*6f570*/  @!UPT UIADD3 URZ, URZ, URZ, URZ ;  /* 0x0000003f3f3ff290 */ /* 0x000fee000fffe03f */
[----:B------:R-:W-:Y:S02]  /*6f580*/  STL.64 [R1+0x4e0], R4 ;  /* 0x0004e00401007387 */ /* 0x000fe40000100a00 */
[----:B------:R-:W-:Y:S02]  /*6f590*/  STL.64 [R1+0x4e8], R6 ;  /* 0x0004e80601007387 */ /* 0x000fe40000100a00 */
        /* <DEDUP_REMOVED lines=10> */
[----:B------:R-:W4:Y:S01]  /*6f640*/  LDL.LU R19, [R1+0xc2c] ;  /* 0x000c2c0001137983 */ /* 0x000f220000300800 */
[----:B------:R-:W2:Y:S01]  /*6f650*/  LDL.LU R4, [R1+0xaf0] ;  /* 0x000af00001047983 */ /* 0x000ea20000300800 */
[----:B------:R-:W2:Y:S02]  /*6f660*/  LDL.LU R5, [R1+0xaf4] ;  /* 0x000af40001057983 */ /* 0x000ea40000300800 */
[----:B------:R-:W2:Y:S02]  /*6f670*/  LDL.LU R6, [R1+0xaf8] ;  /* 0x000af80001067983 */ /* 0x000ea40000300800 */
[----:B------:R-:W2:Y:S01]  /*6f680*/  LDL.LU R7, [R1+0xafc] ;  /* 0x000afc0001077983 */ /* 0x000ea20000300800 */
[----:B----4-:R-:W-:Y:S01]  /*6f690*/  STL.64 [R1+0x5938], R18 ;  /* 0x0059381201007387 */ /* 0x010fe20000100a00 */
[----:B---3--:R0:W-:Y:S03]  /*6f6a0*/  STL.64 [R1+0x5930], R16 ;  /* 0x0059301001007387 */ /* 0x0081e60000100a00 */
[----:B0-----:R-:W3:Y:S04]  /*6f6b0*/  LDL.64 R16, [R1+0xc0] ;  /* 0x0000c00001107983 */ /* 0x001ee80000100a00 */
[----:B---3--:R0:W-:Y:S02]  /*6f6c0*/  STL.64 [R1+0x5948], R16 ;  /* 0x0059481001007387 */ /* 0x0081e40000100a00 */
[----:B0-----:R-:W-:-:S02]  /*6f6d0*/  IMAD.MOV.U32 R16, RZ, RZ, R15 ;  /* 0x000000ffff107224 */ /* 0x001fc400078e000f */
[----:B------:R-:W-:-:S05]  /*6f6e0*/  IMAD.MOV.U32 R17, RZ, RZ, R14 ;  /* 0x000000ffff117224 */ /* 0x000fca00078e000e */
[----:B------:R2:W-:Y:S02]  /*6f6f0*/  STL.64 [R1+0x5960], R16 ;  /* 0x0059601001007387 */ /* 0x0005e40000100a00 */
[----:B--2---:R-:W-:Y:S02]  /*6f700*/  HMMA.16816.F32 R16, R8, R24, R20 ;  /* 0x000000180810723c */ /* 0x004fe40000001814 */
[----:B------:R-:W2:Y:S04]  /*6f710*/  LDL.64 R24, [R1+0xf0] ;  /* 0x0000f00001187983 */ /* 0x000ea80000100a00 */
[----:B--2---:R-:W-:Y:S11]  /*6f720*/  STL.64 [R1+0x5970], R24 ;  /* 0x0059701801007387 */ /* 0x004ff60000100a00 */
[----:B------:R-:W-:Y:S06]  /*6f730*/  @!UPT UIADD3 URZ, URZ, URZ, URZ ;  /* 0x0000003f3f3ff290 */ /* 0x000fec000fffe03f */
[----:B------:R0:W-:Y:S02]  /*6f740*/  STL.64 [R1+0x930], R16 ;  /* 0x0009301001007387 */ /* 0x0001e40000100a00 */
[----:B------:R1:W-:Y:S01]  /*6f750*/  STL.64 [R1+0x938], R18 ;  /* 0x0009381201007387 */ /* 0x0003e20000100a00 */
[----:B0-----:R-:W2:Y:S01]  /*6f760*/  LDL.LU R16, [R1+0xc50] ;  /* 0x000c500001107983 */ /* 0x001ea20000300800 */
[----:B------:R-:W2:Y:S02]  /*6f770*/  LDL.LU R17, [R1+0xc54] ;  /* 0x000c540001117983 */ /* 0x000ea40000300800 */
[----:B-1----:R-:W3:Y:S02]  /*6f780*/  LDL.LU R18, [R1+0xc58] ;  /* 0x000c580001127983 */ /* 0x002ee40000300800 */
[----:B------:R-:W3:Y:S02]  /*6f790*/  LDL.LU R19, [R1+0xc5c] ;  /* 0x000c5c0001137983 */ /* 0x000ee40000300800 */
[----:B------:R-:W-:-:S02]  /*6f7a0*/  IMAD.MOV.U32 R24, RZ, RZ, R13 ;  /* 0x000000ffff187224 */ /* 0x000fc400078e000d */
[----:B------:R-:W-:Y:S01]  /*6f7b0*/  IMAD.MOV.U32 R25, RZ, RZ, R12 ;  /* 0x000000ffff197224 */ /* 0x000fe200078e000c */
[----:B------:R-:W4:Y:S04]  /*6f7c0*/  LDL.64 R20, [R1+0x90] ;  /* 0x0000900001147983 */ /* 0x000f280000100a00 */
[----:B------:R-:W0:Y:S04]  /*6f7d0*/  LDSM.16.MT88.4 R12, [R0+0x10180] ;  /* 0x01018000000c783b */ /* 0x000e280000004200 */
[----:B---3--:R-:W-:Y:S01]  /*6f7e0*/  STL.64 [R1+0x5980], R18 ;  /* 0x0059801201007387 */ /* 0x008fe20000100a00 */
[----:B--2---:R-:W-:Y:S02]  /*6f7f0*/  STL.64 [R1+0x5978], R16 ;  /* 0x0059781001007387 */ /* 0x004fe40000100a00 */
[----:B------:R1:W-:Y:S02]  /*6f800*/  STL.64 [R1+0x5998], R24 ;  /* 0x0059981801007387 */ /* 0x0003e40000100a00 */
[----:B-1----:R-:W4:Y:S01]  /*6f810*/  LDL.LU R24, [R1+0xae0] ;  /* 0x000ae00001187983 */ /* 0x002f220000300800 */
[----:B------:R-:W4:Y:S02]  /*6f820*/  LDL.LU R25, [R1+0xae4] ;  /* 0x000ae40001197983 */ /* 0x000f240000300800 */
[----:B------:R-:W4:Y:S02]  /*6f830*/  LDL.LU R26, [R1+0xae8] ;  /* 0x000ae800011a7983 */ /* 0x000f240000300800 */
[----:B------:R-:W4:Y:S01]  /*6f840*/  LDL.LU R27, [R1+0xaec] ;  /* 0x000aec00011b7983 */ /* 0x000f220000300800 */
[----:B------:R-:W2:Y:S01]  /*6f850*/  LDL.LU R16, [R1+0xc70] ;  /* 0x000c700001107983 */ /* 0x000ea20000300800 */
[----:B------:R-:W2:Y:S02]  /*6f860*/  LDL.LU R17, [R1+0xc74] ;  /* 0x000c740001117983 */ /* 0x000ea40000300800 */
[----:B------:R-:W2:Y:S02]  /*6f870*/  LDL.LU R18, [R1+0xc78] ;  /* 0x000c780001127983 */ /* 0x000ea40000300800 */
[----:B------:R-:W2:Y:S01]  /*6f880*/  LDL.LU R19, [R1+0xc7c] ;  /* 0x000c7c0001137983 */ /* 0x000ea20000300800 */
[----:B0-----:R-:W-:Y:S01]  /*6f890*/  STL.64 [R1+0x58a8], R14 ;  /* 0x0058a80e01007387 */ /* 0x001fe20000100a00 */
[----:B------:R0:W-:Y:S02]  /*6f8a0*/  STL.64 [R1+0x58a0], R12 ;  /* 0x0058a00c01007387 */ /* 0x0001e40000100a00 */
[----:B0-----:R-:W-:-:S02]  /*6f8b0*/  IMAD.MOV.U32 R12, RZ, RZ, R28 ;  /* 0x000000ffff0c7224 */ /* 0x001fc400078e001c */
[----:B------:R-:W-:Y:S01]  /*6f8c0*/  IMAD.MOV.U32 R13, RZ, RZ, R29 ;  /* 0x000000ffff0d7224 */ /* 0x000fe200078e001d */
[----:B------:R-:W3:Y:S06]  /*6f8d0*/  LDL.LU R28, [R1+0x59a0] ;  /* 0x0059a000011c7983 */ /* 0x000eec0000300800 */
[C---:B------:R-:W-:Y:S01]  /*6f8e0*/  HMMA.16816.F32 R4, R8.reuse, R12, R4 ;  /* 0x0000000c0804723c */ /* 0x040fe20000001804 */
[----:B------:R0:W-:Y:S04]  /*6f8f0*/  STL.64 [R1+0x5940], R12 ;  /* 0x0059400c01007387 */ /* 0x0001e80000100a00 */
[----:B0-----:R-:W2:Y:S11]  /*6f900*/  LDL.LU R12, [R1+0xc30] ;  /* 0x000c3000010c7983 */ /* 0x001eb60000300800 */
[----:B------:R-:W-:Y:S07]  /*6f910*/  @!UPT UIADD3 URZ, URZ, URZ, URZ ;  /* 0x0000003f3f3ff290 */ /* 0x000fee000fffe03f */
[----:B------:R-:W-:Y:S01]  /*6f920*/  STL.64 [R1+0x980], R4 ;  /* 0x0009800401007387 */ /* 0x000fe20000100a00 */
[----:B------:R-:W-:Y:S02]  /*6f930*/  STL.64 [R1+0x988], R6 ;  /* 0x0009880601007387 */ /* 0x000fe40000100a00 */
[----:B------:R-:W2:Y:S02]  /*6f940*/  LDL.LU R13, [R1+0xc34] ;  /* 0x000c3400010d7983 */ /* 0x000ea40000300800 */
[----:B------:R-:W2:Y:S01]  /*6f950*/  LDL.LU R14, [R1+0xc38] ;  /* 0x000c3800010e7983 */ /* 0x000ea20000300800 */
[----:B------:R-:W2:Y:S04]  /*6f960*/  LDL.LU R15, [R1+0xc3c] ;  /* 0x000c3c00010f7983 */ /* 0x000ea80000300800 */
[----:B------:R-:W0:Y:S01]  /*6f970*/  LDSM.16.MT88.4 R4, [R0+0x10200] ;  /* 0x010200000004783b */ /* 0x000e220000004200 */
[----:B----4-:R-:W-:Y:S07]  /*6f980*/  HMMA.16816.F32 R8, R8, R20, R24 ;  /* 0x000000140808723c */ /* 0x010fee0000001818 */
[----:B------:R-:W-:-:S02]  /*6f990*/  IMAD.MOV.U32 R27, RZ, RZ, R20 ;  /* 0x000000ffff1b7224 */ /* 0x000fc400078e0014 */
[----:B------:R-:W-:Y:S01]  /*6f9a0*/  IMAD.MOV.U32 R26, RZ, RZ, R21 ;  /* 0x000000ffff1a7224 */ /* 0x000fe200078e0015 */
[----:B--2---:R-:W-:Y:S01]  /*6f9b0*/  STL.64 [R1+0x5958], R14 ;  /* 0x0059580e01007387 */ /* 0x004fe20000100a00 */
[----:B------:R1:W-:Y:S03]  /*6f9c0*/  STL.64 [R1+0x5950], R12 ;  /* 0x0059500c01007387 */ /* 0x0003e60000100a00 */
[----:B-1----:R-:W2:Y:S01]  /*6f9d0*/  LDL.LU R12, [R1+0xc40] ;  /* 0x000c4000010c7983 */ /* 0x002ea20000300800 */
[----:B------:R-:W2:Y:S02]  /*6f9e0*/  LDL.LU R13, [R1+0xc44] ;  /* 0x000c4400010d7983 */ /* 0x000ea40000300800 */
[----:B------:R-:W2:Y:S02]  /*6f9f0*/  LDL.LU R14, [R1+0xc48] ;  /* 0x000c4800010e7983 */ /* 0x000ea40000300800 */
[----:B------:R-:W2:Y:S01]  /*6fa00*/  LDL.LU R15, [R1+0xc4c] ;  /* 0x000c4c00010f7983 */ /* 0x000ea20000300800 */
[----:B0-----:R-:W-:Y:S01]  /*6fa10*/  STL.64 [R1+0x5828], R6 ;  /* 0x0058280601007387 */ /* 0x001fe20000100a00 */
[----:B------:R0:W-:Y:S03]  /*6fa20*/  STL.64 [R1+0x5820], R4 ;  /* 0x0058200401007387 */ /* 0x0001e60000100a00 */
[----:B0-----:R-:W4:Y:S01]  /*6fa30*/  LDL.LU R4, [R1+0xc60] ;  /* 0x000c600001047983 */ /* 0x001f220000300800 */
[----:B------:R-:W4:Y:S02]  /*6fa40*/  LDL.LU R5, [R1+0xc64] ;  /* 0x000c640001057983 */ /* 0x000f240000300800 */
[----:B------:R-:W4:Y:S02]  /*6fa50*/  LDL.LU R6, [R1+0xc68] ;  /* 0x000c680001067983 */ /* 0x000f240000300800 */
[----:B------:R-:W4:Y:S01]  /*6fa60*/  LDL.LU R7, [R1+0xc6c] ;  /* 0x000c6c0001077983 */ /* 0x000f220000300800 */
[----:B------:R-:W2:Y:S01]  /*6fa70*/  LDL.LU.64 R24, [R1+0x5998] ;  /* 0x0059980001187983 */ /* 0x000ea20000300a00 */
[----:B------:R-:W-:Y:S02]  /*6fa80*/  STL.64 [R1+0x960], R8 ;  /* 0x0009600801007387 */ /* 0x000fe40000100a00 */
[----:B------:R-:W-:Y:S02]  /*6fa90*/  STL.64 [R1+0x968], R10 ;  /* 0x0009680a01007387 */ /* 0x000fe40000100a00 */
[----:B------:R-:W2:Y:S01]  /*6faa0*/  LDL.LU.64 R22, [R1+0x5990] ;  /* 0x0059900001167983 */ /* 0x000ea20000300a00 */
[----:B------:R-:W2:Y:S04]  /*6fab0*/  LDL.LU.64 R20, [R1+0x5988] ;  /* 0x0059880001147983 */ /* 0x000ea80000300a00 */
[----:B------:R-:W0:Y:S04]  /*6fac0*/  LDSM.16.MT88.4 R8, [R0+0x10280] ;  /* 0x010280000008783b */ /* 0x000e280000004200 */
[----:B0-----:R-:W-:Y:S01]  /*6fad0*/  STL.64 [R1+0x57b8], R10 ;  /* 0x0057b80a01007387 */ /* 0x001fe20000100a00 */
[----:B------:R0:W-:Y:S02]  /*6fae0*/  STL.64 [R1+0x57b0], R8 ;  /* 0x0057b00801007387 */ /* 0x0001e40000100a00 */
[----:B0-----:R-:W-:-:S02]  /*6faf0*/  IMAD.MOV.U32 R8, RZ, RZ, R27 ;  /* 0x000000ffff087224 */ /* 0x001fc400078e001b */
[----:B------:R-:W-:Y:S02]  /*6fb00*/  IMAD.MOV.U32 R9, RZ, RZ, R26 ;  /* 0x000000ffff097224 */ /* 0x000fe400078e001a */
[C---:B--2---:R-:W-:Y:S01]  /*6fb10*/  HMMA.16816.F32 R24, R20.reuse, R24, R16 ;  /* 0x000000181418723c */ /* 0x044fe20000001810 */
[----:B------:R-:W2:Y:S01]  /*6fb20*/  LDL.LU.64 R18, [R1+0x5980] ;  /* 0x0059800001127983 */ /* 0x000ea20000300a00 */
[----:B------:R-:W2:Y:S11]  /*6fb30*/  LDL.LU.64 R16, [R1+0x5978] ;  /* 0x0059780001107983 */ /* 0x000eb60000300a00 */
[----:B------:R-:W-:Y:S10]  /*6fb40*/  @!UPT UIADD3 URZ, URZ, URZ, URZ ;  /* 0x0000003f3f3ff290 */ /* 0x000ff4000fffe03f */
[----:B------:R0:W-:Y:S01]  /*6fb50*/  STL.64 [R1+0x9a0], R24 ;  /* 0x0009a01801007387 */ /* 0x0001e20000100a00 */
[----:B------:R-:W-:Y:S03]  /*6fb60*/  STL.64 [R1+0x9a8], R26 ;  /* 0x0009a81a01007387 */ /* 0x000fe60000100a00 */
[----:B0-----:R-:W4:Y:S02]  /*6fb70*/  LDL.LU.64 R24, [R1+0x5970] ;  /* 0x0059700001187983 */ /* 0x001f240000300a00 */
[C---:B----4-:R-:W-:Y:S11]  /*6fb80*/  HMMA.16816.F32 R4, R20.reuse, R24, R4 ;  /* 0x000000181404723c */ /* 0x050ff60000001804 */
[----:B------:R-:W-:Y:S11]  /*6fb90*/  @!UPT UIADD3 URZ, URZ, URZ, URZ ;  /* 0x0000003f3f3ff290 */ /* 0x000ff6000fffe03f */
[----:B------:R-:W-:Y:S01]  /*6fba0*/  @!UPT UIADD3 URZ, URZ, URZ, URZ ;  /* 0x0000003f3f3ff290 */ /* 0x000fe2000fffe03f */
[----:B------:R0:W-:Y:S01]  /*6fbb0*/  STL.64 [R1+0x9b0], R4 ;  /* 0x0009b00401007387 */ /* 0x0001e20000100a00 */
[----:B------:R-:W-:Y:S02]  /*6fbc0*/  STL.64 [R1+0x9b8], R6 ;  /* 0x0009b80601007387 */ /* 0x000fe40000100a00 */
[----:B0-----:R-:W-:Y:S02]  /*6fbd0*/  IMAD.MOV.U32 R5, RZ, RZ, R24 ;  /* 0x000000ffff057224 */ /* 0x001fe400078e0018 */
[----:B------:R-:W-:Y:S02]  /*6fbe0*/  IMAD.MOV.U32 R4, RZ, RZ, R25 ;  /* 0x000000ffff047224 */ /* 0x000fe400078e0019 */
[----:B------:R-:W2:Y:S02]  /*6fbf0*/  LDL.LU.64 R24, [R1+0x5968] ;  /* 0x0059680001187983 */ /* 0x000ea40000300a00 */
[C---:B--2---:R-:W-:Y:S11]  /*6fc00*/  HMMA.16816.F32 R16, R20.reuse, R24, R16 ;  /* 0x000000181410723c */ /* 0x044ff60000001810 */
        /* <DEDUP_REMOVED lines=21> */
[----:B------:R-:W4:Y:S02]  /*6fd60*/  LDL.LU.64 R18, [R1+0x5938] ;  /* 0x0059380001127983 */ /* 0x000f240000300a00 */
[----:B------:R-:W4:Y:S02]  /*6fd70*/  LDL.LU.64 R16, [R1+0x5930] ;  /* 0x0059300001107983 */ /* 0x000f240000300a00 */
[----:B----4-:R-:W-:Y:S11]  /*6fd80*/  HMMA.16816.F32 R16, R20, R24, R16 ;  /* 0x000000181410723c */ /* 0x010ff60000001810 */
[----:B------:R-:W-:Y:S11]  /*6fd90*/  @!UPT UIADD3 URZ, URZ, URZ, URZ ;  /* 0x0000003f3f3ff290 */ /* 0x000ff6000fffe03f */
[----:B------:R-:W-:Y:S01]  /*6fda0*/  @!UPT UIADD3 URZ, URZ, URZ, URZ ;  /* 0x0000003f3f3ff290 */ /* 0x000fe2000fffe03f */
[----:B------:R-:W-:Y:S01]  /*6fdb0*/  STL.64 [R1+0xb40], R16 ;  /* 0x000b401001007387 */ /* 0x000fe20000100a00 */
[----:B------:R0:W-:Y:S03]  /*6fdc0*/  STL.64 [R1+0xb48], R18 ;  /* 0x000b481201007387 */ /* 0x0001e60000100a00 */
[----:B0-----:R-:W2:Y:S01]  /*6fdd0*/  LDL.LU.64 R18, [R1+0x5928] ;  /* 0x0059280001127983 */ /* 0x001ea20000300a00 */
[----:B------:R-:W2:Y:S02]  /*6fde0*/  LDL.LU.64 R16, [R1+0x5920] ;  /* 0x0059200001107983 */ /* 0x000ea40000300a00 */
[----:B------:R-:W-:Y:S02]  /*6fdf0*/  IMAD.MOV.U32 R7, RZ, RZ, R24 ;  /* 0x000000ffff077224 */ /* 0x000fe400078e0018 */
[----:B------:R-:W-:-:S05]  /*6fe00*/  IMAD.MOV.U32 R6, RZ, RZ, R25 ;  /* 0x000000ffff067224 */ /* 0x000fca00078e0019 */
[----:B------:R-:W-:Y:S01]  /*6fe10*/  STL.64 [R1+0x5908], R6 ;  /* 0x0059080601007387 */ /* 0x000fe20000100a00 */
[----:B------:R-:W-:Y:S02]  /*6fe20*/  IMAD.MOV.U32 R24, RZ, RZ, R5 ;  /* 0x000000ffff187224 */ /* 0x000fe400078e0005 */
[----:B------:R-:W-:Y:S01]  /*6fe30*/  IMAD.MOV.U32 R25, RZ, RZ, R4 ;  /* 0x000000ffff197224 */ /* 0x000fe200078e0004 */
[----:B--2---:R-:W-:Y:S11]  /*6fe40*/  HMMA.16816.F32 R16, R20, R12, R16 ;  /* 0x0000000c1410723c */ /* 0x004ff60000001810 */
        /* <DEDUP_REMOVED lines=8> */
[----:B------:R-:W4:Y:S01]  /*6fed0*/  LDL.LU R4, [R1+0x430] ;  /* 0x0004300001047983 */ /* 0x000f220000300800 */
[----:B------:R-:W4:Y:S02]  /*6fee0*/  LDL.LU R5, [R1+0x434] ;  /* 0x0004340001057983 */ /* 0x000f240000300800 */
[----:B------:R-:W4:Y:S02]  /*6fef0*/  LDL.LU R6, [R1+0x438] ;  /* 0x0004380001067983 */ /* 0x000f240000300800 */
[----:B------:R-:W4:Y:S01]  /*6ff00*/  LDL.LU R7, [R1+0x43c] ;  /* 0x00043c0001077983 */ /* 0x000f220000300800 */
[----:B------:R0:W-:Y:S04]  /*6ff10*/  STL.64 [R1+0x5900], R24 ;  /* 0x0059001801007387 */ /* 0x0001e80000100a00 */
[----:B0-----:R-:W4:Y:S01]  /*6ff20*/  LDL.64 R24, [R1+0x100] ;  /* 0x0001000001187983 */ /* 0x001f220000100a00 */
[----:B------:R0:W-:Y:S03]  /*6ff30*/  STL.64 [R1+0x58b0], R12 ;  /* 0x0058b00c01007387 */ /* 0x0001e60000100a00 */
        /* <DEDUP_REMOVED lines=25> */
[----:B------:R-:W2:Y:S01]  /*700d0*/  LDL.LU R15, [R1+0x42c] ;  /* 0x00042c00010f7983 */ /* 0x000ea20000300800 */
[----:B------:R-:W4:Y:S01]  /*700e0*/  LDL.LU.64 R18, [R1+0x5918] ;  /* 0x0059180001127983 */ /* 0x000f220000300a00 */
[----:B------:R-:W4:Y:S02]  /*700f0*/  LDL.LU.64 R16, [R1+0x5910] ;  /* 0x0059100001107983 */ /* 0x000f240000300a00 */
[----:B------:R0:W-:Y:S02]  /*70100*/  STL.64 [R1+0x58c8], R8 ;  /* 0x0058c80801007387 */ /* 0x0001e40000100a00 */
[----:B0-----:R-:W2:Y:S07]  /*70110*/  LDL.LU R8, [R1+0x3f0] ;  /* 0x0003f00001087983 */ /* 0x001eae0000300800 */
[----:B------:R0:W-:Y:S02]  /*70120*/  STL.64 [R1+0xb30], R20 ;  /* 0x000b301401007387 */ /* 0x0001e40000100a00 */
[----:B------:R-:W-:Y:S02]  /*70130*/  STL.64 [R1+0xb38], R22 ;  /* 0x000b381601007387 */ /* 0x000fe40000100a00 */
[----:B------:R-:W2:Y:S01]  /*70140*/  LDL.LU R9, [R1+0x3f4] ;  /* 0x0003f40001097983 */ /* 0x000ea20000300800 */
[----:B------:R-:W2:Y:S01]  /*70150*/  LDL.LU R10, [R1+0x3f8] ;  /* 0x0003f800010a7983 */ /* 0x000ea20000300800 */
[----:B------:R-:W2:Y:S03]  /*70160*/  LDL.LU R11, [R1+0x3fc] ;  /* 0x0003fc00010b7983 */ /* 0x000ea60000300800 */
[----:B0-----:R-:W2:Y:S01]  /*70170*/  LDL.64 R20, [R1+0xd0] ;  /* 0x0000d00001147983 */ /* 0x001ea20000100a00 */
        /* <DEDUP_REMOVED lines=32> */
[----:B------:R1:W-:Y:S03]  /*70380*/  STL.64 [R1+0xaf8], R14 ;  /* 0x000af80e01007387 */ /* 0x0003e60000100a00 */
[----:B0-----:R-:W1:Y:S01]  /*70390*/  LDL.LU.64 R12, [R1+0x58d0] ;  /* 0x0058d000010c7983 */ /* 0x001e620000300a00 */
[----:B------:R-:W-:Y:S01]  /*703a0*/  STL.64 [R1+0x5868], R20 ;  /* 0x0058681401007387 */ /* 0x000fe20000100a00 */
[----:B-1----:R-:W-:Y:S02]  /*703b0*/  HMMA.16816.F32 R12, R16, R12, R8 ;  /* 0x0000000c100c723c */ /* 0x002fe40000001808 */
[----:B------:R-:W2:Y:S11]  /*703c0*/  LDL.LU.64 R8, [R1+0x58c8] ;  /* 0x0058c80001087983 */ /* 0x000eb60000300a00 */
[----:B------:R-:W-:Y:S10]  /*703d0*/  @!UPT UIADD3 URZ, URZ, URZ, URZ ;  /* 0x0000003f3f3ff290 */ /* 0x000ff4000fffe03f */
[----:B------:R-:W-:Y:S01]  /*703e0*/  STL.64 [R1+0xae0], R12 ;  /* 0x000ae00c01007387 */ /* 0x000fe20000100a00 */
[----:B------:R0:W-:Y:S03]  /*703f0*/  STL.64 [R1+0xae8], R14 ;  /* 0x000ae80e01007387 */ /* 0x0001e60000100a00 */
[----:B0-----:R-:W2:Y:S01]  /*70400*/  LDL.LU.64 R14, [R1+0x58c0] ;  /* 0x0058c000010e7983 */ /* 0x001ea20000300a00 */
[----:B------:R-:W2:Y:S02]  /*70410*/  LDL.LU.64 R12, [R1+0x58b8] ;  /* 0x0058b800010c7983 */ /* 0x000ea40000300a00 */
[----:B----4-:R-:W-:Y:S02]  /*70420*/  IMAD.MOV.U32 R20, RZ, RZ, R7 ;  /* 0x000000ffff147224 */ /* 0x010fe400078e0007 */
[----:B------:R-:W-:-:S07]  /*70430*/  IMAD.MOV.U32 R21, RZ, RZ, R6 ;  /* 0x000000ffff157224 */ /* 0x000fce00078e0006 */
[C---:B--2---:R-:W-:Y:S01]  /*70440*/  HMMA.16816.F32 R20, R16.reuse, R20, R12 ;  /* 0x000000141014723c */ /* 0x044fe2000000180c */
[----:B------:R-:W3:Y:S07]  /*70450*/  LDL.LU.64 R12, [R1+0x58b0] ;  /* 0x0058b000010c7983 */ /* 0x000eee0000300a00 */
[----:B---3--:R-:W-:Y:S01]  /*70460*/  HMMA.16816.F32 R12, R16, R12, R24 ;  /* 0x0000000c100c723c */ /* 0x008fe20000001818 */
[----:B------:R-:W2:Y:S11]  /*70470*/  LDL.64 R24, [R1+0xf0] ;  /* 0x0000f00001187983 */ /* 0x000eb60000100a00 */
[----:B------:R-:W-:Y:S03]  /*70480*/  @!UPT UIADD3 URZ, URZ, URZ, URZ ;  /* 0x0000003f3f3ff290 */ /* 0x000fe6000fffe03f */
[----:B------:R0:W-:Y:S02]  /*70490*/  STL.64 [R1+0xad0], R20 ;  /* 0x000ad01401007387 */ /* 0x0001e40000100a00 */
[----:B------:R1:W-:Y:S01]  /*704a0*/  STL.64 [R1+0xad8], R22 ;  /* 0x000ad81601007387 */ /* 0x0003e20000100a00 */
[----:B--2---:R-:W-:Y:S05]  /*704b0*/  STL.64 [R1+0x5888], R24 ;  /* 0x0058881801007387 */ /* 0x004fea0000100a00 */
[----:B------:R2:W-:Y:S02]  /*704c0*/  STL.64 [R1+0xaa0], R12 ;  /* 0x000aa00c01007387 */ /* 0x0005e40000100a00 */
[----:B------:R3:W-:Y:S02]  /*704d0*/  STL.64 [R1+0xaa8], R14 ;  /* 0x000aa80e01007387 */ /* 0x0007e40000100a00 */
[----:B0-----:R-:W4:Y:S01]  /*704e0*/  LDL.LU R20, [R1+0x360] ;  /* 0x0003600001147983 */ /* 0x001f220000300800 */
[----:B------:R-:W4:Y:S01]  /*704f0*/  LDL.LU R21, [R1+0x364] ;  /* 0x0003640001157983 */ /* 0x000f220000300800 */
[----:B-1----:R-:W4:Y:S02]  /*70500*/  LDL.LU R22, [R1+0x368] ;  /* 0x0003680001167983 */ /* 0x002f240000300800 */
[----:B------:R-:W4:Y:S01]  /*70510*/  LDL.LU R23, [R1+0x36c] ;  /* 0x00036c0001177983 */ /* 0x000f220000300800 */
[----:B--2---:R-:W2:Y:S01]  /*70520*/  LDL.LU R12, [R1+0x390] ;  /* 0x00039000010c7983 */ /* 0x004ea20000300800 */
[----:B------:R-:W2:Y:S02]  /*70530*/  LDL.LU R13, [R1+0x394] ;  /* 0x00039400010d7983 */ /* 0x000ea40000300800 */
[----:B---3--:R-:W2:Y:S02]  /*70540*/  LDL.LU R14, [R1+0x398] ;  /* 0x00039800010e7983 */ /* 0x008ea40000300800 */
[----:B------:R-:W2:Y:S01]  /*70550*/  LDL.LU R15, [R1+0x39c] ;  /* 0x00039c00010f7983 */ /* 0x000ea20000300800 */
[----:B----4-:R-:W-:Y:S01]  /*70560*/  STL.64 [R1+0x5880], R22 ;  /* 0x0058801601007387 */ /* 0x010fe20000100a00 */
[----:B------:R0:W-:Y:S03]  /*70570*/  STL.64 [R1+0x5878], R20 ;  /* 0x0058781401007387 */ /* 0x0001e60000100a00 */
[----:B0-----:R-:W3:Y:S01]  /*70580*/  LDL.LU R20, [R1+0x370] ;  /* 0x0003700001147983 */ /* 0x001ee20000300800 */
[----:B------:R-:W3:Y:S02]  /*70590*/  LDL.LU R21, [R1+0x374] ;  /* 0x0003740001157983 */ /* 0x000ee40000300800 */
[----:B------:R-:W4:Y:S02]  /*705a0*/  LDL.LU R22, [R1+0x378] ;  /* 0x0003780001167983 */ /* 0x000f240000300800 */
[----:B------:R-:W4:Y:S02]  /*705b0*/  LDL.LU R23, [R1+0x37c] ;  /* 0x00037c0001177983 */ /* 0x000f240000300800 */
        /* <DEDUP_REMOVED lines=14> */
[----:B0-----:R-:W2:Y:S04]  /*706a0*/  LDL.64 R4, [R1+0xa0] ;  /* 0x0000a00001047983 */ /* 0x001ea80000100a00 */
[----:B--2---:R0:W-:Y:S04]  /*706b0*/  STL.64 [R1+0x5848], R4 ;  /* 0x0058480401007387 */ /* 0x0041e80000100a00 */
[----:B0-----:R-:W2:Y:S04]  /*706c0*/  LDL.64 R4, [R1+0xb0] ;  /* 0x0000b00001047983 */ /* 0x001ea80000100a00 */
[----:B--2---:R0:W-:Y:S04]  /*706d0*/  STL.64 [R1+0x5850], R4 ;  /* 0x0058500401007387 */ /* 0x0041e80000100a00 */
[----:B0-----:R-:W2:Y:S01]  /*706e0*/  LDL.LU R4, [R1+0x340] ;  /* 0x0003400001047983 */ /* 0x001ea20000300800 */
[----:B------:R-:W2:Y:S02]  /*706f0*/  LDL.LU R5, [R1+0x344] ;  /* 0x0003440001057983 */ /* 0x000ea40000300800 */
[----:B------:R-:W4:Y:S02]  /*70700*/  LDL.LU R6, [R1+0x348] ;  /* 0x0003480001067983 */ /* 0x000f240000300800 */
[----:B------:R-:W4:Y:S01]  /*70710*/  LDL.LU R7, [R1+0x34c] ;  /* 0x00034c0001077983 */ /* 0x000f220000300800 */
[----:B------:R-:W-:Y:S01]  /*70720*/  HMMA.16816.F32 R16, R16, R8, R12 ;  /* 0x000000081010723c */ /* 0x000fe2000000180c */
        /* <DEDUP_REMOVED lines=10> */
[----:B------:R0:W-:Y:S02]  /*707d0*/  STL.64 [R1+0xa80], R16 ;  /* 0x000a801001007387 */ /* 0x0001e40000100a00 */
[----:B------:R-:W-:Y:S02]  /*707e0*/  STL.64 [R1+0xa88], R18 ;  /* 0x000a881201007387 */ /* 0x000fe40000100a00 */
[----:B------:R-:W4:Y:S01]  /*707f0*/  LDL.LU R9, [R1+0x324] ;  /* 0x0003240001097983 */ /* 0x000f220000300800 */
[----:B------:R-:W4:Y:S01]  /*70800*/  LDL.LU R10, [R1+0x328] ;  /* 0x00032800010a7983 */ /* 0x000f220000300800 */
[----:B------:R-:W4:Y:S03]  /*70810*/  LDL.LU R11, [R1+0x32c] ;  /* 0x00032c00010b7983 */ /* 0x000f260000300800 */
[----:B0-----:R-:W2:Y:S01]  /*70820*/  LDL.64 R16, [R1+0xc0] ;  /* 0x0000c00001107983 */ /* 0x001ea20000100a00 */
[C---:B---3--:R-:W-:Y:S03]  /*70830*/  HMMA.16816.F32 R24, R12.reuse, R24, R20 ;  /* 0x000000180c18723c */ /* 0x048fe60000001814 */
[----:B------:R-:W3:Y:S01]  /*70840*/  LDL.LU.64 R22, [R1+0x5898] ;  /* 0x0058980001167983 */ /* 0x000ee20000300a00 */
[----:B------:R-:W3:Y:S11]  /*70850*/  LDL.LU.64 R20, [R1+0x5890] ;  /* 0x0058900001147983 */ /* 0x000ef60000300a00 */
[----:B------:R-:W-:Y:S08]  /*70860*/  @!UPT UIADD3 URZ, URZ, URZ, URZ ;  /* 0x0000003f3f3ff290 */ /* 0x000ff0000fffe03f */
        /* <DEDUP_REMOVED lines=12> */
[----:B---3--:R-:W-:Y:S11]  /*70930*/  HMMA.16816.F32 R20, R12, R24, R20 ;  /* 0x000000180c14723c */ /* 0x008ff60000001814 */
[----:B------:R-:W-:Y:S11]  /*70940*/  @!UPT UIADD3 URZ, URZ, URZ, URZ ;  /* 0x0000003f3f3ff290 */ /* 0x000ff6000fffe03f */
[----:B------:R-:W-:Y:S01]  /*70950*/  @!UPT UIADD3 URZ, URZ, URZ, URZ ;  /* 0x0000003f3f3ff290 */ /* 0x000fe2000fffe03f */
[----:B------:R0:W-:Y:S01]  /*70960*/  STL.64 [R1+0xa50], R20 ;  /* 0x000a501401007387 */ /* 0x0001e20000100a00 */
[----:B------:R-:W-:Y:S03]  /*70970*/  STL.64 [R1+0xa58], R22 ;  /* 0x000a581601007387 */ /* 0x000fe60000100a00 */
[----:B0-----:R-:W2:Y:S01]  /*70980*/  LDL.LU.64 R20, [R1+0x5868] ;  /* 0x0058680001147983 */ /* 0x001ea20000300a00 */
[----:B------:R0:W-:Y:S02]  /*70990*/  STL.64 [R1+0x57f8], R24 ;  /* 0x0057f81801007387 */ /* 0x0001e40000100a00 */
[----:B0-----:R-:W-:Y:S02]  /*709a0*/  IMAD.MOV.U32 R24, RZ, RZ, R19 ;  /* 0x000000ffff187224 */ /* 0x001fe400078e0013 */
[----:B------:R-:W-:-:S05]  /*709b0*/  IMAD.MOV.U32 R25, RZ, RZ, R18 ;  /* 0x000000ffff197224 */ /* 0x000fca00078e0012 */
[----:B------:R0:W-:Y:S04]  /*709c0*/  STL.64 [R1+0x5808], R24 ;  /* 0x0058081801007387 */ /* 0x0001e80000100a00 */
[----:B0-----:R-:W3:Y:S01]  /*709d0*/  LDL.64 R24, [R1+0x100] ;  /* 0x0001000001187983 */ /* 0x001ee20000100a00 */
        /* <DEDUP_REMOVED lines=12> */
[C---:B--2---:R-:W-:Y:S01]  /*70aa0*/  HMMA.16816.F32 R4, R12.reuse, R16, R4 ;  /* 0x000000100c04723c */ /* 0x044fe20000001804 */
[----:B---3--:R-:W-:Y:S01]  /*70ab0*/  STL.64 [R1+0x5818], R22 ;  /* 0x0058181601007387 */ /* 0x008fe20000100a00 */
[----:B------:R0:W-:Y:S03]  /*70ac0*/  STL.64 [R1+0x5810], R20 ;  /* 0x0058101401007387 */ /* 0x0001e60000100a00 */
        /* <DEDUP_REMOVED lines=17> */
[----:B------:R-:W-:Y:S02]  /*70be0*/  STL.64 [R1+0xa28], R18 ;  /* 0x000a281201007387 */ /* 0x000fe40000100a00 */
[----:B0-----:R-:W-:Y:S02]  /*70bf0*/  IMAD.MOV.U32 R17, RZ, RZ, R4 ;  /* 0x000000ffff117224 */ /* 0x001fe400078e0004 */
[----:B------:R-:W-:Y:S02]  /*70c00*/  IMAD.MOV.U32 R16, RZ, RZ, R5 ;  /* 0x000000ffff107224 */ /* 0x000fe400078e0005 */
[----:B------:R-:W4:Y:S02]  /*70c10*/  LDL.LU.64 R4, [R1+0x5848] ;  /* 0x0058480001047983 */ /* 0x000f240000300a00 */
[C---:B----4-:R-:W-:Y:S11]  /*70c20*/  HMMA.16816.F32 R8, R12.reuse, R4, R8 ;  /* 0x000000040c08723c */ /* 0x050ff60000001808 */
[----:B------:R-:W-:Y:S11]  /*70c30*/  @!UPT UIADD3 URZ, URZ, URZ, URZ ;  /* 0x0000003f3f3ff290 */ /* 0x000ff6000fffe03f */
[----:B------:R-:W-:Y:S01]  /*70c40*/  @!UPT UIADD3 URZ, URZ, URZ, URZ ;  /* 0x0000003f3f3ff290 */ /* 0x000fe2000fffe03f */
[----:B------:R0:W-:Y:S01]  /*70c50*/  STL.64 [R1+0xa10], R8 ;  /* 0x000a100801007387 */ /* 0x0001e20000100a00 */
[----:B------:R1:W-:Y:S03]  /*70c60*/  STL.64 [R1+0xa18], R10 ;  /* 0x000a180a01007387 */ /* 0x0003e60000100a00 */
[----:B0-----:R-:W3:Y:S01]  /*70c70*/  LDL.LU.64 R8, [R1+0x5840] ;  /* 0x0058400001087983 */ /* 0x001ee20000300a00 */
[----:B-1----:R-:W-:Y:S02]  /*70c80*/  IMAD.MOV.U32 R11, RZ, RZ, R4 ;  /* 0x000000ffff0b7224 */ /* 0x002fe400078e0004 */
[----:B------:R-:W-:Y:S02]  /*70c90*/  IMAD.MOV.U32 R10, RZ, RZ, R5 ;  /* 0x000000ffff0a7224 */ /* 0x000fe400078e0005 */
[----:B------:R-:W3:Y:S01]  /*70ca0*/  LDL.LU.64 R6, [R1+0x5838] ;  /* 0x0058380001067983 */ /* 0x000ee20000300a00 */
[----:B------:R-:W3:Y:S02]  /*70cb0*/  LDL.LU.64 R4, [R1+0x5830] ;  /* 0x0058300001047983 */ /* 0x000ee40000300a00 */
[----:B---3--:R-:W-:Y:S02]  /*70cc0*/  HMMA.16816.F32 R12, R12, R8, R4 ;  /* 0x000000080c0c723c */ /* 0x008fe40000001804 */
[----:B------:R-:W2:Y:S01]  /*70cd0*/  LDL.LU.64 R6, [R1+0x5828] ;  /* 0x0058280001067983 */ /* 0x000ea20000300a00 */
[----:B------:R-:W2:Y:S02]  /*70ce0*/  LDL.LU.64 R4, [R1+0x5820] ;  /* 0x0058200001047983 */ /* 0x000ea40000300a00 */
[----:B------:R-:W-:Y:S11]  /*70cf0*/  STL.64 [R1+0x57c8], R8 ;  /* 0x0057c80801007387 */ /* 0x000ff60000100a00 */
[----:B------:R-:W-:Y:S07]  /*70d00*/  @!UPT UIADD3 URZ, URZ, URZ, URZ ;  /* 0x0000003f3f3ff290 */ /* 0x000fee000fffe03f */
[----:B------:R0:W-:Y:S01]  /*70d10*/  STL.64 [R1+0x9f0], R12 ;  /* 0x0009f00c01007387 */ /* 0x0001e20000100a00 */
[----:B------:R-:W-:Y:S02]  /*70d20*/  STL.64 [R1+0x9f8], R14 ;  /* 0x0009f80e01007387 */ /* 0x000fe40000100a00 */
[----:B0-----:R-:W-:Y:S02]  /*70d30*/  IMAD.MOV.U32 R12, RZ, RZ, R17 ;  /* 0x000000ffff0c7224 */ /* 0x001fe400078e0011 */
[----:B------:R-:W-:Y:S02]  /*70d40*/  IMAD.MOV.U32 R13, RZ, RZ, R16 ;  /* 0x000000ffff0d7224 */ /* 0x000fe400078e0010 */
[----:B------:R-:W3:Y:S01]  /*70d50*/  LDL.LU R16, [R1+0x2b0] ;  /* 0x0002b00001107983 */ /* 0x000ee20000300800 */
[----:B------:R-:W3:Y:S02]  /*70d60*/  LDL.LU R17, [R1+0x2b4] ;  /* 0x0002b40001117983 */ /* 0x000ee40000300800 */
[----:B------:R-:W3:Y:S02]  /*70d70*/  LDL.LU R18, [R1+0x2b8] ;  /* 0x0002b80001127983 */ /* 0x000ee40000300800 */
[----:B------:R-:W3:Y:S01]  /*70d80*/  LDL.LU R19, [R1+0x2bc] ;  /* 0x0002bc0001137983 */ /* 0x000ee20000300800 */
[----:B------:R0:W-:Y:S01]  /*70d90*/  STL.64 [R1+0x57e8], R12 ;  /* 0x0057e80c01007387 */ /* 0x0001e20000100a00 */
[----:B------:R-:W-:-:S02]  /*70da0*/  IMAD.MOV.U32 R9, RZ, RZ, R24 ;  /* 0x000000ffff097224 */ /* 0x000fc400078e0018 */
[----:B------:R-:W-:Y:S01]  /*70db0*/  IMAD.MOV.U32 R8, RZ, RZ, R25 ;  /* 0x000000ffff087224 */ /* 0x000fe200078e0019 */
[----:B0-----:R-:W4:Y:S01]  /*70dc0*/  LDL.LU R12, [R1+0x2c0] ;  /* 0x0002c000010c7983 */ /* 0x001f220000300800 */
[----:B------:R-:W4:Y:S02]  /*70dd0*/  LDL.LU R13, [R1+0x2c4] ;  /* 0x0002c400010d7983 */ /* 0x000f240000300800 */
[----:B------:R-:W4:Y:S02]  /*70de0*/  LDL.LU R14, [R1+0x2c8] ;  /* 0x0002c800010e7983 */ /* 0x000f240000300800 */
[----:B------:R-:W4:Y:S01]  /*70df0*/  LDL.LU R15, [R1+0x2cc] ;  /* 0x0002cc00010f7983 */ /* 0x000f220000300800 */
        /* <DEDUP_REMOVED lines=9> */
[----:B------:R-:W3:Y:S11]  /*70e90*/  LDL.LU.64 R20, [R1+0x5800] ;  /* 0x0058000001147983 */ /* 0x000ef60000300a00 */
[----:B------:R-:W-:Y:S11]  /*70ea0*/  @!UPT UIADD3 URZ, URZ, URZ, URZ ;  /* 0x0000003f3f3ff290 */ /* 0x000ff6000fffe03f */
[----:B------:R0:W-:Y:S01]  /*70eb0*/  STL.64 [R1+0x9c0], R24 ;  /* 0x0009c01801007387 */ /* 0x0001e20000100a00 */
[----:B------:R-:W-:Y:S03]  /*70ec0*/  STL.64 [R1+0x9c8], R26 ;  /* 0x0009c81a01007387 */ /* 0x000fe60000100a00 */
[----:B0-----:R-:W4:Y:S02]  /*70ed0*/  LDL.LU.64 R24, [R1+0x57f8] ;  /* 0x0057f80001187983 */ /* 0x001f240000300a00 */
[----:B----4-:R-:W-:Y:S02]  /*70ee0*/  HMMA.16816.F32 R12, R4, R24, R12 ;  /* 0x00000018040c723c */ /* 0x010fe4000000180c */
[----:B------:R0:W-:Y:S04]  /*70ef0*/  STL.64 [R1+0x5780], R24 ;  /* 0x0057801801007387 */ /* 0x0001e80000100a00 */
[----:B0-----:R-:W2:Y:S11]  /*70f00*/  LDL.LU.64 R24, [R1+0xf0] ;  /* 0x0000f00001187983 */ /* 0x001eb60000300a00 */
[----:B------:R-:W-:Y:S06]  /*70f10*/  @!UPT UIADD3 URZ, URZ, URZ, URZ ;  /* 0x0000003f3f3ff290 */ /* 0x000fec000fffe03f */
[----:B------:R0:W-:Y:S01]  /*70f20*/  STL.64 [R1+0x990], R12 ;  /* 0x0009900c01007387 */ /* 0x0001e20000100a00 */
[----:B------:R1:W-:Y:S03]  /*70f30*/  STL.64 [R1+0x998], R14 ;  /* 0x0009980e01007387 */ /* 0x0003e60000100a00 */
[----:B--2---:R2:W-:Y:S01]  /*70f40*/  STL.64 [R1+0x5798], R24 ;  /* 0x0057981801007387 */ /* 0x0045e20000100a00 */
[----:B0-----:R-:W4:Y:S02]  /*70f50*/  LDL.LU R12, [R1+0x2a0] ;  /* 0x0002a000010c7983 */ /* 0x001f240000300800 */
[----:B------:R-:W4:Y:S02]  /*70f60*/  LDL.LU R13, [R1+0x2a4] ;  /* 0x0002a400010d7983 */ /* 0x000f240000300800 */
[----:B-1----:R-:W4:Y:S01]  /*70f70*/  LDL.LU R14, [R1+0x2a8] ;  /* 0x0002a800010e7983 */ /* 0x002f220000300800 */
[----:B------:R-:W4:Y:S01]  /*70f80*/  LDL.LU R15, [R1+0x2ac] ;  /* 0x0002ac00010f7983 */ /* 0x000f220000300800 */
[----:B--2---:R-:W-:-:S02]  /*70f90*/  IMAD.MOV.U32 R24, RZ, RZ, R9 ;  /* 0x000000ffff187224 */ /* 0x004fc400078e0009 */
[----:B------:R-:W-:Y:S02]  /*70fa0*/  IMAD.MOV.U32 R25, RZ, RZ, R8 ;  /* 0x000000ffff197224 */ /* 0x000fe400078e0008 */
[----:B------:R-:W-:Y:S02]  /*70fb0*/  IMAD.MOV.U32 R8, RZ, RZ, R11 ;  /* 0x000000ffff087224 */ /* 0x000fe400078e000b */
[----:B------:R-:W-:-:S05]  /*70fc0*/  IMAD.MOV.U32 R9, RZ, RZ, R10 ;  /* 0x000000ffff097224 */ /* 0x000fca00078e000a */
[----:B------:R0:W-:Y:S04]  /*70fd0*/  STL.64 [R1+0x57e0], R8 ;  /* 0x0057e00801007387 */ /* 0x0001e80000100a00 */
[----:B0-----:R-:W2:Y:S01]  /*70fe0*/  LDL.LU R8, [R1+0x290] ;  /* 0x0002900001087983 */ /* 0x001ea20000300800 */
[----:B------:R-:W2:Y:S02]  /*70ff0*/  LDL.LU R9, [R1+0x294] ;  /* 0x0002940001097983 */ /* 0x000ea40000300800 */
[----:B------:R-:W2:Y:S02]  /*71000*/  LDL.LU R10, [R1+0x298] ;  /* 0x00029800010a7983 */ /* 0x000ea40000300800 */
[----:B------:R-:W2:Y:S01]  /*71010*/  LDL.LU R11, [R1+0x29c] ;  /* 0x00029c00010b7983 */ /* 0x000ea20000300800 */
[----:B------:R0:W-:Y:S04]  /*71020*/  STL.64 [R1+0x57c0], R24 ;  /* 0x0057c01801007387 */ /* 0x0001e80000100a00 */
[----:B0-----:R-:W2:Y:S01]  /*71030*/  LDL.LU R24, [R1+0x250] ;  /* 0x0002500001187983 */ /* 0x001ea20000300800 */
[----:B------:R-:W2:Y:S02]  /*71040*/  LDL.LU R25, [R1+0x254] ;  /* 0x0002540001197983 */ /* 0x000ea40000300800 */
[----:B------:R-:W2:Y:S02]  /*71050*/  LDL.LU R26, [R1+0x258] ;  /* 0x00025800011a7983 */ /* 0x000ea40000300800 */
[----:B------:R-:W2:Y:S01]  /*71060*/  LDL.LU R27, [R1+0x25c] ;  /* 0x00025c00011b7983 */ /* 0x000ea20000300800 */
[C---:B---3--:R-:W-:Y:S01]  /*71070*/  HMMA.16816.F32 R16, R4.reuse, R20, R16 ;  /* 0x000000140410723c */ /* 0x048fe20000001810 */
[----:B--2---:R-:W-:Y:S01]  /*71080*/  STL.64 [R1+0x57d8], R26 ;  /* 0x0057d81a01007387 */ /* 0x004fe20000100a00 */
        /* <DEDUP_REMOVED lines=38> */
[----:B0-----:R-:W4:Y:S01]  /*712f0*/  LDL.LU R12, [R1+0x270] ;  /* 0x00027000010c7983 */ /* 0x001f220000300800 */
[----:B------:R-:W4:Y:S02]  /*71300*/  LDL.LU R13, [R1+0x274] ;  /* 0x00027400010d7983 */ /* 0x000f240000300800 */
[----:B------:R-:W4:Y:S01]  /*71310*/  LDL.LU R14, [R1+0x278] ;  /* 0x00027800010e7983 */ /* 0x000f220000300800 */
        /* <DEDUP_REMOVED lines=13> */
[----:B------:R-:W-:Y:S03]  /*713f0*/  STL [R1+0xabc], R7 ;  /* 0x000abc0701007387 */ /* 0x000fe60000100800 */
[----:B0-----:R-:W3:Y:S01]  /*71400*/  LDL.64 R4, [R1+0xa0] ;  /* 0x0000a00001047983 */ /* 0x001ee20000100a00 */
[----:B------:R-:W-:Y:S02]  /*71410*/  IMAD.MOV.U32 R15, RZ, RZ, R28 ;  /* 0x000000ffff0f7224 */ /* 0x000fe400078e001c */
[----:B------:R-:W-:Y:S01]  /*71420*/  IMAD.MOV.U32 R28, RZ, RZ, R6 ;  /* 0x000000ffff1c7224 */ /* 0x000fe200078e0006 */
[----:B--2---:R-:W-:Y:S01]  /*71430*/  HMMA.16816.F32 R24, R8, R24, R20 ;  /* 0x000000180818723c */ /* 0x004fe20000001814 */
[----:B---3--:R0:W-:Y:S04]  /*71440*/  STL.64 [R1+0x5768], R4 ;  /* 0x0057680401007387 */ /* 0x0081e80000100a00 */
[----:B0-----:R-:W2:Y:S01]  /*71450*/  LDL.LU R4, [R1+0x310] ;  /* 0x0003100001047983 */ /* 0x001ea20000300800 */
[----:B------:R-:W2:Y:S02]  /*71460*/  LDL.LU R5, [R1+0x314] ;  /* 0x0003140001057983 */ /* 0x000ea40000300800 */
[----:B------:R0:W-:Y:S02]  /*71470*/  STL [R1+0x5278], R28 ;  /* 0x0052781c01007387 */ /* 0x0001e40000100800 */
[----:B0-----:R-:W3:Y:S01]  /*71480*/  LDL R28, [R1+0x900] ;  /* 0x00090000011c7983 */ /* 0x001ee20000100800 */
[----:B------:R-:W2:Y:S02]  /*71490*/  LDL.LU.64 R22, [R1+0x57a8] ;  /* 0x0057a80001167983 */ /* 0x000ea40000300a00 */
[----:B------:R-:W2:Y:S10]  /*714a0*/  LDL.LU.64 R20, [R1+0x57a0] ;  /* 0x0057a00001147983 */ /* 0x000eb40000300a00 */
[----:B------:R0:W-:Y:S01]  /*714b0*/  STL.64 [R1+0xbf0], R24 ;  /* 0x000bf01801007387 */ /* 0x0001e20000100a00 */
[----:B------:R-:W-:Y:S04]  /*714c0*/  STL.64 [R1+0xbf8], R26 ;  /* 0x000bf81a01007387 */ /* 0x000fe80000100a00 */
[----:B0-----:R-:W2:Y:S01]  /*714d0*/  LDL.LU.64 R24, [R1+0x5798] ;  /* 0x0057980001187983 */ /* 0x001ea20000300a00 */
[----:B------:R-:W-:-:S02]  /*714e0*/  IMAD.MOV.U32 R6, RZ, RZ, R3 ;  /* 0x000000ffff067224 */ /* 0x000fc400078e0003 */
[----:B------:R-:W-:Y:S01]  /*714f0*/  IMAD.MOV.U32 R7, RZ, RZ, R2 ;  /* 0x000000ffff077224 */ /* 0x000fe200078e0002 */
        /* <DEDUP_REMOVED lines=14> */
[----:B0-----:R-:W2:Y:S01]  /*715e0*/  LDL.LU.64 R20, [R1+0x5778] ;  /* 0x0057780001147983 */ /* 0x001ea20000300a00 */
[----:B------:R0:W-:Y:S02]  /*715f0*/  STL [R1+0x5748], R24 ;  /* 0x0057481801007387 */ /* 0x0001e40000100800 */
[----:B------:R1:W-:Y:S01]  /*71600*/  STL [R1+0x5744], R25 ;  /* 0x0057441901007387 */ /* 0x0003e20000100800 */
[----:B0-----:R-:W2:Y:S01]  /*71610*/  LDL.LU R24, [R1+0x210] ;  /* 0x0002100001187983 */ /* 0x001ea20000300800 */
[----:B-1----:R-:W2:Y:S02]  /*71620*/  LDL.LU R25, [R1+0x214] ;  /* 0x0002140001197983 */ /* 0x002ea40000300800 */
[----:B------:R-:W2:Y:S02]  /*71630*/  LDL.LU R26, [R1+0x218] ;  /* 0x00021800011a7983 */ /* 0x000ea40000300800 */
[----:B------:R-:W2:Y:S01]  /*71640*/  LDL.LU R27, [R1+0x21c] ;  /* 0x00021c00011b7983 */ /* 0x000ea20000300800 */
[C---:B----4-:R-:W-:Y:S08]  /*71650*/  HMMA.16816.F32 R12, R8.reuse, R16, R12 ;  /* 0x00000010080c723c */ /* 0x050ff0000000180c */
[----:B--2---:R-:W-:Y:S11]  /*71660*/  HMMA.16816.F32 R24, R8, R20, R24 ;  /* 0x000000140818723c */ /* 0x004ff60000001818 */
[----:B------:R-:W-:Y:S11]  /*71670*/  @!UPT UIADD3 URZ, URZ, URZ, URZ ;  /* 0x0000003f3f3ff290 */ /* 0x000ff6000fffe03f */
[----:B------:R-:W-:Y:S01]  /*71680*/  @!UPT UIADD3 URZ, URZ, URZ, URZ ;  /* 0x0000003f3f3ff290 */ /* 0x000fe2000fffe03f */
[----:B------:R-:W-:Y:S01]  /*71690*/  STL.64 [R1+0xbc0], R24 ;  /* 0x000bc01801007387 */ /* 0x000fe20000100a00 */
[----:B------:R0:W-:Y:S02]  /*716a0*/  STL.64 [R1+0xbc8], R26 ;  /* 0x000bc81a01007387 */ /* 0x0001e40000100a00 */
[----:B0-----:R-:W-:Y:S02]  /*716b0*/  IMAD.MOV.U32 R26, RZ, RZ, R21 ;  /* 0x000000ffff1a7224 */ /* 0x001fe400078e0015 */
[----:B------:R-:W0:Y:S04]  /*716c0*/  LDSM.16.MT88.4 R20, [R0+0x10300] ;  /* 0x010300000014783b */ /* 0x000e280000004200 */
[----:B0-----:R-:W-:Y:S01]  /*716d0*/  STL.64 [R1+0x5758], R22 ;  /* 0x0057581601007387 */ /* 0x001fe20000100a00 */
[----:B------:R0:W-:Y:S03]  /*716e0*/  STL.64 [R1+0x5750], R20 ;  /* 0x0057501401007387 */ /* 0x0001e60000100a00 */
[----:B0-----:R-:W2:Y:S01]  /*716f0*/  LDL.LU.64 R20, [R1+0x90] ;  /* 0x0000900001147983 */ /* 0x001ea20000300a00 */
[----:B------:R0:W-:Y:S02]  /*71700*/  STL.64 [R1+0xbb0], R12 ;  /* 0x000bb00c01007387 */ /* 0x0001e40000100a00 */
[----:B------:R-:W-:Y:S01]  /*71710*/  STL.64 [R1+0xbb8], R14 ;  /* 0x000bb80e01007387 */ /* 0x000fe20000100a00 */
[----:B0-----:R-:W4:Y:S01]  /*71720*/  LDL.LU.64 R12, [R1+0x5770] ;  /* 0x00577000010c7983 */ /* 0x001f220000300a00 */
[----:B------:R-:W-:-:S02]  /*71730*/  IMAD.MOV.U32 R29, RZ, RZ, R17 ;  /* 0x000000ffff1d7224 */ /* 0x000fc400078e0011 */
[----:B------:R-:W0:Y:S02]  /*71740*/  LDSM.16.MT88.4 R16, [R0+0x10380] ;  /* 0x010380000010783b */ /* 0x000e240000004200 */
[----:B0-----:R-:W-:Y:S02]  /*71750*/  STL.64 [R1+0x56c8], R18 ;  /* 0x0056c81201007387 */ /* 0x001fe40000100a00 */
[----:B------:R0:W-:Y:S02]  /*71760*/  STL.64 [R1+0x56c0], R16 ;  /* 0x0056c01001007387 */ /* 0x0001e40000100a00 */
[----:B0-----:R-:W2:Y:S01]  /*71770*/  LDL.LU R16, [R1+0x3c0] ;  /* 0x0003c00001107983 */ /* 0x001ea20000300800 */
[----:B------:R-:W2:Y:S02]  /*71780*/  LDL.LU R17, [R1+0x3c4] ;  /* 0x0003c40001117983 */ /* 0x000ea40000300800 */
[----:B------:R-:W2:Y:S02]  /*71790*/  LDL.LU R18, [R1+0x3c8] ;  /* 0x0003c80001127983 */ /* 0x000ea40000300800 */
[----:B------:R-:W2:Y:S01]  /*717a0*/  LDL.LU R19, [R1+0x3cc] ;  /* 0x0003cc0001137983 */ /* 0x000ea20000300800 */
[----:B------:R-:W-:Y:S01]  /*717b0*/  STL [R1+0x54f8], R0 ;  /* 0x0054f80001007387 */ /* 0x000fe20000100800 */
[C---:B----4-:R-:W-:Y:S03]  /*717c0*/  HMMA.16816.F32 R12, R8.reuse, R12, R4 ;  /* 0x0000000c080c723c */ /* 0x050fe60000001804 */
[----:B------:R-:W2:Y:S11]  /*717d0*/  LDL.LU.64 R4, [R1+0x5768] ;  /* 0x0057680001047983 */ /* 0x000eb60000300a00 */
[----:B------:R-:W-:Y:S09]  /*717e0*/  @!UPT UIADD3 URZ, URZ, URZ, URZ ;  /* 0x0000003f3f3ff290 */ /* 0x000ff2000fffe03f */
[----:B------:R-:W-:Y:S01]  /*717f0*/  STL.64 [R1+0xba0], R12 ;  /* 0x000ba00c01007387 */ /* 0x000fe20000100a00 */
[----:B------:R-:W-:Y:S02]  /*71800*/  STL.64 [R1+0xba8], R14 ;  /* 0x000ba80e01007387 */ /* 0x000fe40000100a00 */
[----:B---3--:R-:W0:Y:S02]  /*71810*/  LDSM.16.MT88.4 R12, [R28+0x14000] ;  /* 0x014000001c0c783b */ /* 0x008e240000004200 */
[----:B0-----:R-:W-:Y:S02]  /*71820*/  STL.64 [R1+0x5650], R14 ;  /* 0x0056500e01007387 */ /* 0x001fe40000100a00 */
[----:B------:R0:W-:Y:S02]  /*71830*/  STL.64 [R1+0x5648], R12 ;  /* 0x0056480c01007387 */ /* 0x0001e40000100a00 */
[----:B0-----:R-:W3:Y:S04]  /*71840*/  LDL.LU.64 R12, [R1+0x100] ;  /* 0x00010000010c7983 */ /* 0x001ee80000300a00 */
[----:B---3--:R0:W-:Y:S04]  /*71850*/  STL.64 [R1+0x5760], R12 ;  /* 0x0057600c01007387 */ /* 0x0081e80000100a00 */
[----:B0-----:R-:W3:Y:S01]  /*71860*/  LDL.LU R12, [R1+0x3b0] ;  /* 0x0003b000010c7983 */ /* 0x001ee20000300800 */
[----:B------:R-:W3:Y:S02]  /*71870*/  LDL.LU R13, [R1+0x3b4] ;  /* 0x0003b400010d7983 */ /* 0x000ee40000300800 */
[----:B------:R-:W3:Y:S02]  /*71880*/  LDL.LU R14, [R1+0x3b8] ;  /* 0x0003b800010e7983 */ /* 0x000ee40000300800 */
[----:B------:R-:W3:Y:S01]  /*71890*/  LDL.LU R15, [R1+0x3bc] ;  /* 0x0003bc00010f7983 */ /* 0x000ee20000300800 */
[----:B--2---:R-:W-:Y:S01]  /*718a0*/  HMMA.16816.F32 R16, R8, R4, R16 ;  /* 0x000000040810723c */ /* 0x004fe20000001810 */
[----:B------:R-:W-:-:S02]  /*718b0*/  IMAD.MOV.U32 R24, RZ, RZ, R4 ;  /* 0x000000ffff187224 */ /* 0x000fc400078e0004 */
[----:B------:R-:W-:Y:S02]  /*718c0*/  IMAD.MOV.U32 R25, RZ, RZ, R5 ;  /* 0x000000ffff197224 */ /* 0x000fe400078e0005 */
[----:B------:R-:W0:Y:S11]  /*718d0*/  LDSM.16.MT88.4 R4, [R28+0x14080] ;  /* 0x014080001c04783b */ /* 0x000e360000004200 */
[----:B------:R-:W-:Y:S07]  /*718e0*/  @!UPT UIADD3 URZ, URZ, URZ, URZ ;  /* 0x0000003f3f3ff290 */ /* 0x000fee000fffe03f */
[----:B------:R1:W-:Y:S01]  /*718f0*/  STL.64 [R1+0xb90], R16 ;  /* 0x000b901001007387 */ /* 0x0003e20000100a00 */
[----:B------:R2:W-:Y:S03]  /*71900*/  STL.64 [R1+0xb98], R18 ;  /* 0x000b981201007387 */ /* 0x0005e60000100a00 */
[----:B-1----:R-:W4:Y:S01]  /*71910*/  LDL.LU R16, [R1+0x4a0] ;  /* 0x0004a00001107983 */ /* 0x002f220000300800 */
[----:B------:R-:W4:Y:S02]  /*71920*/  LDL.LU R17, [R1+0x4a4] ;  /* 0x0004a40001117983 */ /* 0x000f240000300800 */
[----:B--2---:R-:W4:Y:S02]  /*71930*/  LDL.LU R18, [R1+0x4a8] ;  /* 0x0004a80001127983 */ /* 0x004f240000300800 */
[----:B------:R-:W4:Y:S01]  /*71940*/  LDL.LU R19, [R1+0x4ac] ;  /* 0x0004ac0001137983 */ /* 0x000f220000300800 */
[----:B0-----:R-:W-:Y:S01]  /*71950*/  STL.64 [R1+0x55b8], R6 ;  /* 0x0055b80601007387 */ /* 0x001fe20000100a00 */
[----:B------:R0:W-:Y:S03]  /*71960*/  STL.64 [R1+0x55b0], R4 ;  /* 0x0055b00401007387 */ /* 0x0001e60000100a00 */
[----:B0-----:R-:W2:Y:S01]  /*71970*/  LDL.LU R4, [R1+0x4b0] ;  /* 0x0004b00001047983 */ /* 0x001ea20000300800 */
[----:B------:R-:W2:Y:S02]  /*71980*/  LDL.LU R5, [R1+0x4b4] ;  /* 0x0004b40001057983 */ /* 0x000ea40000300800 */
[----:B------:R-:W2:Y:S02]  /*71990*/  LDL.LU R6, [R1+0x4b8] ;  /* 0x0004b80001067983 */ /* 0x000ea40000300800 */
[----:B------:R-:W2:Y:S02]  /*719a0*/  LDL.LU R7, [R1+0x4bc] ;  /* 0x0004bc0001077983 */ /* 0x000ea40000300800 */
[----:B------:R-:W-:Y:S01]  /*719b0*/  IMAD.MOV.U32 R0, RZ, RZ, R21 ;  /* 0x000000ffff007224 */ /* 0x000fe200078e0015 */
[----:B---3--:R-:W-:Y:S01]  /*719c0*/  HMMA.16816.F32 R8, R8, R20, R12 ;  /* 0x000000140808723c */ /* 0x008fe2000000180c */
[----:B------:R-:W3:Y:S11]  /*719d0*/  LDL.LU.64 R12, [R1+0x5760] ;  /* 0x00576000010c7983 */ /* 0x000ef60000300a00 */
[----:B------:R-:W-:Y:S11]  /*719e0*/  @!UPT UIADD3 URZ, URZ, URZ, URZ ;  /* 0x0000003f3f3ff290 */ /* 0x000ff6000fffe03f */
[----:B------:R-:W-:Y:S01]  /*719f0*/  STL.64 [R1+0xb80], R8 ;  /* 0x000b800801007387 */ /* 0x000fe20000100a00 */
[----:B------:R-:W-:Y:S02]  /*71a00*/  STL.64 [R1+0xb88], R10 ;  /* 0x000b880a01007387 */ /* 0x000fe40000100a00 */
[----:B------:R-:W0:Y:S04]  /*71a10*/  LDSM.16.MT88.4 R8, [R28+0x14100] ;  /* 0x014100001c08783b */ /* 0x000e280000004200 */
[----:B------:R-:W-:Y:S01]  /*71a20*/  IMAD.MOV.U32 R14, RZ, RZ, R20 ;  /* 0x000000ffff0e7224 */ /* 0x000fe200078e0014 */
[----:B------:R-:W2:Y:S01]  /*71a30*/  LDL.LU.64 R22, [R1+0x5758] ;  /* 0x0057580001167983 */ /* 0x000ea20000300a00 */
[----:B------:R-:W2:Y:S03]  /*71a40*/  LDL.LU.64 R20, [R1+0x5750] ;  /* 0x0057500001147983 */ /* 0x000ea60000300a00 */
[----:B0-----:R0:W-:Y:S01]  /*71a50*/  STL.64 [R1+0x5558], R10 ;  /* 0x0055580a01007387 */ /* 0x0011e20000100a00 */
[----:B------:R1:W-:Y:S03]  /*71a60*/  STL.64 [R1+0x5550], R8 ;  /* 0x0055500801007387 */ /* 0x0003e60000100a00 */
[----:B0-----:R-:W4:Y:S04]  /*71a70*/  LDL R10, [R1+0x98] ;  /* 0x00009800010a7983 */ /* 0x001f280000100800 */
[----:B------:R-:W4:Y:S01]  /*71a80*/  LDL R11, [R1+0x9c] ;  /* 0x00009c00010b7983 */ /* 0x000f220000100800 */
[----:B-1----:R-:W-:-:S02]  /*71a90*/  IMAD.MOV.U32 R8, RZ, RZ, R14 ;  /* 0x000000ffff087224 */ /* 0x002fc400078e000e */
[----:B------:R-:W-:Y:S02]  /*71aa0*/  IMAD.MOV.U32 R9, RZ, RZ, R0 ;  /* 0x000000ffff097224 */ /* 0x000fe400078e0000 */
[----:B---3--:R-:W-:Y:S02]  /*71ab0*/  IMAD.MOV.U32 R27, RZ, RZ, R12 ;  /* 0x000000ffff1b7224 */ /* 0x008fe400078e000c */
[----:B------:R-:W-:Y:S01]  /*71ac0*/  IMAD.MOV.U32 R0, RZ, RZ, R13 ;  /* 0x000000ffff007224 */ /* 0x000fe200078e000d */
[----:B--2---:R-:W-:Y:S01]  /*71ad0*/  HMMA.16816.F32 R4, R20, R12, R4 ;  /* 0x0000000c1404723c */ /* 0x004fe20000001804 */
[----:B----4-:R-:W-:Y:S01]  /*71ae0*/  STL.64 [R1+0x56d8], R10 ;  /* 0x0056d80a01007387 */ /* 0x010fe20000100a00 */
[----:B------:R-:W-:Y:S11]  /*71af0*/  STL.64 [R1+0x56d0], R8 ;  /* 0x0056d00801007387 */ /* 0x000ff60000100a00 */
[----:B------:R-:W-:Y:S10]  /*71b00*/  @!UPT UIADD3 URZ, URZ, URZ, URZ ;  /* 0x0000003f3f3ff290 */ /* 0x000ff4000fffe03f */
[----:B------:R0:W-:Y:S02]  /*71b10*/  STL.64 [R1+0xb70], R4 ;  /* 0x000b700401007387 */ /* 0x0001e40000100a00 */
[----:B------:R1:W-:Y:S01]  /*71b20*/  STL.64 [R1+0xb78], R6 ;  /* 0x000b780601007387 */ /* 0x0003e20000100a00 */
[----:B------:R-:W2:Y:S01]  /*71b30*/  LDL.LU R12, [R1+0x1c0] ;  /* 0x0001c000010c7983 */ /* 0x000ea20000300800 */
[----:B------:R-:W2:Y:S02]  /*71b40*/  LDL.LU R13, [R1+0x1c4] ;  /* 0x0001c400010d7983 */ /* 0x000ea40000300800 */
[----:B------:R-:W3:Y:S02]  /*71b50*/  LDL.LU R14, [R1+0x1c8] ;  /* 0x0001c800010e7983 */ /* 0x000ee40000300800 */
[----:B------:R-:W3:Y:S01]  /*71b60*/  LDL.LU R15, [R1+0x1cc] ;  /* 0x0001cc00010f7983 */ /* 0x000ee20000300800 */
[----:B0-----:R-:W4:Y:S01]  /*71b70*/  LDL.LU R4, [R1+0x200] ;  /* 0x0002000001047983 */ /* 0x001f220000300800 */
[----:B------:R-:W4:Y:S02]  /*71b80*/  LDL.LU R5, [R1+0x204] ;  /* 0x0002040001057983 */ /* 0x000f240000300800 */
[----:B-1----:R-:W2:Y:S02]  /*71b90*/  LDL.LU R6, [R1+0x208] ;  /* 0x0002080001067983 */ /* 0x002ea40000300800 */
[----:B------:R-:W2:Y:S02]  /*71ba0*/  LDL.LU R7, [R1+0x20c] ;  /* 0x00020c0001077983 */ /* 0x000ea40000300800 */
[----:B--2---:R-:W-:Y:S01]  /*71bb0*/  STL.64 [R1+0x5690], R6 ;  /* 0x0056900601007387 */ /* 0x004fe20000100a00 */
[----:B----4-:R0:W-:Y:S02]  /*71bc0*/  STL.64 [R1+0x5688], R4 ;  /* 0x0056880401007387 */ /* 0x0101e40000100a00 */
[----:B0-----:R-:W-:-:S02]  /*71bd0*/  IMAD.MOV.U32 R4, RZ, RZ, R3 ;  /* 0x000000ffff047224 */ /* 0x001fc400078e0003 */
[----:B------:R-:W-:-:S07]  /*71be0*/  IMAD.MOV.U32 R5, RZ, RZ, R2 ;  /* 0x000000ffff057224 */ /* 0x000fce00078e0002 */
[----:B------:R-:W-:Y:S01]  /*71bf0*/  HMMA.16816.F32 R8, R20, R4, R16 ;  /* 0x000000041408723c */ /* 0x000fe20000001810 */
[----:B---3--:R-:W-:Y:S01]  /*71c00*/  STL.64 [R1+0x5660], R14 ;  /* 0x0056600e01007387 */ /* 0x008fe20000100a00 */
[----:B------:R-:W-:Y:S11]  /*71c10*/  STL.64 [R1+0x5658], R12 ;  /* 0x0056580c01007387 */ /* 0x000ff60000100a00 */
[----:B------:R-:W-:Y:S10]  /*71c20*/  @!UPT UIADD3 URZ, URZ, URZ, URZ ;  /* 0x0000003f3f3ff290 */ /* 0x000ff4000fffe03f */
[----:B------:R0:W-:Y:S01]  /*71c30*/  STL.64 [R1+0xb50], R8 ;  /* 0x000b500801007387 */ /* 0x0001e20000100a00 */
[----:B------:R-:W2:Y:S02]  /*71c40*/  LDL.LU R16, [R1+0x3a0] ;  /* 0x0003a00001107983 */ /* 0x000ea40000300800 */
[----:B------:R-:W2:Y:S02]  /*71c50*/  LDL.LU R17, [R1+0x3a4] ;  /* 0x0003a40001117983 */ /* 0x000ea40000300800 */
[----:B------:R-:W3:Y:S01]  /*71c60*/  LDL.LU R18, [R1+0x3a8] ;  /* 0x0003a80001127983 */ /* 0x000ee20000300800 */
[----:B------:R-:W3:Y:S01]  /*71c70*/  LDL.LU R19, [R1+0x3ac] ;  /* 0x0003ac0001137983 */ /* 0x000ee20000300800 */
[----:B0-----:R-:W-:Y:S02]  /*71c80*/  IMAD.MOV.U32 R8, RZ, RZ, R24 ;  /* 0x000000ffff087224 */ /* 0x001fe400078e0018 */
[----:B------:R-:W-:Y:S01]  /*71c90*/  IMAD.MOV.U32 R9, RZ, RZ, R25 ;  /* 0x000000ffff097224 */ /* 0x000fe200078e0019 */
[----:B---3--:R-:W-:Y:S01]  /*71ca0*/  STL.64 [R1+0x56e8], R18 ;  /* 0x0056e81201007387 */ /* 0x008fe20000100a00 */
[----:B--2---:R-:W-:Y:S02]  /*71cb0*/  STL.64 [R1+0x56e0], R16 ;  /* 0x0056e01001007387 */ /* 0x004fe40000100a00 */
[----:B------:R-:W2:Y:S02]  /*71cc0*/  LDL.LU R24, [R1+0x5748] ;  /* 0x0057480001187983 */ /* 0x000ea40000300800 */
[----:B------:R-:W2:Y:S01]  /*71cd0*/  LDL.LU R25, [R1+0x5744] ;  /* 0x0057440001197983 */ /* 0x000ea20000300800 */
[----:B------:R0:W-:Y:S04]  /*71ce0*/  STL.64 [R1+0x56f0], R8 ;  /* 0x0056f00801007387 */ /* 0x0001e80000100a00 */
[----:B0-----:R-:W3:Y:S01]  /*71cf0*/  LDL.LU.64 R8, [R1+0xb0] ;  /* 0x0000b00001087983 */ /* 0x001ee20000300a00 */
[----:B------:R-:W-:-:S02]  /*71d00*/  IMAD.MOV.U32 R3, RZ, RZ, R10 ;  /* 0x000000ffff037224 */ /* 0x000fc400078e000a */
[----:B------:R-:W-:Y:S01]  /*71d10*/  IMAD.MOV.U32 R2, RZ, RZ, R11 ;  /* 0x000000ffff027224 */ /* 0x000fe200078e000b */
[----:B---3--:R0:W-:Y:S01]  /*71d20*/  STL.64 [R1+0x5708], R8 ;  /* 0x0057080801007387 */ /* 0x0081e20000100a00 */
[----:B------:R-:W3:Y:S02]  /*71d30*/  LDL.LU R16, [R1+0x450] ;  /* 0x0004500001107983 */ /* 0x000ee40000300800 */
[----:B------:R-:W3:Y:S02]  /*71d40*/  LDL.LU R17, [R1+0x454] ;  /* 0x0004540001117983 */ /* 0x000ee40000300800 */
[----:B------:R-:W4:Y:S01]  /*71d50*/  LDL.LU R18, [R1+0x458] ;  /* 0x0004580001127983 */ /* 0x000f220000300800 */
[----:B------:R-:W4:Y:S04]  /*71d60*/  LDL.LU R19, [R1+0x45c] ;  /* 0x00045c0001137983 */ /* 0x000f280000300800 */
[----:B0-----:R-:W2:Y:S01]  /*71d70*/  LDL.LU R8, [R1+0x470] ;  /* 0x0004700001087983 */ /* 0x001ea20000300800 */
[----:B------:R-:W2:Y:S02]  /*71d80*/  LDL.LU R9, [R1+0x474] ;  /* 0x0004740001097983 */ /* 0x000ea40000300800 */
[----:B------:R-:W2:Y:S02]  /*71d90*/  LDL.LU R10, [R1+0x478] ;  /* 0x00047800010a7983 */ /* 0x000ea40000300800 */
[----:B------:R-:W2:Y:S02]  /*71da0*/  LDL.LU R11, [R1+0x47c] ;  /* 0x00047c00010b7983 */ /* 0x000ea40000300800 */
[----:B--2---:R-:W-:Y:S01]  /*71db0*/  STL.64 [R1+0x5718], R10 ;  /* 0x0057180a01007387 */ /* 0x004fe20000100a00 */
[----:B------:R0:W-:Y:S03]  /*71dc0*/  STL.64 [R1+0x5710], R8 ;  /* 0x0057100801007387 */ /* 0x0001e60000100a00 */
[----:B0-----:R-:W2:Y:S01]  /*71dd0*/  LDL R8, [R1+0xd0] ;  /* 0x0000d00001087983 */ /* 0x001ea20000100800 */
[----:B------:R-:W-:-:S02]  /*71de0*/  IMAD.MOV.U32 R9, RZ, RZ, R26 ;  /* 0x000000ffff097224 */ /* 0x000fc400078e001a */
[----:B------:R-:W3:Y:S03]  /*71df0*/  LDL.LU R26, [R1+0x5740] ;  /* 0x00574000011a7983 */ /* 0x000ee60000300800 */
[----:B--2---:R0:W-:Y:S04]  /*71e00*/  STL.64 [R1+0x5730], R8 ;  /* 0x0057300801007387 */ /* 0x0041e80000100a00 */
        /* <DEDUP_REMOVED lines=16> */
[----:B------:R0:W-:Y:S02]  /*71f10*/  STL.64 [R1+0x56a8], R4 ;  /* 0x0056a80401007387 */ /* 0x0001e40000100a00 */
[----:B0-----:R-:W-:-:S02]  /*71f20*/  IMAD.MOV.U32 R4, RZ, RZ, R27 ;  /* 0x000000ffff047224 */ /* 0x001fc400078e001b */
[----:B------:R-:W4:Y:S01]  /*71f30*/  LDL.LU R27, [R1+0x573c] ;  /* 0x00573c00011b7983 */ /* 0x000f220000300800 */
[----:B------:R-:W3:Y:S02]  /*71f40*/  LDL.LU R12, [R1+0x1d0] ;  /* 0x0001d000010c7983 */ /* 0x000ee40000300800 */
[----:B------:R-:W3:Y:S02]  /*71f50*/  LDL.LU R13, [R1+0x1d4] ;  /* 0x0001d400010d7983 */ /* 0x000ee40000300800 */
[----:B------:R-:W3:Y:S01]  /*71f60*/  LDL.LU R14, [R1+0x1d8] ;  /* 0x0001d800010e7983 */ /* 0x000ee20000300800 */
[----:B------:R-:W3:Y:S01]  /*71f70*/  LDL.LU R15, [R1+0x1dc] ;  /* 0x0001dc00010f7983 */ /* 0x000ee20000300800 */
[----:B--2---:R-:W-:Y:S03]  /*71f80*/  HMMA.16816.F32 R8, R20, R24, R8 ;  /* 0x000000181408723c */ /* 0x004fe60000001808 */
[----:B---3--:R-:W-:Y:S01]  /*71f90*/  STL.64 [R1+0x5670], R14 ;  /* 0x0056700e01007387 */ /* 0x008fe20000100a00 */
[----:B------:R0:W-:Y:S03]  /*71fa0*/  STL.64 [R1+0x5668], R12 ;  /* 0x0056680c01007387 */ /* 0x0001e60000100a00 */
[----:B0-----:R-:W2:Y:S01]  /*71fb0*/  LDL.LU R12, [R1+0xc0] ;  /* 0x0000c000010c7983 */ /* 0x001ea20000300800 */
[----:B------:R-:W-:-:S02]  /*71fc0*/  IMAD.MOV.U32 R13, RZ, RZ, R29 ;  /* 0x000000ffff0d7224 */ /* 0x000fc400078e001d */
[----:B------:R-:W3:Y:S02]  /*71fd0*/  LDL.LU R29, [R1+0x5738] ;  /* 0x00573800011d7983 */ /* 0x000ee40000300800 */
[----:B------:R-:W-:Y:S01]  /*71fe0*/  STL [R1+0x501c], R2 ;  /* 0x00501c0201007387 */ /* 0x000fe20000100800 */
[----:B------:R-:W-:Y:S10]  /*71ff0*/  STL [R1+0x5018], R3 ;  /* 0x0050180301007387 */ /* 0x000ff40000100800 */
[----:B------:R0:W-:Y:S02]  /*72000*/  STL.64 [R1+0x850], R8 ;  /* 0x0008500801007387 */ /* 0x0001e40000100a00 */
[----:B------:R-:W-:Y:S01]  /*72010*/  STL.64 [R1+0x858], R10 ;  /* 0x0008580a01007387 */ /* 0x000fe20000100a00 */
[----:B0-----:R-:W2:Y:S01]  /*72020*/  LDL.LU.64 R8, [R1+0x5730] ;  /* 0x0057300001087983 */ /* 0x001ea20000300a00 */
[----:B----4-:R-:W-:Y:S02]  /*72030*/  STL.64 [R1+0x56a0], R26 ;  /* 0x0056a01a01007387 */ /* 0x010fe40000100a00 */
[----:B------:R0:W-:Y:S02]  /*72040*/  STL.64 [R1+0x5698], R24 ;  /* 0x0056981801007387 */ /* 0x0001e40000100a00 */
[----:B0-----:R-:W4:Y:S01]  /*72050*/  LDL.LU R24, [R1+0x260] ;  /* 0x0002600001187983 */ /* 0x001f220000300800 */
[----:B------:R-:W4:Y:S02]  /*72060*/  LDL.LU R25, [R1+0x264] ;  /* 0x0002640001197983 */ /* 0x000f240000300800 */
[----:B------:R-:W3:Y:S02]  /*72070*/  LDL.LU R26, [R1+0x268] ;  /* 0x00026800011a7983 */ /* 0x000ee40000300800 */
[----:B------:R-:W3:Y:S01]  /*72080*/  LDL.LU R27, [R1+0x26c] ;  /* 0x00026c00011b7983 */ /* 0x000ee20000300800 */
[C---:B--2---:R-:W-:Y:S01]  /*72090*/  HMMA.16816.F32 R8, R20.reuse, R8, R16 ;  /* 0x000000081408723c */ /* 0x044fe20000001810 */
[----:B---3--:R-:W-:Y:S01]  /*720a0*/  STL.64 [R1+0x56b8], R26 ;  /* 0x0056b81a01007387 */ /* 0x008fe20000100a00 */
[----:B----4-:R0:W-:Y:S03]  /*720b0*/  STL.64 [R1+0x56b0], R24 ;  /* 0x0056b01801007387 */ /* 0x0101e60000100a00 */
[----:B0-----:R-:W2:Y:S01]  /*720c0*/  LDL.LU R24, [R1+0x300] ;  /* 0x0003000001187983 */ /* 0x001ea20000300800 */
[----:B------:R-:W2:Y:S02]  /*720d0*/  LDL.LU R25, [R1+0x304] ;  /* 0x0003040001197983 */ /* 0x000ea40000300800 */
[----:B------:R-:W2:Y:S02]  /*720e0*/  LDL.LU R26, [R1+0x308] ;  /* 0x00030800011a7983 */ /* 0x000ea40000300800 */
[----:B------:R-:W2:Y:S01]  /*720f0*/  LDL.LU R27, [R1+0x30c] ;  /* 0x00030c00011b7983 */ /* 0x000ea20000300800 */
[----:B------:R-:W3:Y:S01]  /*72100*/  LDL.LU.64 R18, [R1+0x5728] ;  /* 0x0057280001127983 */ /* 0x000ee20000300a00 */
[----:B------:R-:W3:Y:S11]  /*72110*/  LDL.LU.64 R16, [R1+0x5720] ;  /* 0x0057200001107983 */ /* 0x000ef60000300a00 */
[----:B------:R-:W-:Y:S02]  /*72120*/  STL.64 [R1+0x830], R8 ;  /* 0x0008300801007387 */ /* 0x000fe40000100a00 */
[----:B------:R0:W-:Y:S02]  /*72130*/  STL.64 [R1+0x838], R10 ;  /* 0x0008380a01007387 */ /* 0x0001e40000100a00 */
[----:B0-----:R-:W4:Y:S01]  /*72140*/  LDL.LU.64 R10, [R1+0x5718] ;  /* 0x00571800010a7983 */ /* 0x001f220000300a00 */
[----:B------:R-:W4:Y:S02]  /*72150*/  LDL.LU.64 R8, [R1+0x5710] ;  /* 0x0057100001087983 */ /* 0x000f240000300a00 */
[C---:B----4-:R-:W-:Y:S11]  /*72160*/  HMMA.16816.F32 R8, R20.reuse, R12, R8 ;  /* 0x0000000c1408723c */ /* 0x050ff60000001808 */
[----:B------:R-:W-:Y:S11]  /*72170*/  @!UPT UIADD3 URZ, URZ, URZ, URZ ;  /* 0x0000003f3f3ff290 */ /* 0x000ff6000fffe03f */
[----:B------:R-:W-:Y:S01]  /*72180*/  @!UPT UIADD3 URZ, URZ, URZ, URZ ;  /* 0x0000003f3f3ff290 */ /* 0x000fe2000fffe03f */
[----:B------:R0:W-:Y:S01]  /*72190*/  STL.64 [R1+0x800], R8 ;  /* 0x0008000801007387 */ /* 0x0001e20000100a00 */
[----:B------:R-:W-:Y:S03]  /*721a0*/  STL.64 [R1+0x808], R10 ;  /* 0x0008080a01007387 */ /* 0x000fe60000100a00 */
[----:B0-----:R-:W3:Y:S01]  /*721b0*/  LDL.LU.64 R8, [R1+0x5708] ;  /* 0x0057080001087983 */ /* 0x001ee20000300a00 */
        /* <DEDUP_REMOVED lines=19> */
[----:B------:R-:W2:Y:S01]  /*722f0*/  LDL.LU.64 R18, [R1+0x56c8] ;  /* 0x0056c80001127983 */ /* 0x000ea20000300a00 */
[----:B------:R-:W2:Y:S02]  /*72300*/  LDL.LU.64 R16, [R1+0x56c0] ;  /* 0x0056c00001107983 */ /* 0x000ea40000300a00 */
[----:B----4-:R-:W-:Y:S02]  /*72310*/  STL.64 [R1+0x5680], R10 ;  /* 0x0056800a01007387 */ /* 0x010fe40000100a00 */
[----:B------:R0:W-:Y:S11]  /*72320*/  STL.64 [R1+0x5678], R8 ;  /* 0x0056780801007387 */ /* 0x0001f60000100a00 */
[----:B------:R-:W-:Y:S06]  /*72330*/  @!UPT UIADD3 URZ, URZ, URZ, URZ ;  /* 0x0000003f3f3ff290 */ /* 0x000fec000fffe03f */
[----:B------:R1:W-:Y:S01]  /*72340*/  STL.64 [R1+0x700], R20 ;  /* 0x0007001401007387 */ /* 0x0003e20000100a00 */
[----:B------:R3:W-:Y:S02]  /*72350*/  STL.64 [R1+0x708], R22 ;  /* 0x0007081601007387 */ /* 0x0007e40000100a00 */
[----:B0-----:R-:W4:Y:S02]  /*72360*/  LDL.LU R8, [R1+0x1e0] ;  /* 0x0001e00001087983 */ /* 0x001f240000300800 */
[----:B------:R-:W4:Y:S01]  /*72370*/  LDL.LU R9, [R1+0x1e4] ;  /* 0x0001e40001097983 */ /* 0x000f220000300800 */
[----:B------:R-:W4:Y:S01]  /*72380*/  LDL.LU R10, [R1+0x1e8] ;  /* 0x0001e800010a7983 */ /* 0x000f220000300800 */
[----:B------:R-:W4:Y:S03]  /*72390*/  LDL.LU R11, [R1+0x1ec] ;  /* 0x0001ec00010b7983 */ /* 0x000f260000300800 */
[----:B-1----:R-:W4:Y:S01]  /*723a0*/  LDL.LU.64 R20, [R1+0xd0] ;  /* 0x0000d00001147983 */ /* 0x002f220000300a00 */
[----:B---3--:R-:W3:Y:S01]  /*723b0*/  LDL.64 R22, [R1+0xd8] ;  /* 0x0000d80001167983 */ /* 0x008ee20000100a00 */
        /* <DEDUP_REMOVED lines=9> */
[----:B------:R-:W3:Y:S11]  /*72450*/  LDL.LU.64 R24, [R1+0x5698] ;  /* 0x0056980001187983 */ /* 0x000ef60000300a00 */
[----:B------:R-:W-:Y:S09]  /*72460*/  @!UPT UIADD3 URZ, URZ, URZ, URZ ;  /* 0x0000003f3f3ff290 */ /* 0x000ff2000fffe03f */
[----:B------:R-:W-:Y:S01]  /*72470*/  STL.64 [R1+0x630], R4 ;  /* 0x0006300401007387 */ /* 0x000fe20000100a00 */
[----:B------:R0:W-:Y:S03]  /*72480*/  STL.64 [R1+0x638], R6 ;  /* 0x0006380601007387 */ /* 0x0001e60000100a00 */
[----:B0-----:R-:W3:Y:S01]  /*72490*/  LDL.LU.64 R6, [R1+0x5690] ;  /* 0x0056900001067983 */ /* 0x001ee20000300a00 */
[----:B------:R-:W3:Y:S03]  /*724a0*/  LDL.LU.64 R4, [R1+0x5688] ;  /* 0x0056880001047983 */ /* 0x000ee60000300a00 */
[----:B--2---:R-:W-:Y:S01]  /*724b0*/  STL.64 [R1+0x5618], R26 ;  /* 0x0056181a01007387 */ /* 0x004fe20000100a00 */
[C---:B---3--:R-:W-:Y:S11]  /*724c0*/  HMMA.16816.F32 R4, R16.reuse, R24, R4 ;  /* 0x000000181004723c */ /* 0x048ff60000001804 */
[----:B------:R-:W-:Y:S11]  /*724d0*/  @!UPT UIADD3 URZ, URZ, URZ, URZ ;  /* 0x0000003f3f3ff290 */ /* 0x000ff6000fffe03f */
[----:B------:R-:W-:Y:S01]  /*724e0*/  @!UPT UIADD3 URZ, URZ, URZ, URZ ;  /* 0x0000003f3f3ff290 */ /* 0x000fe2000fffe03f */
[----:B------:R0:W-:Y:S01]  /*724f0*/  STL.64 [R1+0x5f0], R4 ;  /* 0x0005f00401007387 */ /* 0x0001e20000100a00 */
[----:B------:R1:W-:Y:S03]  /*72500*/  STL.64 [R1+0x5f8], R6 ;  /* 0x0005f80601007387 */ /* 0x0003e60000100a00 */
[----:B0-----:R-:W2:Y:S01]  /*72510*/  LDL.LU R4, [R1+0x130] ;  /* 0x0001300001047983 */ /* 0x001ea20000300800 */
[----:B------:R-:W2:Y:S02]  /*72520*/  LDL.LU R5, [R1+0x134] ;  /* 0x0001340001057983 */ /* 0x000ea40000300800 */
[----:B-1----:R-:W3:Y:S02]  /*72530*/  LDL.LU R6, [R1+0x138] ;  /* 0x0001380001067983 */ /* 0x002ee40000300800 */
[----:B------:R-:W3:Y:S01]  /*72540*/  LDL.LU R7, [R1+0x13c] ;  /* 0x00013c0001077983 */ /* 0x000ee20000300800 */
[----:B------:R-:W2:Y:S04]  /*72550*/  LDL.64 R26, [R1+0xf8] ;  /* 0x0000f800011a7983 */ /* 0x000ea80000100a00 */
[----:B--2---:R0:W-:Y:S01]  /*72560*/  STL.64 [R1+0x5630], R26 ;  /* 0x0056301a01007387 */ /* 0x0041e20000100a00 */
[----:B------:R-:W2:Y:S02]  /*72570*/  LDL.LU R24, [R1+0x1f0] ;  /* 0x0001f00001187983 */ /* 0x000ea40000300800 */
[----:B------:R-:W2:Y:S01]  /*72580*/  LDL.LU R25, [R1+0x1f4] ;  /* 0x0001f40001197983 */ /* 0x000ea20000300800 */
[----:B0-----:R-:W2:Y:S01]  /*72590*/  LDL.LU R26, [R1+0x1f8] ;  /* 0x0001f800011a7983 */ /* 0x001ea20000300800 */
[----:B------:R-:W2:Y:S01]  /*725a0*/  LDL.LU R27, [R1+0x1fc] ;  /* 0x0001fc00011b7983 */ /* 0x000ea20000300800 */
[C---:B----4-:R-:W-:Y:S01]  /*725b0*/  HMMA.16816.F32 R12, R16.reuse, R12, R8 ;  /* 0x0000000c100c723c */ /* 0x050fe20000001808 */
[----:B---3--:R-:W-:Y:S01]  /*725c0*/  STL.64 [R1+0x55c8], R6 ;  /* 0x0055c80601007387 */ /* 0x008fe20000100a00 */
[----:B------:R0:W-:Y:S04]  /*725d0*/  STL.64 [R1+0x55c0], R4 ;  /* 0x0055c00401007387 */ /* 0x0001e80000100a00 */
[----:B0-----:R-:W3:Y:S01]  /*725e0*/  LDL.LU.64 R4, [R1+0xa0] ;  /* 0x0000a00001047983 */ /* 0x001ee20000300a00 */
[----:B------:R-:W4:Y:S01]  /*725f0*/  LDL.64 R6, [R1+0xa8] ;  /* 0x0000a80001067983 */ /* 0x000f220000100a00 */
[----:B--2---:R-:W-:Y:S11]  /*72600*/  HMMA.16816.F32 R24, R16, R20, R24 ;  /* 0x000000141018723c */ /* 0x004ff60000001818 */
[----:B------:R-:W-:Y:S11]  /*72610*/  @!UPT UIADD3 URZ, URZ, URZ, URZ ;  /* 0x0000003f3f3ff290 */ /* 0x000ff6000fffe03f */
[----:B------:R-:W-:Y:S01]  /*72620*/  @!UPT UIADD3 URZ, URZ, URZ, URZ ;  /* 0x0000003f3f3ff290 */ /* 0x000fe2000fffe03f */
[----:B------:R-:W-:Y:S01]  /*72630*/  STL.64 [R1+0x5c0], R24 ;  /* 0x0005c01801007387 */ /* 0x000fe20000100a00 */
[----:B------:R0:W-:Y:S03]  /*72640*/  STL.64 [R1+0x5c8], R26 ;  /* 0x0005c81a01007387 */ /* 0x0001e60000100a00 */
[----:B0-----:R-:W2:Y:S01]  /*72650*/  LDL.64 R26, [R1+0x108] ;  /* 0x00010800011a7983 */ /* 0x001ea20000100a00 */
[----:B------:R-:W-:Y:S02]  /*72660*/  STL.64 [R1+0x5610], R22 ;  /* 0x0056101601007387 */ /* 0x000fe40000100a00 */
[----:B------:R-:W2:Y:S02]  /*72670*/  LDL.LU.64 R10, [R1+0x5680] ;  /* 0x00568000010a7983 */ /* 0x000ea40000300a00 */
[----:B------:R-:W2:Y:S01]  /*72680*/  LDL.LU.64 R8, [R1+0x5678] ;  /* 0x0056780001087983 */ /* 0x000ea20000300a00 */
[----:B------:R-:W-:Y:S01]  /*72690*/  STL.64 [R1+0x590], R12 ;  /* 0x0005900c01007387 */ /* 0x000fe20000100a00 */
[----:B------:R0:W-:Y:S03]  /*726a0*/  STL.64 [R1+0x598], R14 ;  /* 0x0005980e01007387 */ /* 0x0001e60000100a00 */
[----:B0-----:R-:W2:Y:S01]  /*726b0*/  LDL.LU.64 R14, [R1+0x5670] ;  /* 0x00567000010e7983 */ /* 0x001ea20000300a00 */
[----:B------:R-:W2:Y:S02]  /*726c0*/  LDL.LU.64 R12, [R1+0x5668] ;  /* 0x00566800010c7983 */ /* 0x000ea40000300a00 */
[----:B------:R-:W-:-:S02]  /*726d0*/  IMAD.MOV.U32 R20, RZ, RZ, R2 ;  /* 0x000000ffff147224 */ /* 0x000fc400078e0002 */
[----:B------:R-:W-:-:S07]  /*726e0*/  IMAD.MOV.U32 R21, RZ, RZ, R0 ;  /* 0x000000ffff157224 */ /* 0x000fce00078e0000 */
[C---:B--2---:R-:W-:Y:S01]  /*726f0*/  HMMA.16816.F32 R20, R16.reuse, R20, R12 ;  /* 0x000000141014723c */ /* 0x044fe2000000180c */
[----:B------:R-:W3:Y:S01]  /*72700*/  LDL.LU.64 R14, [R1+0x5660] ;  /* 0x00566000010e7983 */ /* 0x000ee20000300a00 */
[----:B------:R-:W3:Y:S11]  /*72710*/  LDL.LU.64 R12, [R1+0x5658] ;  /* 0x00565800010c7983 */ /* 0x000ef60000300a00 */
[----:B------:R-:W-:Y:S10]  /*72720*/  @!UPT UIADD3 URZ, URZ, URZ, URZ ;  /* 0x0000003f3f3ff290 */ /* 0x000ff4000fffe03f */
[----:B------:R-:W-:Y:S01]  /*72730*/  STL.64 [R1+0x580], R20 ;  /* 0x0005801401007387 */ /* 0x000fe20000100a00 */
[----:B------:R3:W-:Y:S02]  /*72740*/  STL.64 [R1+0x588], R22 ;  /* 0x0005881601007387 */ /* 0x0007e40000100a00 */
[C---:B---3--:R-:W-:Y:S01]  /*72750*/  HMMA.16816.F32 R20, R16.reuse, R4, R12 ;  /* 0x000000041014723c */ /* 0x048fe2000000180c */
[----:B------:R-:W2:Y:S11]  /*72760*/  LDL.LU R12, [R1+0x1b0] ;  /* 0x0001b000010c7983 */ /* 0x000eb60000300800 */
[----:B------:R-:W-:Y:S11]  /*72770*/  @!UPT UIADD3 URZ, URZ, URZ, URZ ;  /* 0x0000003f3f3ff290 */ /* 0x000ff6000fffe03f */
[----:B------:R-:W-:Y:S01]  /*72780*/  STL.64 [R1+0x570], R20 ;  /* 0x0005701401007387 */ /* 0x000fe20000100a00 */
[----:B------:R-:W-:Y:S02]  /*72790*/  STL.64 [R1+0x578], R22 ;  /* 0x0005781601007387 */ /* 0x000fe40000100a00 */
[----:B------:R-:W2:Y:S02]  /*727a0*/  LDL.LU R13, [R1+0x1b4] ;  /* 0x0001b400010d7983 */ /* 0x000ea40000300800 */
[----:B------:R-:W2:Y:S01]  /*727b0*/  LDL.LU R14, [R1+0x1b8] ;  /* 0x0001b800010e7983 */ /* 0x000ea20000300800 */
[----:B------:R-:W2:Y:S01]  /*727c0*/  LDL.LU R15, [R1+0x1bc] ;  /* 0x0001bc00010f7983 */ /* 0x000ea20000300800 */
[----:B----4-:R0:W-:Y:S03]  /*727d0*/  STL.64 [R1+0x55e0], R6 ;  /* 0x0055e00601007387 */ /* 0x0101e60000100a00 */
[----:B0-----:R-:W3:Y:S04]  /*727e0*/  LDL R6, [R1+0xb8] ;  /* 0x0000b80001067983 */ /* 0x001ee80000100800 */
[----:B------:R-:W3:Y:S01]  /*727f0*/  LDL R7, [R1+0xbc] ;  /* 0x0000bc0001077983 */ /* 0x000ee20000100800 */
[----:B------:R-:W4:Y:S02]  /*72800*/  LDL.LU R20, [R1+0x180] ;  /* 0x0001800001147983 */ /* 0x000f240000300800 */
[----:B------:R-:W4:Y:S02]  /*72810*/  LDL.LU R21, [R1+0x184] ;  /* 0x0001840001157983 */ /* 0x000f240000300800 */
[----:B------:R-:W2:Y:S01]  /*72820*/  LDL.LU R22, [R1+0x188] ;  /* 0x0001880001167983 */ /* 0x000ea20000300800 */
[----:B------:R-:W2:Y:S04]  /*72830*/  LDL.LU R23, [R1+0x18c] ;  /* 0x00018c0001177983 */ /* 0x000ea80000300800 */
[----:B--2---:R-:W-:Y:S01]  /*72840*/  STL.64 [R1+0x5628], R22 ;  /* 0x0056281601007387 */ /* 0x004fe20000100a00 */
[----:B----4-:R0:W-:Y:S03]  /*72850*/  STL.64 [R1+0x5620], R20 ;  /* 0x0056201401007387 */ /* 0x0101e60000100a00 */
        /* <DEDUP_REMOVED lines=10> */
[----:B---3--:R0:W-:Y:S01]  /*72900*/  STL.64 [R1+0x55f8], R6 ;  /* 0x0055f80601007387 */ /* 0x0081e20000100a00 */
[----:B------:R-:W3:Y:S02]  /*72910*/  LDL.LU R4, [R1+0x160] ;  /* 0x0001600001047983 */ /* 0x000ee40000300800 */
[----:B------:R-:W3:Y:S01]  /*72920*/  LDL.LU R5, [R1+0x164] ;  /* 0x0001640001057983 */ /* 0x000ee20000300800 */
[----:B0-----:R-:W4:Y:S01]  /*72930*/  LDL.LU R6, [R1+0x168] ;  /* 0x0001680001067983 */ /* 0x001f220000300800 */
[----:B------:R-:W4:Y:S01]  /*72940*/  LDL.LU R7, [R1+0x16c] ;  /* 0x00016c0001077983 */ /* 0x000f220000300800 */
[----:B------:R-:W-:Y:S02]  /*72950*/  HMMA.16816.F32 R16, R16, R8, R12 ;  /* 0x000000081010723c */ /* 0x000fe4000000180c */
[----:B----4-:R-:W-:Y:S01]  /*72960*/  STL.64 [R1+0x5608], R6 ;  /* 0x0056080601007387 */ /* 0x010fe20000100a00 */
[----:B---3--:R0:W-:Y:S03]  /*72970*/  STL.64 [R1+0x5600], R4 ;  /* 0x0056000401007387 */ /* 0x0081e60000100a00 */
[----:B0-----:R-:W3:Y:S01]  /*72980*/  LDL.LU R4, [R1+0x170] ;  /* 0x0001700001047983 */ /* 0x001ee20000300800 */
[----:B------:R-:W3:Y:S02]  /*72990*/  LDL.LU R5, [R1+0x174] ;  /* 0x0001740001057983 */ /* 0x000ee40000300800 */
[----:B------:R-:W3:Y:S02]  /*729a0*/  LDL.LU R6, [R1+0x178] ;  /* 0x0001780001067983 */ /* 0x000ee40000300800 */
[----:B------:R-:W3:Y:S01]  /*729b0*/  LDL.LU R7, [R1+0x17c] ;  /* 0x00017c0001077983 */ /* 0x000ee20000300800 */
[----:B------:R-:W2:Y:S01]  /*729c0*/  LDL.LU.64 R14, [R1+0x5650] ;  /* 0x00565000010e7983 */ /* 0x000ea20000300a00 */
[----:B------:R-:W2:Y:S10]  /*729d0*/  LDL.LU.64 R12, [R1+0x5648] ;  /* 0x00564800010c7983 */ /* 0x000eb40000300a00 */
[----:B------:R-:W-:Y:S02]  /*729e0*/  STL.64 [R1+0x550], R16 ;  /* 0x0005501001007387 */ /* 0x000fe40000100a00 */
[----:B------:R0:W-:Y:S02]  /*729f0*/  STL.64 [R1+0x558], R18 ;  /* 0x0005581201007387 */ /* 0x0001e40000100a00 */
[----:B------:R-:W-:-:S02]  /*72a00*/  IMAD.MOV.U32 R2, RZ, RZ, R26 ;  /* 0x000000ffff027224 */ /* 0x000fc400078e001a */
[----:B------:R-:W-:Y:S01]  /*72a10*/  IMAD.MOV.U32 R0, RZ, RZ, R27 ;  /* 0x000000ffff007224 */ /* 0x000fe200078e001b */
[----:B0-----:R-:W4:Y:S01]  /*72a20*/  LDL.64 R18, [R1+0xc8] ;  /* 0x0000c80001127983 */ /* 0x001f220000100a00 */
        /* <DEDUP_REMOVED lines=17> */
[----:B------:R-:W-:Y:S01]  /*72b40*/  STL.64 [R1+0x55d8], R10 ;  /* 0x0055d80a01007387 */ /* 0x000fe20000100a00 */
[----:B------:R0:W-:Y:S04]  /*72b50*/  STL [R1+0x55d0], R8 ;  /* 0x0055d00801007387 */ /* 0x0001e80000100800 */
        /* <DEDUP_REMOVED lines=15> */
[----:B------:R-:W-:Y:S01]  /*72c50*/  STL.64 [R1+0x55a0], R26 ;  /* 0x0055a01a01007387 */ /* 0x000fe20000100a00 */
[C---:B---3--:R-:W-:Y:S11]  /*72c60*/  HMMA.16816.F32 R4, R12.reuse, R22, R4 ;  /* 0x000000160c04723c */ /* 0x048ff60000001804 */
[----:B------:R-:W-:Y:S11]  /*72c70*/  @!UPT UIADD3 URZ, URZ, URZ, URZ ;  /* 0x0000003f3f3ff290 */ /* 0x000ff6000fffe03f */
[----:B------:R-:W-:Y:S01]  /*72c80*/  @!UPT UIADD3 URZ, URZ, URZ, URZ ;  /* 0x0000003f3f3ff290 */ /* 0x000fe2000fffe03f */
[----:B------:R-:W-:Y:S01]  /*72c90*/  STL.64 [R1+0x510], R4 ;  /* 0x0005100401007387 */ /* 0x000fe20000100a00 */
[----:B------:R0:W-:Y:S03]  /*72ca0*/  STL.64 [R1+0x518], R6 ;  /* 0x0005180601007387 */ /* 0x0001e60000100a00 */
[----:B0-----:R-:W4:Y:S01]  /*72cb0*/  LDL.LU.64 R6, [R1+0x5608] ;  /* 0x0056080001067983 */ /* 0x001f220000300a00 */
[----:B------:R-:W4:Y:S02]  /*72cc0*/  LDL.LU.64 R4, [R1+0x5600] ;  /* 0x0056000001047983 */ /* 0x000f240000300a00 */
[----:B------:R0:W-:Y:S02]  /*72cd0*/  STL.64 [R1+0x55a8], R22 ;  /* 0x0055a81601007387 */ /* 0x0001e40000100a00 */
[----:B------:R-:W3:Y:S01]  /*72ce0*/  LDL.LU R20, [R1+0x120] ;  /* 0x0001200001147983 */ /* 0x000ee20000300800 */
[----:B------:R-:W3:Y:S04]  /*72cf0*/  LDL.LU R21, [R1+0x124] ;  /* 0x0001240001157983 */ /* 0x000ee80000300800 */
[----:B0-----:R-:W3:Y:S01]  /*72d00*/  LDL.LU R22, [R1+0x128] ;  /* 0x0001280001167983 */ /* 0x001ee20000300800 */
[----:B------:R-:W3:Y:S01]  /*72d10*/  LDL.LU R23, [R1+0x12c] ;  /* 0x00012c0001177983 */ /* 0x000ee20000300800 */
[C---:B----4-:R-:W-:Y:S11]  /*72d20*/  HMMA.16816.F32 R4, R12.reuse, R18, R4 ;  /* 0x000000120c04723c */ /* 0x050ff60000001804 */
        /* <DEDUP_REMOVED lines=26> */
[----:B------:R-:W2:Y:S02]  /*72ed0*/  LDL.LU R8, [R1+0x55d0] ;  /* 0x0055d00001087983 */ /* 0x000ea40000300800 */
[----:B------:R-:W2:Y:S02]  /*72ee0*/  LDL.LU.64 R6, [R1+0x55c8] ;  /* 0x0055c80001067983 */ /* 0x000ea40000300a00 */
[----:B------:R-:W2:Y:S02]  /*72ef0*/  LDL.LU.64 R4, [R1+0x55c0] ;  /* 0x0055c00001047983 */ /* 0x000ea40000300a00 */
[----:B--2---:R-:W-:Y:S01]  /*72f00*/  HMMA.16816.F32 R12, R12, R10, R4 ;  /* 0x0000000a0c0c723c */ /* 0x004fe20000001804 */
[----:B------:R-:W3:Y:S01]  /*72f10*/  LDL.LU.64 R6, [R1+0x55b8] ;  /* 0x0055b80001067983 */ /* 0x000ee20000300a00 */
[----:B------:R-:W3:Y:S11]  /*72f20*/  LDL.LU.64 R4, [R1+0x55b0] ;  /* 0x0055b00001047983 */ /* 0x000ef60000300a00 */
[----:B------:R-:W-:Y:S10]  /*72f30*/  @!UPT UIADD3 URZ, URZ, URZ, URZ ;  /* 0x0000003f3f3ff290 */ /* 0x000ff4000fffe03f */
[----:B------:R-:W-:Y:S01]  /*72f40*/  STL.64 [R1+0x4a0], R12 ;  /* 0x0004a00c01007387 */ /* 0x000fe20000100a00 */
[----:B------:R0:W-:Y:S02]  /*72f50*/  STL.64 [R1+0x4a8], R14 ;  /* 0x0004a80e01007387 */ /* 0x0001e40000100a00 */
[----:B------:R1:W-:Y:S02]  /*72f60*/  STL.64 [R1+0x5568], R10 ;  /* 0x0055680a01007387 */ /* 0x0003e40000100a00 */
[----:B0-----:R-:W-:Y:S02]  /*72f70*/  IMAD.MOV.U32 R14, RZ, RZ, R8 ;  /* 0x000000ffff0e7224 */ /* 0x001fe400078e0008 */
[----:B------:R-:W2:Y:S01]  /*72f80*/  LDL.LU R8, [R1+0x110] ;  /* 0x0001100001087983 */ /* 0x000ea20000300800 */
[----:B------:R-:W2:Y:S02]  /*72f90*/  LDL.LU R9, [R1+0x114] ;  /* 0x0001140001097983 */ /* 0x000ea40000300800 */
[----:B-1----:R-:W2:Y:S02]  /*72fa0*/  LDL.LU R10, [R1+0x118] ;  /* 0x00011800010a7983 */ /* 0x002ea40000300800 */
[----:B------:R-:W-:Y:S01]  /*72fb0*/  IMAD.MOV.U32 R11, RZ, RZ, R29 ;  /* 0x000000ffff0b7224 */ /* 0x000fe200078e001d */
[----:B---3--:R-:W-:Y:S01]  /*72fc0*/  HMMA.16816.F32 R24, R4, R26, R20 ;  /* 0x0000001a0418723c */ /* 0x008fe20000001814 */
[----:B------:R-:W3:Y:S11]  /*72fd0*/  LDL.LU.64 R22, [R1+0x55a8] ;  /* 0x0055a80001167983 */ /* 0x000ef60000300a00 */
[----:B------:R-:W-:Y:S11]  /*72fe0*/  @!UPT UIADD3 URZ, URZ, URZ, URZ ;  /* 0x0000003f3f3ff290 */ /* 0x000ff6000fffe03f */
[----:B------:R-:W-:Y:S01]  /*72ff0*/  STL.64 [R1+0x490], R24 ;  /* 0x0004901801007387 */ /* 0x000fe20000100a00 */
[----:B------:R0:W-:Y:S02]  /*73000*/  STL [R1+0x498], R26 ;  /* 0x0004981a01007387 */ /* 0x0001e40000100800 */
[----:B------:R-:W-:Y:S02]  /*73010*/  IMAD.MOV.U32 R29, RZ, RZ, R27 ;  /* 0x000000ffff1d7224 */ /* 0x000fe400078e001b */
[----:B0-----:R-:W4:Y:S01]  /*73020*/  LDL.LU.64 R26, [R1+0x55a0] ;  /* 0x0055a000011a7983 */ /* 0x001f220000300a00 */
[----:B------:R-:W-:-:S07]  /*73030*/  IMAD.MOV.U32 R15, RZ, RZ, R3 ;  /* 0x000000ffff0f7224 */ /* 0x000fce00078e0003 */
[C---:B--2---:R-:W-:Y:S01]  /*73040*/  HMMA.16816.F32 R12, R4.reuse, R14, R8 ;  /* 0x0000000e040c723c */ /* 0x044fe20000001808 */
[----:B------:R-:W-:Y:S07]  /*73050*/  STL [R1+0x4dd8], R29 ;  /* 0x004dd81d01007387 */ /* 0x000fee0000100800 */
[----:B----4-:R-:W-:Y:S11]  /*73060*/  HMMA.16816.F32 R8, R4, R26, R16 ;  /* 0x0000001a0408723c */ /* 0x010ff60000001810 */
[----:B------:R-:W-:Y:S11]  /*73070*/  @!UPT UIADD3 URZ, URZ, URZ, URZ ;  /* 0x0000003f3f3ff290 */ /* 0x000ff6000fffe03f */
[----:B------:R-:W-:Y:S01]  /*73080*/  @!UPT UIADD3 URZ, URZ, URZ, URZ ;  /* 0x0000003f3f3ff290 */ /* 0x000fe2000fffe03f */
[----:B------:R-:W-:Y:S01]  /*73090*/  STL.64 [R1+0x470], R8 ;  /* 0x0004700801007387 */ /* 0x000fe20000100a00 */
[----:B------:R0:W-:Y:S02]  /*730a0*/  STL.64 [R1+0x480], R12 ;  /* 0x0004800c01007387 */ /* 0x0001e40000100a00 */
[----:B------:R1:W-:Y:S02]  /*730b0*/  STL.64 [R1+0x488], R14 ;  /* 0x0004880e01007387 */ /* 0x0003e40000100a00 */
[----:B------:R2:W-:Y:S01]  /*730c0*/  STL [R1+0x478], R10 ;  /* 0x0004780a01007387 */ /* 0x0005e20000100800 */
[----:B------:R-:W3:Y:S01]  /*730d0*/  LDL.LU R16, [R1+0x70] ;  /* 0x0000700001107983 */ /* 0x000ee20000300800 */
[----:B------:R-:W3:Y:S02]  /*730e0*/  LDL.LU R17, [R1+0x74] ;  /* 0x0000740001117983 */ /* 0x000ee40000300800 */
[----:B------:R-:W3:Y:S02]  /*730f0*/  LDL.LU R18, [R1+0x78] ;  /* 0x0000780001127983 */ /* 0x000ee40000300800 */
[----:B------:R-:W3:Y:S01]  /*73100*/  LDL.LU R19, [R1+0x7c] ;  /* 0x00007c0001137983 */ /* 0x000ee20000300800 */
[----:B0-----:R-:W4:Y:S01]  /*73110*/  LDL.LU R12, [R1+0x50] ;  /* 0x00005000010c7983 */ /* 0x001f220000300800 */
[----:B------:R-:W4:Y:S02]  /*73120*/  LDL.LU R13, [R1+0x54] ;  /* 0x00005400010d7983 */ /* 0x000f240000300800 */
[----:B-1----:R-:W3:Y:S02]  /*73130*/  LDL.LU R14, [R1+0x58] ;  /* 0x00005800010e7983 */ /* 0x002ee40000300800 */
[----:B------:R-:W3:Y:S02]  /*73140*/  LDL.LU R15, [R1+0x5c] ;  /* 0x00005c00010f7983 */ /* 0x000ee40000300800 */
[----:B------:R-:W-:-:S02]  /*73150*/  IMAD.MOV.U32 R29, RZ, RZ, R11 ;  /* 0x000000ffff1d7224 */ /* 0x000fc400078e000b */
[----:B--2---:R-:W-:Y:S02]  /*73160*/  IMAD.MOV.U32 R10, RZ, RZ, R2 ;  /* 0x000000ffff0a7224 */ /* 0x004fe400078e0002 */
[----:B------:R-:W-:Y:S01]  /*73170*/  IMAD.MOV.U32 R11, RZ, RZ, R0 ;  /* 0x000000ffff0b7224 */ /* 0x000fe200078e0000 */
[----:B---3--:R-:W-:Y:S01]  /*73180*/  STL.64 [R1+0x5590], R14 ;  /* 0x0055900e01007387 */ /* 0x008fe20000100a00 */
[----:B----4-:R0:W-:Y:S03]  /*73190*/  STL.64 [R1+0x5588], R12 ;  /* 0x0055880c01007387 */ /* 0x0101e60000100a00 */
[----:B0-----:R-:W2:Y:S01]  /*731a0*/  LDL.LU R12, [R1+0x60] ;  /* 0x00006000010c7983 */ /* 0x001ea20000300800 */
[----:B------:R-:W2:Y:S02]  /*731b0*/  LDL.LU R13, [R1+0x64] ;  /* 0x00006400010d7983 */ /* 0x000ea40000300800 */
[----:B------:R-:W2:Y:S02]  /*731c0*/  LDL.LU R14, [R1+0x68] ;  /* 0x00006800010e7983 */ /* 0x000ea40000300800 */
[----:B------:R-:W2:Y:S01]  /*731d0*/  LDL.LU R15, [R1+0x6c] ;  /* 0x00006c00010f7983 */ /* 0x000ea20000300800 */
[----:B------:R0:W-:Y:S04]  /*731e0*/  STL.64 [R1+0x5580], R10 ;  /* 0x0055800a01007387 */ /* 0x0001e80000100a00 */
[----:B0-----:R-:W3:Y:S01]  /*731f0*/  LDL.64 R10, [R1+0xb8] ;  /* 0x0000b800010a7983 */ /* 0x001ee20000100a00 */
[----:B------:R0:W-:Y:S03]  /*73200*/  STL.64 [R1+0x5528], R26 ;  /* 0x0055281a01007387 */ /* 0x0001e60000100a00 */
[----:B0-----:R-:W4:Y:S04]  /*73210*/  LDL.64 R26, [R1+0xf8] ;  /* 0x0000f800011a7983 */ /* 0x001f280000100a00 */
[----:B----4-:R0:W-:Y:S04]  /*73220*/  STL.64 [R1+0x5538], R26 ;  /* 0x0055381a01007387 */ /* 0x0101e80000100a00 */
[----:B0-----:R-:W4:Y:S01]  /*73230*/  LDL.64 R26, [R1+0x108] ;  /* 0x00010800011a7983 */ /* 0x001f220000100a00 */
[C---:B------:R-:W-:Y:S03]  /*73240*/  HMMA.16816.F32 R16, R4.reuse, R22, R16 ;  /* 0x000000160410723c */ /* 0x040fe60000001810 */
[----:B----4-:R0:W-:Y:S01]  /*73250*/  STL.64 [R1+0x5560], R26 ;  /* 0x0055601a01007387 */ /* 0x0101e20000100a00 */
        /* <DEDUP_REMOVED lines=8> */
[----:B------:R-:W2:Y:S02]  /*732e0*/  LDL.LU R26, [R1+0x48] ;  /* 0x00004800011a7983 */ /* 0x000ea40000300800 */
[----:B------:R-:W2:Y:S01]  /*732f0*/  LDL.LU R27, [R1+0x4c] ;  /* 0x00004c00011b7983 */ /* 0x000ea20000300800 */
[----:B------:R-:W-:Y:S02]  /*73300*/  STL [R1+0x4ddc], R29 ;  /* 0x004ddc1d01007387 */ /* 0x000fe40000100800 */
[----:B------:R-:W-:Y:S02]  /*73310*/  STL.64 [R1+0x460], R16 ;  /* 0x0004601001007387 */ /* 0x000fe40000100a00 */
[----:B------:R0:W-:Y:S02]  /*73320*/  STL.64 [R1+0x468], R18 ;  /* 0x0004681201007387 */ /* 0x0001e40000100a00 */
[----:B0-----:R-:W4:Y:S01]  /*73330*/  LDL.LU.64 R18, [R1+0x5598] ;  /* 0x0055980001127983 */ /* 0x001f220000300a00 */
[----:B------:R0:W-:Y:S02]  /*73340*/  STL.64 [R1+0x5530], R22 ;  /* 0x0055301601007387 */ /* 0x0001e40000100a00 */
[----:B------:R-:W2:Y:S02]  /*73350*/  LDL.LU R20, [R1+0x10] ;  /* 0x0000100001147983 */ /* 0x000ea40000300800 */
[----:B------:R-:W2:Y:S01]  /*73360*/  LDL.LU R21, [R1+0x14] ;  /* 0x0000140001157983 */ /* 0x000ea20000300800 */
        /* <DEDUP_REMOVED lines=13> */
[----:B------:R-:W3:Y:S02]  /*73440*/  LDL.LU.64 R12, [R1+0x5588] ;  /* 0x00558800010c7983 */ /* 0x000ee40000300a00 */
[C---:B---3--:R-:W-:Y:S11]  /*73450*/  HMMA.16816.F32 R12, R4.reuse, R10, R12 ;  /* 0x0000000a040c723c */ /* 0x048ff6000000180c */
[----:B------:R-:W-:Y:S11]  /*73460*/  @!UPT UIADD3 URZ, URZ, URZ, URZ ;  /* 0x0000003f3f3ff290 */ /* 0x000ff6000fffe03f */
[----:B------:R-:W-:Y:S01]  /*73470*/  @!UPT UIADD3 URZ, URZ, URZ, URZ ;  /* 0x0000003f3f3ff290 */ /* 0x000fe2000fffe03f */
[----:B------:R-:W-:Y:S01]  /*73480*/  STL.64 [R1+0x440], R12 ;  /* 0x0004400c01007387 */ /* 0x000fe20000100a00 */
[----:B------:R0:W-:Y:S02]  /*73490*/  STL.64 [R1+0x448], R14 ;  /* 0x0004480e01007387 */ /* 0x0001e40000100a00 */
[----:B0-----:R-:W-:Y:S02]  /*734a0*/  IMAD.MOV.U32 R15, RZ, RZ, R10 ;  /* 0x000000ffff0f7224 */ /* 0x001fe400078e000a */
[----:B------:R-:W-:Y:S02]  /*734b0*/  IMAD.MOV.U32 R14, RZ, RZ, R11 ;  /* 0x000000ffff0e7224 */ /* 0x000fe400078e000b */
[----:B------:R-:W3:Y:S03]  /*734c0*/  LDL.LU.64 R10, [R1+0x5580] ;  /* 0x00558000010a7983 */ /* 0x000ee60000300a00 */
        /* <DEDUP_REMOVED lines=15> */
[----:B------:R-:W2:Y:S11]  /*735c0*/  LDL.LU.64 R8, [R1+0x5550] ;  /* 0x0055500001087983 */ /* 0x000eb60000300a00 */
[----:B------:R-:W-:Y:S07]  /*735d0*/  @!UPT UIADD3 URZ, URZ, URZ, URZ ;  /* 0x0000003f3f3ff290 */ /* 0x000fee000fffe03f */
[----:B------:R0:W-:Y:S01]  /*735e0*/  STL.64 [R1+0x420], R4 ;  /* 0x0004200401007387 */ /* 0x0001e20000100a00 */
[----:B------:R1:W-:Y:S03]  /*735f0*/  STL.64 [R1+0x428], R6 ;  /* 0x0004280601007387 */ /* 0x0003e60000100a00 */
[----:B0-----:R-:W3:Y:S01]  /*73600*/  LDL.LU R4, [R1] ;  /* 0x0000000001047983 */ /* 0x001ee20000300800 */
        /* <DEDUP_REMOVED lines=19> */
[----:B------:R-:W3:Y:S02]  /*73740*/  LDL.LU.64 R26, [R1+0x5528] ;  /* 0x00552800011a7983 */ /* 0x000ee40000300a00 */
[----:B---3--:R-:W-:Y:S11]  /*73750*/  HMMA.16816.F32 R4, R8, R26, R4 ;  /* 0x0000001a0804723c */ /* 0x008ff60000001804 */
[----:B------:R-:W-:Y:S11]  /*73760*/  @!UPT UIADD3 URZ, URZ, URZ, URZ ;  /* 0x0000003f3f3ff290 */ /* 0x000ff6000fffe03f */
[----:B------:R-:W-:Y:S01]  /*73770*/  @!UPT UIADD3 URZ, URZ, URZ, URZ ;  /* 0x0000003f3f3ff290 */ /* 0x000fe2000fffe03f */
[----:B------:R0:W-:Y:S01]  /*73780*/  STL.64 [R1+0x3f0], R4 ;  /* 0x0003f00401007387 */ /* 0x0001e20000100a00 */
[----:B------:R2:W-:Y:S02]  /*73790*/  STL.64 [R1+0x3f8], R6 ;  /* 0x0003f80601007387 */ /* 0x0005e40000100a00 */
[----:B0-----:R-:W-:Y:S02]  /*737a0*/  IMAD.MOV.U32 R5, RZ, RZ, R26 ;  /* 0x000000ffff057224 */ /* 0x001fe400078e001a */
[----:B------:R-:W-:Y:S02]  /*737b0*/  IMAD.MOV.U32 R4, RZ, RZ, R27 ;  /* 0x000000ffff047224 */ /* 0x000fe400078e001b */
[----:B------:R-:W3:Y:S01]  /*737c0*/  LDL.LU.64 R26, [R1+0x5520] ;  /* 0x00552000011a7983 */ /* 0x000ee20000300a00 */
[----:B------:R-:W3:Y:S02]  /*737d0*/  LDL.LU.64 R24, [R1+0x5518] ;  /* 0x0055180001187983 */ /* 0x000ee40000300a00 */
[----:B--2---:R-:W-:-:S02]  /*737e0*/  IMAD.MOV.U32 R7, RZ, RZ, R22 ;  /* 0x000000ffff077224 */ /* 0x004fc400078e0016 */
[----:B------:R-:W-:Y:S01]  /*737f0*/  IMAD.MOV.U32 R6, RZ, RZ, R23 ;  /* 0x000000ffff067224 */ /* 0x000fe200078e0017 */
[C---:B----4-:R-:W-:Y:S08]  /*73800*/  HMMA.16816.F32 R12, R8.reuse, R18, R12 ;  /* 0x00000012080c723c */ /* 0x050ff0000000180c */
[----:B---3--:R-:W-:Y:S01]  /*73810*/  HMMA.16816.F32 R24, R8, R22, R24 ;  /* 0x000000160818723c */ /* 0x008fe20000001818 */
[----:B------:R-:W0:Y:S11]  /*73820*/  LDSM.16.MT88.4 R20, [R28+0x14180] ;  /* 0x014180001c14783b */ /* 0x000e360000004200 */
[----:B------:R-:W-:Y:S11]  /*73830*/  @!UPT UIADD3 URZ, URZ, URZ, URZ ;  /* 0x0000003f3f3ff290 */ /* 0x000ff6000fffe03f */
[----:B------:R-:W-:Y:S01]  /*73840*/  STL.64 [R1+0x3d0], R24 ;  /* 0x0003d01801007387 */ /* 0x000fe20000100a00 */
[----:B------:R-:W-:Y:S02]  /*73850*/  STL.64 [R1+0x3d8], R26 ;  /* 0x0003d81a01007387 */ /* 0x000fe40000100a00 */
[----:B------:R-:W-:Y:S02]  /*73860*/  STL.64 [R1+0x5508], R6 ;  /* 0x0055080601007387 */ /* 0x000fe40000100a00 */
[----:B------:R1:W-:Y:S02]  /*73870*/  STL.64 [R1+0x5500], R4 ;  /* 0x0055000401007387 */ /* 0x0003e40000100a00 */
[----:B-1----:R-:W2:Y:S01]  /*73880*/  LDL.LU R4, [R1+0x560] ;  /* 0x0005600001047983 */ /* 0x002ea20000300800 */
[----:B------:R-:W2:Y:S02]  /*73890*/  LDL.LU R5, [R1+0x564] ;  /* 0x0005640001057983 */ /* 0x000ea40000300800 */
[----:B------:R-:W2:Y:S02]  /*738a0*/  LDL.LU R6, [R1+0x568] ;  /* 0x0005680001067983 */ /* 0x000ea40000300800 */
[----:B------:R-:W2:Y:S01]  /*738b0*/  LDL.LU R7, [R1+0x56c] ;  /* 0x00056c0001077983 */ /* 0x000ea20000300800 */
[----:B------:R-:W3:Y:S01]  /*738c0*/  LDL.LU.64 R26, [R1+0x98] ;  /* 0x00009800011a7983 */ /* 0x000ee20000300a00 */
[----:B0-----:R-:W-:Y:S02]  /*738d0*/  STL.64 [R1+0x54f0], R22 ;  /* 0x0054f01601007387 */ /* 0x001fe40000100a00 */
[----:B------:R0:W-:Y:S02]  /*738e0*/  STL.64 [R1+0x54e8], R20 ;  /* 0x0054e81401007387 */ /* 0x0001e40000100a00 */
[----:B0-----:R-:W4:Y:S01]  /*738f0*/  LDL.LU R20, [R1+0x5a0] ;  /* 0x0005a00001147983 */ /* 0x001f220000300800 */
[----:B------:R-:W4:Y:S02]  /*73900*/  LDL.LU R21, [R1+0x5a4] ;  /* 0x0005a40001157983 */ /* 0x000f240000300800 */
[----:B------:R-:W4:Y:S02]  /*73910*/  LDL.LU R22, [R1+0x5a8] ;  /* 0x0005a80001167983 */ /* 0x000f240000300800 */
[----:B------:R-:W4:Y:S01]  /*73920*/  LDL.LU R23, [R1+0x5ac] ;  /* 0x0005ac0001177983 */ /* 0x000f220000300800 */
[----:B------:R0:W-:Y:S02]  /*73930*/  STL.64 [R1+0x3c0], R12 ;  /* 0x0003c00c01007387 */ /* 0x0001e40000100a00 */
[----:B0-----:R-:W-:-:S02]  /*73940*/  IMAD.MOV.U32 R13, RZ, RZ, R18 ;  /* 0x000000ffff0d7224 */ /* 0x001fc400078e0012 */
[----:B------:R-:W-:Y:S02]  /*73950*/  IMAD.MOV.U32 R12, RZ, RZ, R19 ;  /* 0x000000ffff0c7224 */ /* 0x000fe400078e0013 */
[----:B------:R-:W0:Y:S04]  /*73960*/  LDSM.16.MT88.4 R16, [R28+0x14200] ;  /* 0x014200001c10783b */ /* 0x000e280000004200 */
[----:B------:R1:W-:Y:S04]  /*73970*/  STL.64 [R1+0x3c8], R14 ;  /* 0x0003c80e01007387 */ /* 0x0003e80000100a00 */
[----:B-1----:R-:W2:Y:S04]  /*73980*/  LDL.LU.64 R14, [R1+0x5510] ;  /* 0x00551000010e7983 */ /* 0x002ea80000300a00 */
[----:B0-----:R-:W-:Y:S01]  /*73990*/  STL.64 [R1+0x5468], R18 ;  /* 0x0054681201007387 */ /* 0x001fe20000100a00 */
[----:B------:R0:W-:Y:S03]  /*739a0*/  STL.64 [R1+0x5460], R16 ;  /* 0x0054601001007387 */ /* 0x0001e60000100a00 */
[----:B0-----:R-:W2:Y:S01]  /*739b0*/  LDL.LU R16, [R1+0x660] ;  /* 0x0006600001107983 */ /* 0x001ea20000300800 */
[----:B------:R-:W2:Y:S02]  /*739c0*/  LDL.LU R17, [R1+0x664] ;  /* 0x0006640001117983 */ /* 0x000ea40000300800 */
[----:B------:R-:W2:Y:S02]  /*739d0*/  LDL.LU R18, [R1+0x668] ;  /* 0x0006680001127983 */ /* 0x000ea40000300800 */
[----:B------:R-:W2:Y:S02]  /*739e0*/  LDL.LU R19, [R1+0x66c] ;  /* 0x00066c0001137983 */ /* 0x000ea40000300800 */
[----:B--2---:R0:W-:Y:S02]  /*739f0*/  STL.64 [R1+0x5478], R18 ;  /* 0x0054781201007387 */ /* 0x0041e40000100a00 */
[----:B0-----:R-:W-:-:S02]  /*73a00*/  IMAD.MOV.U32 R18, RZ, RZ, R15 ;  /* 0x000000ffff127224 */ /* 0x001fc400078e000f */
[----:B------:R-:W-:-:S07]  /*73a10*/  IMAD.MOV.U32 R19, RZ, RZ, R14 ;  /* 0x000000ffff137224 */ /* 0x000fce00078e000e */
[----:B------:R-:W-:Y:S01]  /*73a20*/  HMMA.16816.F32 R4, R8, R18, R4 ;  /* 0x000000120804723c */ /* 0x000fe20000001804 */
[----:B------:R-:W-:Y:S11]  /*73a30*/  STL.64 [R1+0x5470], R16 ;  /* 0x0054701001007387 */ /* 0x000ff60000100a00 */
[----:B------:R-:W-:Y:S11]  /*73a40*/  @!UPT UIADD3 URZ, URZ, URZ, URZ ;  /* 0x0000003f3f3ff290 */ /* 0x000ff6000fffe03f */
[----:B------:R-:W-:Y:S01]  /*73a50*/  STL.64 [R1+0x3b0], R4 ;  /* 0x0003b00401007387 */ /* 0x000fe20000100a00 */
[----:B------:R0:W-:Y:S03]  /*73a60*/  STL.64 [R1+0x3b8], R6 ;  /* 0x0003b80601007387 */ /* 0x0001e60000100a00 */
[----:B0-----:R-:W2:Y:S01]  /*73a70*/  LDL.LU.64 R6, [R1+0x5508] ;  /* 0x0055080001067983 */ /* 0x001ea20000300a00 */
[----:B------:R-:W3:Y:S02]  /*73a80*/  LDL.LU.64 R4, [R1+0x5500] ;  /* 0x0055000001047983 */ /* 0x000ee40000300a00 */
[----:B------:R0:W-:Y:S02]  /*73a90*/  STL.64 [R1+0x5488], R18 ;  /* 0x0054881201007387 */ /* 0x0001e40000100a00 */
[----:B0-----:R-:W-:Y:S02]  /*73aa0*/  IMAD.MOV.U32 R18, RZ, RZ, R13 ;  /* 0x000000ffff127224 */ /* 0x001fe400078e000d */
[----:B------:R-:W-:-:S02]  /*73ab0*/  IMAD.MOV.U32 R19, RZ, RZ, R12 ;  /* 0x000000ffff137224 */ /* 0x000fc400078e000c */
[----:B------:R-:W0:Y:S04]  /*73ac0*/  LDSM.16.MT88.4 R12, [R28+0x14280] ;  /* 0x014280001c0c783b */ /* 0x000e280000004200 */
[----:B------:R-:W-:Y:S04]  /*73ad0*/  STL.64 [R1+0x54a0], R18 ;  /* 0x0054a01201007387 */ /* 0x000fe80000100a00 */
[----:B0-----:R0:W-:Y:S01]  /*73ae0*/  STL.64 [R1+0x53f0], R14 ;  /* 0x0053f00e01007387 */ /* 0x0011e20000100a00 */
[----:B------:R1:W-:Y:S03]  /*73af0*/  STL.64 [R1+0x53e8], R12 ;  /* 0x0053e80c01007387 */ /* 0x0003e60000100a00 */
[----:B0-----:R-:W4:Y:S04]  /*73b00*/  LDL R14, [R1+0xa8] ;  /* 0x0000a800010e7983 */ /* 0x001f280000100800 */
[----:B------:R-:W4:Y:S01]  /*73b10*/  LDL R15, [R1+0xac] ;  /* 0x0000ac00010f7983 */ /* 0x000f220000100800 */
[----:B--2---:R-:W-:-:S02]  /*73b20*/  IMAD.MOV.U32 R18, RZ, RZ, R7 ;  /* 0x000000ffff127224 */ /* 0x004fc400078e0007 */
[----:B------:R-:W-:Y:S01]  /*73b30*/  IMAD.MOV.U32 R19, RZ, RZ, R6 ;  /* 0x000000ffff137224 */ /* 0x000fe200078e0006 */
[----:B----4-:R-:W-:Y:S11]  /*73b40*/  HMMA.16816.F32 R20, R8, R14, R20 ;  /* 0x0000000e0814723c */ /* 0x010ff60000001814 */
[----:B------:R-:W-:Y:S11]  /*73b50*/  @!UPT UIADD3 URZ, URZ, URZ, URZ ;  /* 0x0000003f3f3ff290 */ /* 0x000ff6000fffe03f */
[----:B------:R-:W-:Y:S01]  /*73b60*/  @!UPT UIADD3 URZ, URZ, URZ, URZ ;  /* 0x0000003f3f3ff290 */ /* 0x000fe2000fffe03f */
[----:B------:R-:W-:Y:S01]  /*73b70*/  STL.64 [R1+0x3a0], R20 ;  /* 0x0003a01401007387 */ /* 0x000fe20000100a00 */
[----:B------:R-:W-:Y:S02]  /*73b80*/  STL.64 [R1+0x3a8], R22 ;  /* 0x0003a81601007387 */ /* 0x000fe40000100a00 */
[----:B------:R3:W-:Y:S02]  /*73b90*/  STL.64 [R1+0x54b8], R18 ;  /* 0x0054b81201007387 */ /* 0x0007e40000100a00 */
[----:B------:R0:W-:Y:S01]  /*73ba0*/  STL.64 [R1+0x5480], R14 ;  /* 0x0054800e01007387 */ /* 0x0001e20000100a00 */
[----:B-1----:R-:W2:Y:S01]  /*73bb0*/  LDL.LU R12, [R1+0x640] ;  /* 0x00064000010c7983 */ /* 0x002ea20000300800 */
[----:B------:R-:W2:Y:S02]  /*73bc0*/  LDL.LU R13, [R1+0x644] ;  /* 0x00064400010d7983 */ /* 0x000ea40000300800 */
[----:B---3--:R-:W-:Y:S01]  /*73bd0*/  IMAD.MOV.U32 R18, RZ, RZ, R5 ;  /* 0x000000ffff127224 */ /* 0x008fe200078e0005 */
[----:B0-----:R-:W3:Y:S01]  /*73be0*/  LDL.LU R14, [R1+0x648] ;  /* 0x00064800010e7983 */ /* 0x001ee20000300800 */
[----:B------:R-:W3:Y:S02]  /*73bf0*/  LDL.LU R15, [R1+0x64c] ;  /* 0x00064c00010f7983 */ /* 0x000ee40000300800 */
[----:B------:R-:W-:-:S02]  /*73c00*/  IMAD.MOV.U32 R19, RZ, RZ, R4 ;  /* 0x000000ffff137224 */ /* 0x000fc400078e0004 */
[----:B------:R-:W4:Y:S01]  /*73c10*/  LDL.LU R20, [R1+0x5b0] ;  /* 0x0005b00001147983 */ /* 0x000f220000300800 */
[----:B------:R-:W4:Y:S01]  /*73c20*/  LDL.LU R21, [R1+0x5b4] ;  /* 0x0005b40001157983 */ /* 0x000f220000300800 */
[----:B------:R-:W4:Y:S02]  /*73c30*/  LDL.LU R22, [R1+0x5b8] ;  /* 0x0005b80001167983 */ /* 0x000f240000300800 */
[----:B------:R-:W4:Y:S02]  /*73c40*/  LDL.LU R23, [R1+0x5bc] ;  /* 0x0005bc0001177983 */ /* 0x000f240000300800 */
[----:B------:R0:W-:Y:S01]  /*73c50*/  STL.64 [R1+0x54d0], R18 ;  /* 0x0054d01201007387 */ /* 0x0001e20000100a00 */
[----:B------:R-:W2:Y:S01]  /*73c60*/  LDL.LU R16, [R1+0x5e0] ;  /* 0x0005e00001107983 */ /* 0x000ea20000300800 */
[----:B------:R-:W2:Y:S03]  /*73c70*/  LDL.LU R17, [R1+0x5e4] ;  /* 0x0005e40001117983 */ /* 0x000ea60000300800 */
[----:B------:R-:W1:Y:S04]  /*73c80*/  LDSM.16.MT88.4 R4, [R28+0x14300] ;  /* 0x014300001c04783b */ /* 0x000e680000004200 */
        /* <DEDUP_REMOVED lines=8> */
[----:B---3--:R-:W-:Y:S01]  /*73d10*/  STL.64 [R1+0x5498], R14 ;  /* 0x0054980e01007387 */ /* 0x008fe20000100a00 */
        /* <DEDUP_REMOVED lines=16> */
[----:B------:R-:W2:Y:S02]  /*73e20*/  LDL.LU R14, [R1+0x608] ;  /* 0x00060800010e7983 */ /* 0x000ea40000300800 */
[----:B------:R-:W2:Y:S01]  /*73e30*/  LDL.LU R15, [R1+0x60c] ;  /* 0x00060c00010f7983 */ /* 0x000ea20000300800 */
[----:B-1----:R0:W-:Y:S01]  /*73e40*/  STL.64 [R1+0x5380], R6 ;  /* 0x0053800601007387 */ /* 0x0021e20000100a00 */
[----:B------:R-:W-:Y:S02]  /*73e50*/  STL.64 [R1+0x5378], R4 ;  /* 0x0053780401007387 */ /* 0x000fe40000100a00 */
[----:B0-----:R-:W-:-:S02]  /*73e60*/  IMAD.MOV.U32 R6, RZ, RZ, R0 ;  /* 0x000000ffff067224 */ /* 0x001fc400078e0000 */
[----:B------:R-:W3:Y:S01]  /*73e70*/  LDL.LU R0, [R1+0x54f8] ;  /* 0x0054f80001007983 */ /* 0x000ee20000300800 */
[----:B------:R-:W4:Y:S02]  /*73e80*/  LDL.LU.64 R22, [R1+0x54f0] ;  /* 0x0054f00001167983 */ /* 0x000f240000300a00 */
[----:B------:R-:W4:Y:S04]  /*73e90*/  LDL.LU.64 R20, [R1+0x54e8] ;  /* 0x0054e80001147983 */ /* 0x000f280000300a00 */
[----:B------:R-:W-:Y:S01]  /*73ea0*/  STL.64 [R1+0x300], R8 ;  /* 0x0003000801007387 */ /* 0x000fe20000100a00 */
[----:B------:R-:W-:Y:S02]  /*73eb0*/  STL.64 [R1+0x308], R10 ;  /* 0x0003080a01007387 */ /* 0x000fe40000100a00 */
[----:B------:R-:W0:Y:S04]  /*73ec0*/  LDSM.16.MT88.4 R8, [R28+0x14380] ;  /* 0x014380001c08783b */ /* 0x000e280000004200 */
[----:B------:R-:W-:Y:S01]  /*73ed0*/  IMAD.MOV.U32 R7, RZ, RZ, R29 ;  /* 0x000000ffff077224 */ /* 0x000fe200078e001d */
[----:B0-----:R-:W-:Y:S01]  /*73ee0*/  STL.64 [R1+0x5308], R10 ;  /* 0x0053080a01007387 */ /* 0x001fe20000100a00 */
[----:B------:R-:W-:Y:S05]  /*73ef0*/  STL.64 [R1+0x5300], R8 ;  /* 0x0053000801007387 */ /* 0x000fea0000100a00 */
[----:B----4-:R-:W-:Y:S11]  /*73f00*/  HMMA.16816.F32 R16, R20, R6, R16 ;  /* 0x000000061410723c */ /* 0x010ff60000001810 */
[----:B------:R-:W-:Y:S11]  /*73f10*/  @!UPT UIADD3 URZ, URZ, URZ, URZ ;  /* 0x0000003f3f3ff290 */ /* 0x000ff6000fffe03f */
[----:B------:R-:W-:Y:S01]  /*73f20*/  @!UPT UIADD3 URZ, URZ, URZ, URZ ;  /* 0x0000003f3f3ff290 */ /* 0x000fe2000fffe03f */
[----:B------:R-:W-:Y:S01]  /*73f30*/  STL.64 [R1+0x2f0], R16 ;  /* 0x0002f01001007387 */ /* 0x000fe20000100a00 */
[----:B------:R0:W-:Y:S03]  /*73f40*/  STL.64 [R1+0x2f8], R18 ;  /* 0x0002f81201007387 */ /* 0x0001e60000100a00 */
[----:B0-----:R-:W4:Y:S01]  /*73f50*/  LDL.LU.64 R18, [R1+0x54e0] ;  /* 0x0054e00001127983 */ /* 0x001f220000300a00 */
[----:B------:R-:W4:Y:S02]  /*73f60*/  LDL.LU.64 R16, [R1+0x54d8] ;  /* 0x0054d80001107983 */ /* 0x000f240000300a00 */
[----:B------:R-:W-:Y:S02]  /*73f70*/  IMAD.MOV.U32 R10, RZ, RZ, R3 ;  /* 0x000000ffff0a7224 */ /* 0x000fe400078e0003 */
[----:B------:R-:W-:-:S07]  /*73f80*/  IMAD.MOV.U32 R11, RZ, RZ, R2 ;  /* 0x000000ffff0b7224 */ /* 0x000fce00078e0002 */
        /* <DEDUP_REMOVED lines=47> */
[----:B0-----:R-:W2:Y:S01]  /*74280*/  LDL.64 R14, [R1+0xb8] ;  /* 0x0000b800010e7983 */ /* 0x001ea20000100a00 */
[----:B----4-:R-:W-:Y:S03]  /*74290*/  HMMA.16816.F32 R8, R20, R26, R8 ;  /* 0x0000001a1408723c */ /* 0x010fe60000001808 */
[----:B--2---:R0:W-:Y:S11]  /*742a0*/  STL.64 [R1+0x5418], R14 ;  /* 0x0054180e01007387 */ /* 0x0041f60000100a00 */
[----:B------:R-:W-:Y:S09]  /*742b0*/  @!UPT UIADD3 URZ, URZ, URZ, URZ ;  /* 0x0000003f3f3ff290 */ /* 0x000ff2000fffe03f */
[----:B------:R-:W-:Y:S02]  /*742c0*/  STL.64 [R1+0x250], R8 ;  /* 0x0002500801007387 */ /* 0x000fe40000100a00 */
[----:B------:R-:W-:Y:S01]  /*742d0*/  STL.64 [R1+0x258], R10 ;  /* 0x0002580a01007387 */ /* 0x000fe20000100a00 */
[----:B0-----:R-:W2:Y:S04]  /*742e0*/  LDL.64 R14, [R1+0xc8] ;  /* 0x0000c800010e7983 */ /* 0x001ea80000100a00 */
[----:B--2---:R0:W-:Y:S01]  /*742f0*/  STL.64 [R1+0x5430], R14 ;  /* 0x0054300e01007387 */ /* 0x0041e20000100a00 */
[----:B------:R-:W2:Y:S02]  /*74300*/  LDL.LU R12, [R1+0x6b0] ;  /* 0x0006b000010c7983 */ /* 0x000ea40000300800 */
[----:B------:R-:W2:Y:S01]  /*74310*/  LDL.LU R13, [R1+0x6b4] ;  /* 0x0006b400010d7983 */ /* 0x000ea20000300800 */
[----:B0-----:R-:W4:Y:S01]  /*74320*/  LDL.LU R14, [R1+0x6b8] ;  /* 0x0006b800010e7983 */ /* 0x001f220000300800 */
[----:B------:R-:W4:Y:S02]  /*74330*/  LDL.LU R15, [R1+0x6bc] ;  /* 0x0006bc00010f7983 */ /* 0x000f240000300800 */
[----:B------:R-:W2:Y:S02]  /*74340*/  LDL.LU R8, [R1+0x670] ;  /* 0x0006700001087983 */ /* 0x000ea40000300800 */
[----:B------:R-:W3:Y:S01]  /*74350*/  LDL.LU R9, [R1+0x674] ;  /* 0x0006740001097983 */ /* 0x000ee20000300800 */
[----:B------:R-:W3:Y:S01]  /*74360*/  LDL.LU R10, [R1+0x678] ;  /* 0x00067800010a7983 */ /* 0x000ee20000300800 */
[----:B------:R-:W3:Y:S03]  /*74370*/  LDL.LU R11, [R1+0x67c] ;  /* 0x00067c00010b7983 */ /* 0x000ee60000300800 */
        /* <DEDUP_REMOVED lines=13> */
[----:B------:R-:W4:Y:S02]  /*74450*/  LDL.LU R24, [R1+0x6f0] ;  /* 0x0006f00001187983 */ /* 0x000f240000300800 */
[----:B------:R-:W4:Y:S01]  /*74460*/  LDL.LU R25, [R1+0x6f4] ;  /* 0x0006f40001197983 */ /* 0x000f220000300800 */
[----:B0-----:R-:W2:Y:S01]  /*74470*/  LDL.LU R26, [R1+0x6f8] ;  /* 0x0006f800011a7983 */ /* 0x001ea20000300800 */
[----:B------:R-:W2:Y:S01]  /*74480*/  LDL.LU R27, [R1+0x6fc] ;  /* 0x0006fc00011b7983 */ /* 0x000ea20000300800 */
[C---:B---3--:R-:W-:Y:S02]  /*74490*/  HMMA.16816.F32 R8, R16.reuse, R6, R8 ;  /* 0x000000061008723c */ /* 0x048fe40000001808 */
[----:B--2---:R-:W-:Y:S01]  /*744a0*/  STL.64 [R1+0x5410], R26 ;  /* 0x0054101a01007387 */ /* 0x004fe20000100a00 */
[----:B----4-:R0:W-:Y:S03]  /*744b0*/  STL.64 [R1+0x5408], R24 ;  /* 0x0054081801007387 */ /* 0x0101e60000100a00 */
        /* <DEDUP_REMOVED lines=10> */
[----:B------:R-:W3:Y:S01]  /*74560*/  LDL.64 R22, [R1+0xd8] ;  /* 0x0000d80001167983 */ /* 0x000ee20000100a00 */
[----:B------:R-:W-:Y:S02]  /*74570*/  STL.64 [R1+0x240], R8 ;  /* 0x0002400801007387 */ /* 0x000fe40000100a00 */
[----:B------:R0:W-:Y:S02]  /*74580*/  STL.64 [R1+0x248], R10 ;  /* 0x0002480a01007387 */ /* 0x0001e40000100a00 */
[----:B0-----:R-:W4:Y:S02]  /*74590*/  LDL.LU.64 R10, [R1+0x5458] ;  /* 0x00545800010a7983 */ /* 0x001f240000300a00 */
[C---:B----4-:R-:W-:Y:S02]  /*745a0*/  HMMA.16816.F32 R8, R16.reuse, R10, R12 ;  /* 0x0000000a1008723c */ /* 0x050fe4000000180c */
[----:B------:R-:W4:Y:S01]  /*745b0*/  LDL.LU.64 R14, [R1+0x5450] ;  /* 0x00545000010e7983 */ /* 0x000f220000300a00 */
[----:B------:R-:W4:Y:S11]  /*745c0*/  LDL.LU.64 R12, [R1+0x5448] ;  /* 0x00544800010c7983 */ /* 0x000f360000300a00 */
[----:B------:R-:W-:Y:S09]  /*745d0*/  @!UPT UIADD3 URZ, URZ, URZ, URZ ;  /* 0x0000003f3f3ff290 */ /* 0x000ff2000fffe03f */
[----:B------:R0:W-:Y:S01]  /*745e0*/  STL.64 [R1+0x230], R8 ;  /* 0x0002300801007387 */ /* 0x0001e20000100a00 */
[----:B------:R1:W-:Y:S03]  /*745f0*/  STL.64 [R1+0x238], R10 ;  /* 0x0002380a01007387 */ /* 0x0003e60000100a00 */
[----:B0-----:R-:W2:Y:S01]  /*74600*/  LDL.LU R8, [R1+0x7f0] ;  /* 0x0007f00001087983 */ /* 0x001ea20000300800 */
[----:B------:R-:W2:Y:S02]  /*74610*/  LDL.LU R9, [R1+0x7f4] ;  /* 0x0007f40001097983 */ /* 0x000ea40000300800 */
[----:B-1----:R-:W2:Y:S02]  /*74620*/  LDL.LU R10, [R1+0x7f8] ;  /* 0x0007f800010a7983 */ /* 0x002ea40000300800 */
[----:B------:R-:W2:Y:S02]  /*74630*/  LDL.LU R11, [R1+0x7fc] ;  /* 0x0007fc00010b7983 */ /* 0x000ea40000300800 */
[----:B--2---:R0:W-:Y:S01]  /*74640*/  STL.64 [R1+0x5338], R10 ;  /* 0x0053380a01007387 */ /* 0x0041e20000100a00 */
[----:B------:R-:W-:Y:S03]  /*74650*/  STL.64 [R1+0x5330], R8 ;  /* 0x0053300801007387 */ /* 0x000fe60000100a00 */
[----:B0-----:R-:W4:Y:S02]  /*74660*/  LDL.64 R10, [R1+0xe8] ;  /* 0x0000e800010a7983 */ /* 0x001f240000100a00 */
[C---:B----4-:R-:W-:Y:S11]  /*74670*/  HMMA.16816.F32 R12, R16.reuse, R10, R12 ;  /* 0x0000000a100c723c */ /* 0x050ff6000000180c */
[----:B------:R-:W-:Y:S11]  /*74680*/  @!UPT UIADD3 URZ, URZ, URZ, URZ ;  /* 0x0000003f3f3ff290 */ /* 0x000ff6000fffe03f */
[----:B------:R-:W-:Y:S01]  /*74690*/  @!UPT UIADD3 URZ, URZ, URZ, URZ ;  /* 0x0000003f3f3ff290 */ /* 0x000fe2000fffe03f */
[----:B------:R-:W-:Y:S01]  /*746a0*/  STL.64 [R1+0x220], R12 ;  /* 0x0002200c01007387 */ /* 0x000fe20000100a00 */
[----:B------:R0:W-:Y:S03]  /*746b0*/  STL.64 [R1+0x228], R14 ;  /* 0x0002280e01007387 */ /* 0x0001e60000100a00 */
[----:B0-----:R-:W3:Y:S01]  /*746c0*/  LDL.LU.64 R14, [R1+0x5440] ;  /* 0x00544000010e7983 */ /* 0x001ee20000300a00 */
[----:B------:R-:W3:Y:S02]  /*746d0*/  LDL.LU.64 R12, [R1+0x5438] ;  /* 0x00543800010c7983 */ /* 0x000ee40000300a00 */
[----:B------:R0:W-:Y:S02]  /*746e0*/  STL.64 [R1+0x53d0], R10 ;  /* 0x0053d00a01007387 */ /* 0x0001e40000100a00 */
[----:B------:R-:W2:Y:S01]  /*746f0*/  LDL.LU R8, [R1+0x710] ;  /* 0x0007100001087983 */ /* 0x000ea20000300800 */
[----:B------:R-:W2:Y:S04]  /*74700*/  LDL.LU R9, [R1+0x714] ;  /* 0x0007140001097983 */ /* 0x000ea80000300800 */
[----:B0-----:R-:W2:Y:S01]  /*74710*/  LDL.LU R10, [R1+0x718] ;  /* 0x00071800010a7983 */ /* 0x001ea20000300800 */
[----:B------:R-:W2:Y:S01]  /*74720*/  LDL.LU R11, [R1+0x71c] ;  /* 0x00071c00010b7983 */ /* 0x000ea20000300800 */
[C---:B---3--:R-:W-:Y:S11]  /*74730*/  HMMA.16816.F32 R12, R16.reuse, R22, R12 ;  /* 0x00000016100c723c */ /* 0x048ff6000000180c */
[----:B------:R-:W-:Y:S11]  /*74740*/  @!UPT UIADD3 URZ, URZ, URZ, URZ ;  /* 0x0000003f3f3ff290 */ /* 0x000ff6000fffe03f */
        /* <DEDUP_REMOVED lines=28> */
[----:B------:R-:W4:Y:S11]  /*74910*/  LDL.LU.64 R26, [R1+0x53f8] ;  /* 0x0053f800011a7983 */ /* 0x000f360000300a00 */
[----:B------:R-:W-:Y:S11]  /*74920*/  @!UPT UIADD3 URZ, URZ, URZ, URZ ;  /* 0x0000003f3f3ff290 */ /* 0x000ff6000fffe03f */
[----:B------:R-:W-:Y:S01]  /*74930*/  STL.64 [R1+0x1e0], R12 ;  /* 0x0001e00c01007387 */ /* 0x000fe20000100a00 */
[----:B------:R0:W-:Y:S03]  /*74940*/  STL.64 [R1+0x1e8], R14 ;  /* 0x0001e80e01007387 */ /* 0x0001e60000100a00 */
[----:B0-----:R-:W2:Y:S01]  /*74950*/  LDL.LU.64 R14, [R1+0x53f0] ;  /* 0x0053f000010e7983 */ /* 0x001ea20000300a00 */
[----:B------:R-:W2:Y:S01]  /*74960*/  LDL.LU.64 R12, [R1+0x53e8] ;  /* 0x0053e800010c7983 */ /* 0x000ea20000300a00 */
[----:B----4-:R-:W-:Y:S07]  /*74970*/  HMMA.16816.F32 R20, R16, R26, R20 ;  /* 0x0000001a1014723c */ /* 0x010fee0000001814 */
[----:B------:R-:W-:-:S02]  /*74980*/  IMAD.MOV.U32 R18, RZ, RZ, R5 ;  /* 0x000000ffff127224 */ /* 0x000fc400078e0005 */
[----:B------:R-:W-:Y:S01]  /*74990*/  IMAD.MOV.U32 R19, RZ, RZ, R4 ;  /* 0x000000ffff137224 */ /* 0x000fe200078e0004 */
[----:B------:R-:W-:Y:S01]  /*749a0*/  STL.64 [R1+0x5388], R26 ;  /* 0x0053881a01007387 */ /* 0x000fe20000100a00 */
[----:B--2---:R-:W-:Y:S11]  /*749b0*/  HMMA.16816.F32 R4, R12, R6, R8 ;  /* 0x000000060c04723c */ /* 0x004ff60000001808 */
[----:B------:R-:W-:Y:S01]  /*749c0*/  @!UPT UIADD3 URZ, URZ, URZ, URZ ;  /* 0x0000003f3f3ff290 */ /* 0x000fe2000fffe03f */
[----:B------:R0:W-:Y:S01]  /*749d0*/  STL.64 [R1+0x1c0], R20 ;  /* 0x0001c01401007387 */ /* 0x0001e20000100a00 */
[----:B------:R1:W-:Y:S02]  /*749e0*/  STL.64 [R1+0x1c8], R22 ;  /* 0x0001c81601007387 */ /* 0x0003e40000100a00 */
[----:B------:R-:W-:Y:S02]  /*749f0*/  STL.64 [R1+0x53c0], R18 ;  /* 0x0053c01201007387 */ /* 0x000fe40000100a00 */
[----:B------:R-:W2:Y:S01]  /*74a00*/  LDL.64 R10, [R1+0xf8] ;  /* 0x0000f800010a7983 */ /* 0x000ea20000100a00 */
[----:B0-----:R-:W3:Y:S05]  /*74a10*/  LDL.LU R20, [R1+0x730] ;  /* 0x0007300001147983 */ /* 0x001eea0000300800 */
[----:B------:R-:W-:Y:S01]  /*74a20*/  STL.64 [R1+0x1b0], R4 ;  /* 0x0001b00401007387 */ /* 0x000fe20000100a00 */
[----:B------:R-:W-:Y:S02]  /*74a30*/  STL.64 [R1+0x1b8], R6 ;  /* 0x0001b80601007387 */ /* 0x000fe40000100a00 */
[----:B------:R-:W3:Y:S02]  /*74a40*/  LDL.LU R21, [R1+0x734] ;  /* 0x0007340001157983 */ /* 0x000ee40000300800 */
[----:B-1----:R-:W4:Y:S01]  /*74a50*/  LDL.LU R22, [R1+0x738] ;  /* 0x0007380001167983 */ /* 0x002f220000300800 */
[----:B------:R-:W4:Y:S04]  /*74a60*/  LDL.LU R23, [R1+0x73c] ;  /* 0x00073c0001177983 */ /* 0x000f280000300800 */
[----:B----4-:R-:W-:Y:S01]  /*74a70*/  STL.64 [R1+0x53e0], R22 ;  /* 0x0053e01601007387 */ /* 0x010fe20000100a00 */
[----:B---3--:R0:W-:Y:S03]  /*74a80*/  STL.64 [R1+0x53d8], R20 ;  /* 0x0053d81401007387 */ /* 0x0081e60000100a00 */
        /* <DEDUP_REMOVED lines=8> */
[----:B------:R-:W4:Y:S04]  /*74b10*/  LDL.64 R26, [R1+0xa8] ;  /* 0x0000a800011a7983 */ /* 0x000f280000100a00 */
[----:B----4-:R0:W-:Y:S01]  /*74b20*/  STL.64 [R1+0x53a0], R26 ;  /* 0x0053a01a01007387 */ /* 0x0101e20000100a00 */
[----:B------:R-:W4:Y:S02]  /*74b30*/  LDL.LU R4, [R1+0x780] ;  /* 0x0007800001047983 */ /* 0x000f240000300800 */
[----:B------:R-:W4:Y:S02]  /*74b40*/  LDL.LU R5, [R1+0x784] ;  /* 0x0007840001057983 */ /* 0x000f240000300800 */
[----:B------:R-:W2:Y:S01]  /*74b50*/  LDL.LU R6, [R1+0x788] ;  /* 0x0007880001067983 */ /* 0x000ea20000300800 */
[----:B------:R-:W2:Y:S01]  /*74b60*/  LDL.LU R7, [R1+0x78c] ;  /* 0x00078c0001077983 */ /* 0x000ea20000300800 */
[----:B0-----:R-:W-:-:S02]  /*74b70*/  IMAD.MOV.U32 R26, RZ, RZ, R3 ;  /* 0x000000ffff1a7224 */ /* 0x001fc400078e0003 */
[----:B------:R-:W-:-:S05]  /*74b80*/  IMAD.MOV.U32 R27, RZ, RZ, R2 ;  /* 0x000000ffff1b7224 */ /* 0x000fca00078e0002 */
[----:B------:R-:W-:Y:S04]  /*74b90*/  STL.64 [R1+0x53b8], R26 ;  /* 0x0053b81a01007387 */ /* 0x000fe80000100a00 */
[----:B--2---:R-:W-:Y:S01]  /*74ba0*/  STL.64 [R1+0x5398], R6 ;  /* 0x0053980601007387 */ /* 0x004fe20000100a00 */
[----:B----4-:R0:W-:Y:S03]  /*74bb0*/  STL.64 [R1+0x5390], R4 ;  /* 0x0053900401007387 */ /* 0x0101e60000100a00 */
[----:B0-----:R-:W2:Y:S01]  /*74bc0*/  LDL.LU R4, [R1+0x790] ;  /* 0x0007900001047983 */ /* 0x001ea20000300800 */
[----:B------:R-:W2:Y:S02]  /*74bd0*/  LDL.LU R5, [R1+0x794] ;  /* 0x0007940001057983 */ /* 0x000ea40000300800 */
[----:B------:R-:W4:Y:S02]  /*74be0*/  LDL.LU R6, [R1+0x798] ;  /* 0x0007980001067983 */ /* 0x000f240000300800 */
[----:B------:R-:W4:Y:S01]  /*74bf0*/  LDL.LU R7, [R1+0x79c] ;  /* 0x00079c0001077983 */ /* 0x000f220000300800 */
[----:B------:R-:W-:Y:S01]  /*74c00*/  HMMA.16816.F32 R20, R12, R10, R20 ;  /* 0x0000000a0c14723c */ /* 0x000fe20000001814 */
[----:B------:R-:W3:Y:S01]  /*74c10*/  LDL.LU R24, [R1+0x750] ;  /* 0x0007500001187983 */ /* 0x000ee20000300800 */
[----:B------:R-:W3:Y:S02]  /*74c20*/  LDL.LU R25, [R1+0x754] ;  /* 0x0007540001197983 */ /* 0x000ee40000300800 */
[----:B------:R-:W3:Y:S02]  /*74c30*/  LDL.LU R26, [R1+0x758] ;  /* 0x00075800011a7983 */ /* 0x000ee40000300800 */
[----:B------:R-:W3:Y:S02]  /*74c40*/  LDL.LU R27, [R1+0x75c] ;  /* 0x00075c00011b7983 */ /* 0x000ee40000300800 */
[----:B------:R-:W-:-:S02]  /*74c50*/  IMAD.MOV.U32 R3, RZ, RZ, R10 ;  /* 0x000000ffff037224 */ /* 0x000fc400078e000a */
[----:B------:R-:W-:Y:S01]  /*74c60*/  IMAD.MOV.U32 R2, RZ, RZ, R11 ;  /* 0x000000ffff027224 */ /* 0x000fe200078e000b */
[----:B----4-:R-:W-:Y:S01]  /*74c70*/  STL.64 [R1+0x53b0], R6 ;  /* 0x0053b00601007387 */ /* 0x010fe20000100a00 */
[----:B--2---:R0:W-:Y:S03]  /*74c80*/  STL.64 [R1+0x53a8], R4 ;  /* 0x0053a80401007387 */ /* 0x0041e60000100a00 */
[----:B0-----:R-:W2:Y:S01]  /*74c90*/  LDL.LU R4, [R1+0x760] ;  /* 0x0007600001047983 */ /* 0x001ea20000300800 */
[----:B------:R-:W2:Y:S02]  /*74ca0*/  LDL.LU R5, [R1+0x764] ;  /* 0x0007640001057983 */ /* 0x000ea40000300800 */
[----:B------:R-:W2:Y:S02]  /*74cb0*/  LDL.LU R6, [R1+0x768] ;  /* 0x0007680001067983 */ /* 0x000ea40000300800 */
[----:B------:R-:W2:Y:S03]  /*74cc0*/  LDL.LU R7, [R1+0x76c] ;  /* 0x00076c0001077983 */ /* 0x000ea60000300800 */
[----:B------:R-:W-:Y:S01]  /*74cd0*/  STL.64 [R1+0x1a0], R20 ;  /* 0x0001a01401007387 */ /* 0x000fe20000100a00 */
[----:B------:R0:W-:Y:S03]  /*74ce0*/  STL.64 [R1+0x1a8], R22 ;  /* 0x0001a81601007387 */ /* 0x0001e60000100a00 */
[----:B0-----:R-:W4:Y:S01]  /*74cf0*/  LDL.LU.64 R22, [R1+0x53e0] ;  /* 0x0053e00001167983 */ /* 0x001f220000300a00 */
[----:B------:R-:W4:Y:S02]  /*74d00*/  LDL.LU.64 R20, [R1+0x53d8] ;  /* 0x0053d80001147983 */ /* 0x000f240000300a00 */
[----:B------:R-:W4:Y:S02]  /*74d10*/  LDL.LU.64 R10, [R1+0x53d0] ;  /* 0x0053d000010a7983 */ /* 0x000f240000300a00 */
[----:B----4-:R-:W-:Y:S11]  /*74d20*/  HMMA.16816.F32 R20, R12, R10, R20 ;  /* 0x0000000a0c14723c */ /* 0x010ff60000001814 */
[----:B------:R-:W-:Y:S11]  /*74d30*/  @!UPT UIADD3 URZ, URZ, URZ, URZ ;  /* 0x0000003f3f3ff290 */ /* 0x000ff6000fffe03f */
[----:B------:R-:W-:Y:S01]  /*74d40*/  @!UPT UIADD3 URZ, URZ, URZ, URZ ;  /* 0x0000003f3f3ff290 */ /* 0x000fe2000fffe03f */
[----:B------:R-:W-:Y:S01]  /*74d50*/  STL.64 [R1+0x190], R20 ;  /* 0x0001901401007387 */ /* 0x000fe20000100a00 */
[----:B------:R0:W-:Y:S03]  /*74d60*/  STL.64 [R1+0x198], R22 ;  /* 0x0001981601007387 */ /* 0x0001e60000100a00 */
[----:B0-----:R-:W3:Y:S01]  /*74d70*/  LDL.LU.64 R22, [R1+0x53c8] ;  /* 0x0053c80001167983 */ /* 0x001ee20000300a00 */
[----:B------:R0:W-:Y:S02]  /*74d80*/  STL.64 [R1+0x5348], R10 ;  /* 0x0053480a01007387 */ /* 0x0001e40000100a00 */
[----:B0-----:R-:W-:Y:S02]  /*74d90*/  IMAD.MOV.U32 R10, RZ, RZ, R3 ;  /* 0x000000ffff0a7224 */ /* 0x001fe400078e0003 */
[----:B------:R-:W-:-:S05]  /*74da0*/  IMAD.MOV.U32 R11, RZ, RZ, R2 ;  /* 0x000000ffff0b7224 */ /* 0x000fca00078e0002 */
[----:B------:R0:W-:Y:S04]  /*74db0*/  STL.64 [R1+0x5360], R10 ;  /* 0x0053600a01007387 */ /* 0x0001e80000100a00 */
[----:B0-----:R-:W4:Y:S01]  /*74dc0*/  LDL.64 R10, [R1+0x108] ;  /* 0x00010800010a7983 */ /* 0x001f220000100a00 */
[C---:B---3--:R-:W-:Y:S11]  /*74dd0*/  HMMA.16816.F32 R16, R12.reuse, R22, R16 ;  /* 0x000000160c10723c */ /* 0x048ff60000001810 */
[----:B------:R-:W-:Y:S11]  /*74de0*/  @!UPT UIADD3 URZ, URZ, URZ, URZ ;  /* 0x0000003f3f3ff290 */ /* 0x000ff6000fffe03f */
[----:B------:R-:W-:Y:S01]  /*74df0*/  @!UPT UIADD3 URZ, URZ, URZ, URZ ;  /* 0x0000003f3f3ff290 */ /* 0x000fe2000fffe03f */
[----:B------:R-:W-:Y:S01]  /*74e00*/  STL.64 [R1+0x180], R16 ;  /* 0x0001801001007387 */ /* 0x000fe20000100a00 */
[----:B------:R0:W-:Y:S03]  /*74e10*/  STL.64 [R1+0x188], R18 ;  /* 0x0001881201007387 */ /* 0x0001e60000100a00 */
[----:B0-----:R-:W3:Y:S01]  /*74e20*/  LDL.LU.64 R18, [R1+0x53c0] ;  /* 0x0053c00001127983 */ /* 0x001ee20000300a00 */
        /* <DEDUP_REMOVED lines=41> */
[----:B------:R0:W-:Y:S02]  /*750c0*/  STL.64 [R1+0x5310], R26 ;  /* 0x0053101a01007387 */ /* 0x0001e40000100a00 */
[----:B------:R-:W3:Y:S02]  /*750d0*/  LDL.LU R24, [R1+0x7d0] ;  /* 0x0007d00001187983 */ /* 0x000ee40000300800 */
[----:B----4-:R-:W-:-:S02]  /*750e0*/  IMAD.MOV.U32 R3, RZ, RZ, R10 ;  /* 0x000000ffff037224 */ /* 0x010fc400078e000a */
[----:B------:R-:W-:Y:S11]  /*750f0*/  IMAD.MOV.U32 R2, RZ, RZ, R11 ;  /* 0x000000ffff027224 */ /* 0x000ff600078e000b */
[----:B------:R-:W-:Y:S02]  /*75100*/  @!UPT UIADD3 URZ, URZ, URZ, URZ ;  /* 0x0000003f3f3ff290 */ /* 0x000fe4000fffe03f */
[----:B------:R-:W-:Y:S01]  /*75110*/  STL.64 [R1+0x130], R12 ;  /* 0x0001300c01007387 */ /* 0x000fe20000100a00 */
[----:B------:R1:W-:Y:S02]  /*75120*/  STL.64 [R1+0x138], R14 ;  /* 0x0001380e01007387 */ /* 0x0003e40000100a00 */
[----:B------:R-:W3:Y:S02]  /*75130*/  LDL.LU R25, [R1+0x7d4] ;  /* 0x0007d40001197983 */ /* 0x000ee40000300800 */
[----:B0-----:R-:W3:Y:S01]  /*75140*/  LDL.LU R26, [R1+0x7d8] ;  /* 0x0007d800011a7983 */ /* 0x001ee20000300800 */
[----:B------:R-:W3:Y:S04]  /*75150*/  LDL.LU R27, [R1+0x7dc] ;  /* 0x0007dc00011b7983 */ /* 0x000ee80000300800 */
[----:B-1----:R-:W4:Y:S01]  /*75160*/  LDL.64 R14, [R1+0xb8] ;  /* 0x0000b800010e7983 */ /* 0x002f220000100a00 */
        /* <DEDUP_REMOVED lines=24> */
[----:B------:R-:W2:Y:S01]  /*752f0*/  LDL.LU.64 R8, [R1+0x5330] ;  /* 0x0053300001087983 */ /* 0x000ea20000300a00 */
[----:B---3--:R-:W-:Y:S02]  /*75300*/  HMMA.16816.F32 R24, R4, R22, R24 ;  /* 0x000000160418723c */ /* 0x008fe40000001818 */
[----:B------:R0:W-:Y:S05]  /*75310*/  STL.64 [R1+0x52b8], R22 ;  /* 0x0052b81601007387 */ /* 0x0001ea0000100a00 */
[----:B0-----:R-:W-:-:S02]  /*75320*/  IMAD.MOV.U32 R22, RZ, RZ, R13 ;  /* 0x000000ffff167224 */ /* 0x001fc400078e000d */
[----:B------:R-:W-:Y:S11]  /*75330*/  IMAD.MOV.U32 R23, RZ, RZ, R12 ;  /* 0x000000ffff177224 */ /* 0x000ff600078e000c */
[----:B------:R-:W-:Y:S03]  /*75340*/  @!UPT UIADD3 URZ, URZ, URZ, URZ ;  /* 0x0000003f3f3ff290 */ /* 0x000fe6000fffe03f */
[----:B------:R-:W-:Y:S01]  /*75350*/  STL.64 [R1+0x70], R24 ;  /* 0x0000701801007387 */ /* 0x000fe20000100a00 */
[----:B------:R-:W-:Y:S02]  /*75360*/  STL.64 [R1+0x78], R26 ;  /* 0x0000781a01007387 */ /* 0x000fe40000100a00 */
[----:B------:R2:W-:Y:S02]  /*75370*/  STL.64 [R1+0x52d0], R22 ;  /* 0x0052d01601007387 */ /* 0x0005e40000100a00 */
[C---:B--2---:R-:W-:Y:S01]  /*75380*/  HMMA.16816.F32 R20, R4.reuse, R18, R8 ;  /* 0x000000120414723c */ /* 0x044fe20000001808 */
[----:B------:R-:W2:Y:S11]  /*75390*/  LDL.LU R8, [R1+0x820] ;  /* 0x0008200001087983 */ /* 0x000eb60000300800 */
[----:B------:R-:W-:Y:S11]  /*753a0*/  @!UPT UIADD3 URZ, URZ, URZ, URZ ;  /* 0x0000003f3f3ff290 */ /* 0x000ff6000fffe03f */
[----:B------:R-:W-:Y:S01]  /*753b0*/  STL.64 [R1+0x140], R20 ;  /* 0x0001401401007387 */ /* 0x000fe20000100a00 */
[----:B------:R-:W-:Y:S02]  /*753c0*/  STL.64 [R1+0x148], R22 ;  /* 0x0001481601007387 */ /* 0x000fe40000100a00 */
[----:B------:R-:W2:Y:S02]  /*753d0*/  LDL.LU R9, [R1+0x824] ;  /* 0x0008240001097983 */ /* 0x000ea40000300800 */
[----:B------:R-:W3:Y:S01]  /*753e0*/  LDL.LU R10, [R1+0x828] ;  /* 0x00082800010a7983 */ /* 0x000ee20000300800 */
[----:B------:R-:W3:Y:S01]  /*753f0*/  LDL.LU R11, [R1+0x82c] ;  /* 0x00082c00010b7983 */ /* 0x000ee20000300800 */
[----:B------:R-:W-:Y:S02]  /*75400*/  IMAD.MOV.U32 R26, RZ, RZ, R17 ;  /* 0x000000ffff1a7224 */ /* 0x000fe400078e0011 */
[----:B------:R-:W-:Y:S01]  /*75410*/  IMAD.MOV.U32 R27, RZ, RZ, R16 ;  /* 0x000000ffff1b7224 */ /* 0x000fe200078e0010 */
[----:B---3--:R-:W-:Y:S01]  /*75420*/  STL.64 [R1+0x5320], R10 ;  /* 0x0053200a01007387 */ /* 0x008fe20000100a00 */
[----:B--2---:R-:W-:Y:S03]  /*75430*/  STL.64 [R1+0x5318], R8 ;  /* 0x0053180801007387 */ /* 0x004fe60000100a00 */
[----:B------:R0:W-:Y:S02]  /*75440*/  STL.64 [R1+0x5328], R26 ;  /* 0x0053281a01007387 */ /* 0x0001e40000100a00 */
[----:B------:R-:W4:Y:S01]  /*75450*/  LDL.LU R24, [R1+0x810] ;  /* 0x0008100001187983 */ /* 0x000f220000300800 */
[----:B------:R-:W4:Y:S04]  /*75460*/  LDL.LU R25, [R1+0x814] ;  /* 0x0008140001197983 */ /* 0x000f280000300800 */
[----:B0-----:R-:W4:Y:S01]  /*75470*/  LDL.LU R26, [R1+0x818] ;  /* 0x00081800011a7983 */ /* 0x001f220000300800 */
[----:B------:R-:W4:Y:S02]  /*75480*/  LDL.LU R27, [R1+0x81c] ;  /* 0x00081c00011b7983 */ /* 0x000f240000300800 */
[----:B------:R-:W2:Y:S02]  /*75490*/  LDL.LU R8, [R1+0x840] ;  /* 0x0008400001087983 */ /* 0x000ea40000300800 */
[----:B------:R-:W2:Y:S01]  /*754a0*/  LDL.LU R9, [R1+0x844] ;  /* 0x0008440001097983 */ /* 0x000ea20000300800 */
[----:B------:R-:W2:Y:S01]  /*754b0*/  LDL.LU R10, [R1+0x848] ;  /* 0x00084800010a7983 */ /* 0x000ea20000300800 */
[----:B------:R-:W2:Y:S02]  /*754c0*/  LDL.LU R11, [R1+0x84c] ;  /* 0x00084c00010b7983 */ /* 0x000ea40000300800 */
[----:B------:R-:W3:Y:S02]  /*754d0*/  LDL.64 R22, [R1+0xf8] ;  /* 0x0000f80001167983 */ /* 0x000ee40000100a00 */
[----:B---3--:R-:W-:Y:S01]  /*754e0*/  STL.64 [R1+0x52e8], R22 ;  /* 0x0052e81601007387 */ /* 0x008fe20000100a00 */
[----:B------:R0:W-:Y:S02]  /*754f0*/  STL.64 [R1+0x52b0], R18 ;  /* 0x0052b01201007387 */ /* 0x0001e40000100a00 */
[----:B------:R-:W3:Y:S02]  /*75500*/  LDL.LU R16, [R1+0x870] ;  /* 0x0008700001107983 */ /* 0x000ee40000300800 */
[----:B------:R-:W3:Y:S01]  /*75510*/  LDL.LU R17, [R1+0x874] ;  /* 0x0008740001117983 */ /* 0x000ee20000300800 */
[----:B0-----:R-:W2:Y:S01]  /*75520*/  LDL.LU R18, [R1+0x878] ;  /* 0x0008780001127983 */ /* 0x001ea20000300800 */
[----:B------:R-:W2:Y:S03]  /*75530*/  LDL.LU R19, [R1+0x87c] ;  /* 0x00087c0001137983 */ /* 0x000ea60000300800 */
        /* <DEDUP_REMOVED lines=41> */
[----:B------:R-:W-:Y:S02]  /*757d0*/  STL.64 [R1+0x278], R6 ;  /* 0x0002780601007387 */ /* 0x000fe40000100a00 */
[----:B------:R-:W3:Y:S02]  /*757e0*/  LDL.LU R25, [R1+0x8d4] ;  /* 0x0008d40001197983 */ /* 0x000ee40000300800 */
[----:B0-----:R-:W3:Y:S01]  /*757f0*/  LDL.LU R26, [R1+0x8d8] ;  /* 0x0008d800011a7983 */ /* 0x001ee20000300800 */
[----:B------:R-:W3:Y:S01]  /*75800*/  LDL.LU R27, [R1+0x8dc] ;  /* 0x0008dc00011b7983 */ /* 0x000ee20000300800 */
[----:B------:R-:W-:Y:S02]  /*75810*/  IMAD.MOV.U32 R22, RZ, RZ, R3 ;  /* 0x000000ffff167224 */ /* 0x000fe400078e0003 */
[----:B------:R-:W-:-:S07]  /*75820*/  IMAD.MOV.U32 R23, RZ, RZ, R2 ;  /* 0x000000ffff177224 */ /* 0x000fce00078e0002 */
[C---:B--2---:R-:W-:Y:S01]  /*75830*/  HMMA.16816.F32 R20, R8.reuse, R22, R16 ;  /* 0x000000160814723c */ /* 0x044fe20000001810 */
[----:B---3--:R-:W-:Y:S01]  /*75840*/  STL.64 [R1+0x52a0], R26 ;  /* 0x0052a01a01007387 */ /* 0x008fe20000100a00 */
[----:B------:R0:W-:Y:S03]  /*75850*/  STL.64 [R1+0x5298], R24 ;  /* 0x0052981801007387 */ /* 0x0001e60000100a00 */
[----:B0-----:R-:W2:Y:S01]  /*75860*/  LDL.LU R24, [R1+0x8b0] ;  /* 0x0008b00001187983 */ /* 0x001ea20000300800 */
[----:B------:R-:W2:Y:S02]  /*75870*/  LDL.LU R25, [R1+0x8b4] ;  /* 0x0008b40001197983 */ /* 0x000ea40000300800 */
[----:B------:R-:W2:Y:S02]  /*75880*/  LDL.LU R26, [R1+0x8b8] ;  /* 0x0008b800011a7983 */ /* 0x000ea40000300800 */
[----:B------:R-:W2:Y:S01]  /*75890*/  LDL.LU R27, [R1+0x8bc] ;  /* 0x0008bc00011b7983 */ /* 0x000ea20000300800 */
[----:B------:R-:W3:Y:S01]  /*758a0*/  LDL.64 R6, [R1+0xa8] ;  /* 0x0000a80001067983 */ /* 0x000ee20000100a00 */
[----:B------:R-:W2:Y:S02]  /*758b0*/  LDL.LU.64 R18, [R1+0x52f8] ;  /* 0x0052f80001127983 */ /* 0x000ea40000300a00 */
[----:B------:R-:W2:Y:S09]  /*758c0*/  LDL.LU.64 R16, [R1+0x52f0] ;  /* 0x0052f00001107983 */ /* 0x000eb20000300a00 */
[----:B------:R-:W-:Y:S01]  /*758d0*/  STL.64 [R1+0x390], R20 ;  /* 0x0003901401007387 */ /* 0x000fe20000100a00 */
[----:B------:R0:W-:Y:S04]  /*758e0*/  STL.64 [R1+0x398], R22 ;  /* 0x0003981601007387 */ /* 0x0001e80000100a00 */
[----:B0-----:R-:W2:Y:S02]  /*758f0*/  LDL.LU.64 R22, [R1+0x52e8] ;  /* 0x0052e80001167983 */ /* 0x001ea40000300a00 */
        /* <DEDUP_REMOVED lines=22> */
[----:B------:R-:W-:Y:S02]  /*75a60*/  IMAD.MOV.U32 R3, RZ, RZ, R22 ;  /* 0x000000ffff037224 */ /* 0x000fe400078e0016 */
[----:B------:R-:W-:Y:S02]  /*75a70*/  IMAD.MOV.U32 R2, RZ, RZ, R23 ;  /* 0x000000ffff027224 */ /* 0x000fe400078e0017 */
[----:B------:R-:W0:Y:S04]  /*75a80*/  LDSM.16.MT88.4 R20, [R0+0x14000] ;  /* 0x014000000014783b */ /* 0x000e280000004200 */
[----:B0-----:R-:W-:Y:S01]  /*75a90*/  STL.64 [R1+0x5288], R22 ;  /* 0x0052881601007387 */ /* 0x001fe20000100a00 */
[----:B------:R0:W-:Y:S03]  /*75aa0*/  STL.64 [R1+0x5280], R20 ;  /* 0x0052801401007387 */ /* 0x0001e60000100a00 */
[----:B0-----:R-:W2:Y:S01]  /*75ab0*/  LDL.LU R20, [R1+0x8c0] ;  /* 0x0008c00001147983 */ /* 0x001ea20000300800 */
[----:B------:R-:W2:Y:S02]  /*75ac0*/  LDL.LU R21, [R1+0x8c4] ;  /* 0x0008c40001157983 */ /* 0x000ea40000300800 */
[----:B------:R-:W2:Y:S02]  /*75ad0*/  LDL.LU R22, [R1+0x8c8] ;  /* 0x0008c80001167983 */ /* 0x000ea40000300800 */
[----:B------:R-:W2:Y:S01]  /*75ae0*/  LDL.LU R23, [R1+0x8cc] ;  /* 0x0008cc0001177983 */ /* 0x000ea20000300800 */
[C---:B----4-:R-:W-:Y:S01]  /*75af0*/  HMMA.16816.F32 R16, R8.reuse, R18, R12 ;  /* 0x000000120810723c */ /* 0x050fe2000000180c */
[----:B------:R-:W4:Y:S11]  /*75b00*/  LDL.LU.64 R14, [R1+0x52a8] ;  /* 0x0052a800010e7983 */ /* 0x000f360000300a00 */
[----:B------:R-:W-:Y:S11]  /*75b10*/  @!UPT UIADD3 URZ, URZ, URZ, URZ ;  /* 0x0000003f3f3ff290 */ /* 0x000ff6000fffe03f */
[----:B------:R-:W-:Y:S01]  /*75b20*/  STL.64 [R1+0x350], R16 ;  /* 0x0003501001007387 */ /* 0x000fe20000100a00 */
[----:B------:R-:W-:Y:S02]  /*75b30*/  STL.64 [R1+0x358], R18 ;  /* 0x0003581201007387 */ /* 0x000fe40000100a00 */
[----:B------:R-:W0:Y:S02]  /*75b40*/  LDSM.16.MT88.4 R16, [R0+0x14080] ;  /* 0x014080000010783b */ /* 0x000e240000004200 */
[----:B0-----:R-:W-:Y:S02]  /*75b50*/  STL.64 [R1+0x5220], R18 ;  /* 0x0052201201007387 */ /* 0x001fe40000100a00 */
[----:B------:R-:W-:Y:S01]  /*75b60*/  STL.64 [R1+0x5218], R16 ;  /* 0x0052181001007387 */ /* 0x000fe20000100a00 */
[----:B----4-:R-:W-:Y:S11]  /*75b70*/  HMMA.16816.F32 R24, R8, R14, R24 ;  /* 0x0000000e0818723c */ /* 0x010ff60000001818 */
[----:B------:R-:W-:Y:S11]  /*75b80*/  @!UPT UIADD3 URZ, URZ, URZ, URZ ;  /* 0x0000003f3f3ff290 */ /* 0x000ff6000fffe03f */
[----:B------:R-:W-:Y:S01]  /*75b90*/  @!UPT UIADD3 URZ, URZ, URZ, URZ ;  /* 0x0000003f3f3ff290 */ /* 0x000fe2000fffe03f */
[----:B------:R-:W-:Y:S01]  /*75ba0*/  STL.64 [R1+0x340], R24 ;  /* 0x0003401801007387 */ /* 0x000fe20000100a00 */
[----:B------:R0:W-:Y:S03]  /*75bb0*/  STL.64 [R1+0x348], R26 ;  /* 0x0003481a01007387 */ /* 0x0001e60000100a00 */
[----:B0-----:R-:W3:Y:S01]  /*75bc0*/  LDL.LU.64 R26, [R1+0x52a0] ;  /* 0x0052a000011a7983 */ /* 0x001ee20000300a00 */
[----:B------:R-:W3:Y:S02]  /*75bd0*/  LDL.LU.64 R24, [R1+0x5298] ;  /* 0x0052980001187983 */ /* 0x000ee40000300a00 */
[----:B------:R-:W-:Y:S02]  /*75be0*/  IMAD.MOV.U32 R28, RZ, RZ, R14 ;  /* 0x000000ffff1c7224 */ /* 0x000fe400078e000e */
[----:B------:R-:W-:Y:S02]  /*75bf0*/  IMAD.MOV.U32 R29, RZ, RZ, R15 ;  /* 0x000000ffff1d7224 */ /* 0x000fe400078e000f */
[----:B------:R-:W0:Y:S04]  /*75c00*/  LDSM.16.MT88.4 R12, [R0+0x14100] ;  /* 0x01410000000c783b */ /* 0x000e280000004200 */
[----:B0-----:R0:W-:Y:S01]  /*75c10*/  STL.64 [R1+0x51a0], R14 ;  /* 0x0051a00e01007387 */ /* 0x0011e20000100a00 */
[----:B------:R1:W-:Y:S02]  /*75c20*/  STL.64 [R1+0x5198], R12 ;  /* 0x0051980c01007387 */ /* 0x0003e40000100a00 */
[----:B0-----:R-:W-:-:S02]  /*75c30*/  IMAD.MOV.U32 R14, RZ, RZ, R3 ;  /* 0x000000ffff0e7224 */ /* 0x001fc400078e0003 */
[----:B------:R-:W-:-:S05]  /*75c40*/  IMAD.MOV.U32 R15, RZ, RZ, R2 ;  /* 0x000000ffff0f7224 */ /* 0x000fca00078e0002 */
[----:B------:R0:W-:Y:S01]  /*75c50*/  STL.64 [R1+0x5270], R14 ;  /* 0x0052700e01007387 */ /* 0x0001e20000100a00 */
[----:B-1----:R-:W4:Y:S02]  /*75c60*/  LDL.LU R12, [R1+0x910] ;  /* 0x00091000010c7983 */ /* 0x002f240000300800 */
[----:B------:R-:W4:Y:S01]  /*75c70*/  LDL.LU R13, [R1+0x914] ;  /* 0x00091400010d7983 */ /* 0x000f220000300800 */
[----:B0-----:R-:W4:Y:S01]  /*75c80*/  LDL.LU R14, [R1+0x918] ;  /* 0x00091800010e7983 */ /* 0x001f220000300800 */
[----:B------:R-:W4:Y:S01]  /*75c90*/  LDL.LU R15, [R1+0x91c] ;  /* 0x00091c00010f7983 */ /* 0x000f220000300800 */
[----:B---3--:R-:W-:Y:S11]  /*75ca0*/  HMMA.16816.F32 R24, R8, R6, R24 ;  /* 0x000000060818723c */ /* 0x008ff60000001818 */
[----:B------:R-:W-:Y:S11]  /*75cb0*/  @!UPT UIADD3 URZ, URZ, URZ, URZ ;  /* 0x0000003f3f3ff290 */ /* 0x000ff6000fffe03f */
[----:B------:R-:W-:Y:S01]  /*75cc0*/  @!UPT UIADD3 URZ, URZ, URZ, URZ ;  /* 0x0000003f3f3ff290 */ /* 0x000fe2000fffe03f */
[----:B------:R-:W-:Y:S01]  /*75cd0*/  STL.64 [R1+0x330], R24 ;  /* 0x0003301801007387 */ /* 0x000fe20000100a00 */
[----:B------:R0:W-:Y:S03]  /*75ce0*/  STL.64 [R1+0x338], R26 ;  /* 0x0003381a01007387 */ /* 0x0001e60000100a00 */
[----:B0-----:R-:W2:Y:S01]  /*75cf0*/  LDL.LU.64 R26, [R1+0x5290] ;  /* 0x00529000011a7983 */ /* 0x001ea20000300a00 */
[----:B------:R-:W-:Y:S02]  /*75d00*/  IMAD.MOV.U32 R18, RZ, RZ, R5 ;  /* 0x000000ffff127224 */ /* 0x000fe400078e0005 */
[----:B------:R-:W-:Y:S02]  /*75d10*/  IMAD.MOV.U32 R19, RZ, RZ, R4 ;  /* 0x000000ffff137224 */ /* 0x000fe400078e0004 */
[----:B------:R-:W-:Y:S02]  /*75d20*/  IMAD.MOV.U32 R25, RZ, RZ, R6 ;  /* 0x000000ffff197224 */ /* 0x000fe400078e0006 */
[----:B------:R-:W-:-:S02]  /*75d30*/  IMAD.MOV.U32 R24, RZ, RZ, R7 ;  /* 0x000000ffff187224 */ /* 0x000fc400078e0007 */
[----:B------:R-:W0:Y:S04]  /*75d40*/  LDSM.16.MT88.4 R4, [R0+0x14180] ;  /* 0x014180000004783b */ /* 0x000e280000004200 */
[----:B0-----:R0:W-:Y:S01]  /*75d50*/  STL.64 [R1+0x5128], R6 ;  /* 0x0051280601007387 */ /* 0x0011e20000100a00 */
[----:B------:R-:W-:Y:S03]  /*75d60*/  STL.64 [R1+0x5120], R4 ;  /* 0x0051200401007387 */ /* 0x000fe60000100a00 */
[----:B0-----:R-:W3:Y:S01]  /*75d70*/  LDL.64 R6, [R1+0x108] ;  /* 0x0001080001067983 */ /* 0x001ee20000100a00 */
[----:B--2---:R-:W-:Y:S03]  /*75d80*/  HMMA.16816.F32 R8, R8, R26, R20 ;  /* 0x0000001a0808723c */ /* 0x004fe60000001814 */
[----:B------:R-:W2:Y:S01]  /*75d90*/  LDL.LU.64 R22, [R1+0x5288] ;  /* 0x0052880001167983 */ /* 0x000ea20000300a00 */
[----:B------:R-:W2:Y:S02]  /*75da0*/  LDL.LU.64 R20, [R1+0x5280] ;  /* 0x0052800001147983 */ /* 0x000ea40000300a00 */
[----:B------:R-:W-:Y:S11]  /*75db0*/  STL.64 [R1+0x5228], R26 ;  /* 0x0052281a01007387 */ /* 0x000ff60000100a00 */
        /* <DEDUP_REMOVED lines=10> */
[----:B---3--:R-:W-:-:S02]  /*75e60*/  IMAD.MOV.U32 R3, RZ, RZ, R6 ;  /* 0x000000ffff037224 */ /* 0x008fc400078e0006 */
[----:B------:R-:W-:Y:S01]  /*75e70*/  IMAD.MOV.U32 R2, RZ, RZ, R7 ;  /* 0x000000ffff027224 */ /* 0x000fe200078e0007 */
[C---:B--2---:R-:W-:Y:S11]  /*75e80*/  HMMA.16816.F32 R8, R20.reuse, R6, R8 ;  /* 0x000000061408723c */ /* 0x044ff60000001808 */
[----:B------:R-:W-:Y:S11]  /*75e90*/  @!UPT UIADD3 URZ, URZ, URZ, URZ ;  /* 0x0000003f3f3ff290 */ /* 0x000ff6000fffe03f */
[----:B------:R-:W-:Y:S01]  /*75ea0*/  @!UPT UIADD3 URZ, URZ, URZ, URZ ;  /* 0x0000003f3f3ff290 */ /* 0x000fe2000fffe03f */
[----:B------:R-:W-:Y:S01]  /*75eb0*/  STL.64 [R1+0x320], R8 ;  /* 0x0003200801007387 */ /* 0x000fe20000100a00 */
[----:B------:R4:W-:Y:S02]  /*75ec0*/  STL.64 [R1+0x328], R10 ;  /* 0x0003280a01007387 */ /* 0x0009e40000100a00 */
[----:B------:R-:W2:Y:S01]  /*75ed0*/  LDL.LU R4, [R1+0xb40] ;  /* 0x000b400001047983 */ /* 0x000ea20000300800 */
[----:B----4-:R-:W-:Y:S11]  /*75ee0*/  HMMA.16816.F32 R8, R20, R18, R12 ;  /* 0x000000121408723c */ /* 0x010ff6000000180c */
[----:B------:R-:W-:Y:S11]  /*75ef0*/  @!UPT UIADD3 URZ, URZ, URZ, URZ ;  /* 0x0000003f3f3ff290 */ /* 0x000ff6000fffe03f */
[----:B------:R-:W-:Y:S01]  /*75f00*/  @!UPT UIADD3 URZ, URZ, URZ, URZ ;  /* 0x0000003f3f3ff290 */ /* 0x000fe2000fffe03f */
[----:B------:R0:W-:Y:S01]  /*75f10*/  STL.64 [R1+0x310], R8 ;  /* 0x0003100801007387 */ /* 0x0001e20000100a00 */
[----:B------:R1:W-:Y:S02]  /*75f20*/  STL.64 [R1+0x318], R10 ;  /* 0x0003180a01007387 */ /* 0x0003e40000100a00 */
[----:B------:R-:W2:Y:S02]  /*75f30*/  LDL.LU R5, [R1+0xb44] ;  /* 0x000b440001057983 */ /* 0x000ea40000300800 */
[----:B------:R-:W3:Y:S01]  /*75f40*/  LDL.LU R6, [R1+0xb48] ;  /* 0x000b480001067983 */ /* 0x000ee20000300800 */
[----:B------:R-:W3:Y:S04]  /*75f50*/  LDL.LU R7, [R1+0xb4c] ;  /* 0x000b4c0001077983 */ /* 0x000ee80000300800 */
[----:B---3--:R-:W-:Y:S01]  /*75f60*/  STL.64 [R1+0x51c8], R6 ;  /* 0x0051c80601007387 */ /* 0x008fe20000100a00 */
[----:B--2---:R2:W-:Y:S02]  /*75f70*/  STL.64 [R1+0x51c0], R4 ;  /* 0x0051c00401007387 */ /* 0x0045e40000100a00 */
[----:B0-----:R-:W3:Y:S02]  /*75f80*/  LDL.LU R8, [R1+0xaa0] ;  /* 0x000aa00001087983 */ /* 0x001ee40000300800 */
[----:B------:R-:W3:Y:S01]  /*75f90*/  LDL.LU R9, [R1+0xaa4] ;  /* 0x000aa40001097983 */ /* 0x000ee20000300800 */
[----:B-1----:R-:W4:Y:S01]  /*75fa0*/  LDL.LU R10, [R1+0xaa8] ;  /* 0x000aa800010a7983 */ /* 0x002f220000300800 */
[----:B------:R-:W4:Y:S03]  /*75fb0*/  LDL.LU R11, [R1+0xaac] ;  /* 0x000aac00010b7983 */ /* 0x000f260000300800 */
[----:B--2---:R-:W2:Y:S01]  /*75fc0*/  LDL.LU R4, [R1+0xa90] ;  /* 0x000a900001047983 */ /* 0x004ea20000300800 */
[----:B------:R-:W2:Y:S02]  /*75fd0*/  LDL.LU R5, [R1+0xa94] ;  /* 0x000a940001057983 */ /* 0x000ea40000300800 */
[----:B------:R-:W2:Y:S02]  /*75fe0*/  LDL.LU R6, [R1+0xa98] ;  /* 0x000a980001067983 */ /* 0x000ea40000300800 */
[----:B------:R-:W2:Y:S02]  /*75ff0*/  LDL.LU R7, [R1+0xa9c] ;  /* 0x000a9c0001077983 */ /* 0x000ea40000300800 */
[----:B--2---:R0:W-:Y:S01]  /*76000*/  STL.64 [R1+0x51d8], R6 ;  /* 0x0051d80601007387 */ /* 0x0041e20000100a00 */
[----:B------:R-:W-:Y:S03]  /*76010*/  STL.64 [R1+0x51d0], R4 ;  /* 0x0051d00401007387 */ /* 0x000fe60000100a00 */
[----:B0-----:R-:W2:Y:S04]  /*76020*/  LDL R6, [R1+0xe8] ;  /* 0x0000e80001067983 */ /* 0x001ea80000100800 */
[----:B------:R-:W2:Y:S01]  /*76030*/  LDL R7, [R1+0xec] ;  /* 0x0000ec0001077983 */ /* 0x000ea20000100800 */
[----:B------:R-:W2:Y:S02]  /*76040*/  LDL.LU R16, [R1+0x960] ;  /* 0x0009600001107983 */ /* 0x000ea40000300800 */
[----:B------:R-:W2:Y:S02]  /*76050*/  LDL.LU R17, [R1+0x964] ;  /* 0x0009640001117983 */ /* 0x000ea40000300800 */
[----:B------:R-:W2:Y:S01]  /*76060*/  LDL.LU R18, [R1+0x968] ;  /* 0x0009680001127983 */ /* 0x000ea20000300800 */
[----:B------:R-:W2:Y:S01]  /*76070*/  LDL.LU R19, [R1+0x96c] ;  /* 0x00096c0001137983 */ /* 0x000ea20000300800 */
[----:B------:R-:W3:Y:S02]  /*76080*/  LDL.LU R12, [R1+0x8f0] ;  /* 0x0008f000010c7983 */ /* 0x000ee40000300800 */
[----:B------:R-:W3:Y:S02]  /*76090*/  LDL.LU R13, [R1+0x8f4] ;  /* 0x0008f400010d7983 */ /* 0x000ee40000300800 */
[----:B------:R-:W-:-:S02]  /*760a0*/  IMAD.MOV.U32 R26, RZ, RZ, R25 ;  /* 0x000000ffff1a7224 */ /* 0x000fc400078e0019 */
[----:B------:R-:W-:Y:S01]  /*760b0*/  IMAD.MOV.U32 R27, RZ, RZ, R24 ;  /* 0x000000ffff1b7224 */ /* 0x000fe200078e0018 */
[----:B------:R-:W3:Y:S01]  /*760c0*/  LDL.LU R14, [R1+0x8f8] ;  /* 0x0008f800010e7983 */ /* 0x000ee20000300800 */
[----:B------:R-:W3:Y:S03]  /*760d0*/  LDL.LU R15, [R1+0x8fc] ;  /* 0x0008fc00010f7983 */ /* 0x000ee60000300800 */
[----:B--2---:R-:W-:Y:S01]  /*760e0*/  STL.64 [R1+0x5238], R18 ;  /* 0x0052381201007387 */ /* 0x004fe20000100a00 */
[----:B------:R0:W-:Y:S02]  /*760f0*/  STL.64 [R1+0x5230], R16 ;  /* 0x0052301001007387 */ /* 0x0001e40000100a00 */
[----:B------:R-:W-:Y:S01]  /*76100*/  STL.64 [R1+0x5240], R26 ;  /* 0x0052401a01007387 */ /* 0x000fe20000100a00 */
[----:B0-----:R-:W2:Y:S01]  /*76110*/  LDL.LU R16, [R1+0x980] ;  /* 0x0009800001107983 */ /* 0x001ea20000300800 */
[----:B------:R-:W2:Y:S02]  /*76120*/  LDL.LU R17, [R1+0x984] ;  /* 0x0009840001117983 */ /* 0x000ea40000300800 */
[----:B------:R-:W2:Y:S02]  /*76130*/  LDL.LU R18, [R1+0x988] ;  /* 0x0009880001127983 */ /* 0x000ea40000300800 */
[----:B------:R-:W2:Y:S02]  /*76140*/  LDL.LU R19, [R1+0x98c] ;  /* 0x00098c0001137983 */ /* 0x000ea40000300800 */
[----:B--2---:R0:W-:Y:S01]  /*76150*/  STL.64 [R1+0x5250], R18 ;  /* 0x0052501201007387 */ /* 0x0041e20000100a00 */
[----:B------:R1:W-:Y:S03]  /*76160*/  STL.64 [R1+0x5248], R16 ;  /* 0x0052481001007387 */ /* 0x0003e60000100a00 */
[----:B0-----:R-:W2:Y:S01]  /*76170*/  LDL.64 R18, [R1+0xc8] ;  /* 0x0000c80001127983 */ /* 0x001ea20000100a00 */
[----:B---3--:R-:W-:Y:S03]  /*76180*/  HMMA.16816.F32 R12, R20, R6, R12 ;  /* 0x00000006140c723c */ /* 0x008fe6000000180c */
[----:B--2---:R0:W-:Y:S01]  /*76190*/  STL.64 [R1+0x5268], R18 ;  /* 0x0052681201007387 */ /* 0x0041e20000100a00 */
[----:B-1----:R-:W2:Y:S02]  /*761a0*/  LDL.LU R16, [R1+0x8e0] ;  /* 0x0008e00001107983 */ /* 0x002ea40000300800 */
[----:B------:R-:W2:Y:S01]  /*761b0*/  LDL.LU R17, [R1+0x8e4] ;  /* 0x0008e40001117983 */ /* 0x000ea20000300800 */
[----:B0-----:R-:W2:Y:S01]  /*761c0*/  LDL.LU R18, [R1+0x8e8] ;  /* 0x0008e80001127983 */ /* 0x001ea20000300800 */
[----:B------:R-:W2:Y:S02]  /*761d0*/  LDL.LU R19, [R1+0x8ec] ;  /* 0x0008ec0001137983 */ /* 0x000ea40000300800 */
[----:B------:R-:W3:Y:S02]  /*761e0*/  LDL.LU R24, [R1+0x930] ;  /* 0x0009300001187983 */ /* 0x000ee40000300800 */
[----:B------:R-:W3:Y:S01]  /*761f0*/  LDL.LU R25, [R1+0x934] ;  /* 0x0009340001197983 */ /* 0x000ee20000300800 */
[----:B------:R-:W2:Y:S01]  /*76200*/  LDL.LU R26, [R1+0x938] ;  /* 0x00093800011a7983 */ /* 0x000ea20000300800 */
[----:B------:R-:W2:Y:S03]  /*76210*/  LDL.LU R27, [R1+0x93c] ;  /* 0x00093c00011b7983 */ /* 0x000ea60000300800 */
[----:B--2---:R-:W-:Y:S01]  /*76220*/  STL.64 [R1+0x5260], R26 ;  /* 0x0052601a01007387 */ /* 0x004fe20000100a00 */
[----:B---3--:R0:W-:Y:S03]  /*76230*/  STL.64 [R1+0x5258], R24 ;  /* 0x0052581801007387 */ /* 0x0081e60000100a00 */
[----:B0-----:R-:W2:Y:S01]  /*76240*/  LDL.LU R24, [R1+0x4e0] ;  /* 0x0004e00001187983 */ /* 0x001ea20000300800 */
[----:B------:R-:W2:Y:S02]  /*76250*/  LDL.LU R25, [R1+0x4e4] ;  /* 0x0004e40001197983 */ /* 0x000ea40000300800 */
[----:B------:R-:W2:Y:S02]  /*76260*/  LDL.LU R26, [R1+0x4e8] ;  /* 0x0004e800011a7983 */ /* 0x000ea40000300800 */
[----:B------:R-:W2:Y:S01]  /*76270*/  LDL.LU R27, [R1+0x4ec] ;  /* 0x0004ec00011b7983 */ /* 0x000ea20000300800 */
[----:B----4-:R0:W-:Y:S01]  /*76280*/  STL.64 [R1+0x5138], R10 ;  /* 0x0051380a01007387 */ /* 0x0101e20000100a00 */
[----:B------:R-:W-:Y:S02]  /*76290*/  STL.64 [R1+0x5130], R8 ;  /* 0x0051300801007387 */ /* 0x000fe40000100a00 */
[----:B0-----:R-:W-:-:S02]  /*762a0*/  IMAD.MOV.U32 R10, RZ, RZ, R28 ;  /* 0x000000ffff0a7224 */ /* 0x001fc400078e001c */
[----:B------:R-:W3:Y:S01]  /*762b0*/  LDL.LU R28, [R1+0x5278] ;  /* 0x00527800011c7983 */ /* 0x000ee20000300800 */
[----:B------:R-:W-:Y:S02]  /*762c0*/  STL.64 [R1+0x3e0], R12 ;  /* 0x0003e00c01007387 */ /* 0x000fe40000100a00 */
[----:B------:R0:W-:Y:S02]  /*762d0*/  STL.64 [R1+0x3e8], R14 ;  /* 0x0003e80e01007387 */ /* 0x0001e40000100a00 */
[----:B0-----:R-:W4:Y:S01]  /*762e0*/  LDL.LU.64 R14, [R1+0x5270] ;  /* 0x00527000010e7983 */ /* 0x001f220000300a00 */
[----:B------:R0:W-:Y:S03]  /*762f0*/  STL.64 [R1+0x51e8], R6 ;  /* 0x0051e80601007387 */ /* 0x0001e60000100a00 */
[----:B0-----:R-:W2:Y:S01]  /*76300*/  LDL.64 R6, [R1+0xf8] ;  /* 0x0000f80001067983 */ /* 0x001ea20000100a00 */
[C---:B----4-:R-:W-:Y:S03]  /*76310*/  HMMA.16816.F32 R16, R20.reuse, R14, R16 ;  /* 0x0000000e1410723c */ /* 0x050fe60000001810 */
[----:B--2---:R-:W-:Y:S11]  /*76320*/  STL.64 [R1+0x5200], R6 ;  /* 0x0052000601007387 */ /* 0x004ff60000100a00 */
[----:B------:R-:W-:Y:S09]  /*76330*/  @!UPT UIADD3 URZ, URZ, URZ, URZ ;  /* 0x0000003f3f3ff290 */ /* 0x000ff2000fffe03f */
[----:B------:R-:W-:Y:S01]  /*76340*/  STL.64 [R1+0x4b0], R16 ;  /* 0x0004b01001007387 */ /* 0x000fe20000100a00 */
[----:B------:R0:W-:Y:S03]  /*76350*/  STL.64 [R1+0x4b8], R18 ;  /* 0x0004b81201007387 */ /* 0x0001e60000100a00 */
        /* <DEDUP_REMOVED lines=24> */
[----:B------:R-:W-:Y:S02]  /*764e0*/  IMAD.MOV.U32 R11, RZ, RZ, R29 ;  /* 0x000000ffff0b7224 */ /* 0x000fe400078e001d */
[----:B------:R-:W-:Y:S02]  /*764f0*/  IMAD.MOV.U32 R6, RZ, RZ, R3 ;  /* 0x000000ffff067224 */ /* 0x000fe400078e0003 */
[----:B------:R-:W-:-:S02]  /*76500*/  IMAD.MOV.U32 R7, RZ, RZ, R2 ;  /* 0x000000ffff077224 */ /* 0x000fc400078e0002 */
[----:B------:R-:W-:Y:S02]  /*76510*/  IMAD.MOV.U32 R3, RZ, RZ, R18 ;  /* 0x000000ffff037224 */ /* 0x000fe400078e0012 */
[----:B------:R-:W-:Y:S02]  /*76520*/  IMAD.MOV.U32 R2, RZ, RZ, R19 ;  /* 0x000000ffff027224 */ /* 0x000fe400078e0013 */
[----:B------:R-:W2:Y:S01]  /*76530*/  LDL.LU.64 R18, [R1+0x5250] ;  /* 0x0052500001127983 */ /* 0x000ea20000300a00 */
[----:B------:R-:W2:Y:S01]  /*76540*/  LDL.LU.64 R16, [R1+0x5248] ;  /* 0x0052480001107983 */ /* 0x000ea20000300a00 */
[C---:B----4-:R-:W-:Y:S11]  /*76550*/  HMMA.16816.F32 R24, R20.reuse, R10, R24 ;  /* 0x0000000a1418723c */ /* 0x050ff60000001818 */
[----:B------:R-:W-:Y:S11]  /*76560*/  @!UPT UIADD3 URZ, URZ, URZ, URZ ;  /* 0x0000003f3f3ff290 */ /* 0x000ff6000fffe03f */
[----:B------:R-:W-:Y:S01]  /*76570*/  @!UPT UIADD3 URZ, URZ, URZ, URZ ;  /* 0x0000003f3f3ff290 */ /* 0x000fe2000fffe03f */
        /* <DEDUP_REMOVED lines=10> */
[----:B--2---:R-:W-:Y:S02]  /*76620*/  HMMA.16816.F32 R20, R20, R26, R16 ;  /* 0x0000001a1414723c */ /* 0x004fe40000001810 */
[----:B------:R-:W2:Y:S01]  /*76630*/  LDL.LU.64 R18, [R1+0x5220] ;  /* 0x0052200001127983 */ /* 0x000ea20000300a00 */
[----:B------:R-:W2:Y:S11]  /*76640*/  LDL.LU.64 R16, [R1+0x5218] ;  /* 0x0052180001107983 */ /* 0x000eb60000300a00 */
[----:B------:R-:W-:Y:S09]  /*76650*/  @!UPT UIADD3 URZ, URZ, URZ, URZ ;  /* 0x0000003f3f3ff290 */ /* 0x000ff2000fffe03f */
[----:B------:R-:W-:Y:S01]  /*76660*/  STL.64 [R1+0x600], R20 ;  /* 0x0006001401007387 */ /* 0x000fe20000100a00 */
[----:B------:R-:W-:Y:S02]  /*76670*/  STL.64 [R1+0x608], R22 ;  /* 0x0006081601007387 */ /* 0x000fe40000100a00 */
[----:B------:R0:W-:Y:S02]  /*76680*/  STL.64 [R1+0x51a8], R26 ;  /* 0x0051a81a01007387 */ /* 0x0001e40000100a00 */
[----:B------:R-:W4:Y:S01]  /*76690*/  LDL.LU R24, [R1+0xa00] ;  /* 0x000a000001187983 */ /* 0x000f220000300800 */
[----:B------:R-:W4:Y:S04]  /*766a0*/  LDL.LU R25, [R1+0xa04] ;  /* 0x000a040001197983 */ /* 0x000f280000300800 */
        /* <DEDUP_REMOVED lines=21> */
[----:B------:R-:W4:Y:S11]  /*76800*/  LDL.LU.64 R14, [R1+0x51e0] ;  /* 0x0051e000010e7983 */ /* 0x000f360000300a00 */
[----:B------:R-:W-:Y:S11]  /*76810*/  @!UPT UIADD3 URZ, URZ, URZ, URZ ;  /* 0x0000003f3f3ff290 */ /* 0x000ff6000fffe03f */
[----:B------:R-:W-:Y:S01]  /*76820*/  STL.64 [R1+0x680], R4 ;  /* 0x0006800401007387 */ /* 0x000fe20000100a00 */
[----:B------:R0:W-:Y:S03]  /*76830*/  STL.64 [R1+0x688], R6 ;  /* 0x0006880601007387 */ /* 0x0001e60000100a00 */
[----:B0-----:R-:W2:Y:S01]  /*76840*/  LDL.LU.64 R6, [R1+0x51d8] ;  /* 0x0051d80001067983 */ /* 0x001ea20000300a00 */
[----:B------:R-:W2:Y:S01]  /*76850*/  LDL.LU.64 R4, [R1+0x51d0] ;  /* 0x0051d00001047983 */ /* 0x000ea20000300a00 */
[C---:B----4-:R-:W-:Y:S02]  /*76860*/  HMMA.16816.F32 R12, R16.reuse, R14, R24 ;  /* 0x0000000e100c723c */ /* 0x050fe40000001818 */
[----:B------:R-:W4:Y:S11]  /*76870*/  LDL.64 R26, [R1+0xa8] ;  /* 0x0000a800011a7983 */ /* 0x000f360000100a00 */
[----:B------:R-:W-:Y:S10]  /*76880*/  @!UPT UIADD3 URZ, URZ, URZ, URZ ;  /* 0x0000003f3f3ff290 */ /* 0x000ff4000fffe03f */
[----:B------:R0:W-:Y:S01]  /*76890*/  STL.64 [R1+0x6a0], R12 ;  /* 0x0006a00c01007387 */ /* 0x0001e20000100a00 */
[----:B------:R1:W-:Y:S03]  /*768a0*/  STL.64 [R1+0x6a8], R14 ;  /* 0x0006a80e01007387 */ /* 0x0003e60000100a00 */
[----:B0-----:R-:W3:Y:S01]  /*768b0*/  LDL.LU R12, [R1+0xb30] ;  /* 0x000b3000010c7983 */ /* 0x001ee20000300800 */
[----:B------:R-:W3:Y:S02]  /*768c0*/  LDL.LU R13, [R1+0xb34] ;  /* 0x000b3400010d7983 */ /* 0x000ee40000300800 */
[----:B-1----:R-:W3:Y:S02]  /*768d0*/  LDL.LU R14, [R1+0xb38] ;  /* 0x000b3800010e7983 */ /* 0x002ee40000300800 */
[----:B------:R-:W3:Y:S01]  /*768e0*/  LDL.LU R15, [R1+0xb3c] ;  /* 0x000b3c00010f7983 */ /* 0x000ee20000300800 */
[C---:B--2---:R-:W-:Y:S01]  /*768f0*/  HMMA.16816.F32 R20, R16.reuse, R22, R4 ;  /* 0x000000161014723c */ /* 0x044fe20000001804 */
[----:B---3--:R-:W-:Y:S01]  /*76900*/  STL.64 [R1+0x51b8], R14 ;  /* 0x0051b80e01007387 */ /* 0x008fe20000100a00 */
[----:B------:R0:W-:Y:S03]  /*76910*/  STL.64 [R1+0x51b0], R12 ;  /* 0x0051b00c01007387 */ /* 0x0001e60000100a00 */
[----:B0-----:R-:W4:Y:S01]  /*76920*/  LDL.LU R12, [R1+0xb60] ;  /* 0x000b6000010c7983 */ /* 0x001f220000300800 */
[----:B------:R-:W4:Y:S02]  /*76930*/  LDL.LU R13, [R1+0xb64] ;  /* 0x000b6400010d7983 */ /* 0x000f240000300800 */
[----:B------:R-:W4:Y:S02]  /*76940*/  LDL.LU R14, [R1+0xb68] ;  /* 0x000b6800010e7983 */ /* 0x000f240000300800 */
[----:B------:R-:W4:Y:S01]  /*76950*/  LDL.LU R15, [R1+0xb6c] ;  /* 0x000b6c00010f7983 */ /* 0x000f220000300800 */
[----:B------:R-:W2:Y:S01]  /*76960*/  LDL.LU.64 R6, [R1+0x51c8] ;  /* 0x0051c80001067983 */ /* 0x000ea20000300a00 */
[----:B------:R-:W2:Y:S11]  /*76970*/  LDL.LU.64 R4, [R1+0x51c0] ;  /* 0x0051c00001047983 */ /* 0x000eb60000300a00 */
[----:B------:R-:W-:Y:S02]  /*76980*/  STL.64 [R1+0x6d0], R20 ;  /* 0x0006d01401007387 */ /* 0x000fe40000100a00 */
[----:B------:R2:W-:Y:S02]  /*76990*/  STL.64 [R1+0x6d8], R22 ;  /* 0x0006d81601007387 */ /* 0x0005e40000100a00 */
[----:B--2---:R-:W-:Y:S01]  /*769a0*/  HMMA.16816.F32 R20, R16, R10, R4 ;  /* 0x0000000a1014723c */ /* 0x004fe20000001804 */
[----:B------:R-:W2:Y:S11]  /*769b0*/  LDL.LU R4, [R1+0xb00] ;  /* 0x000b000001047983 */ /* 0x000eb60000300800 */
[----:B------:R-:W-:Y:S11]  /*769c0*/  @!UPT UIADD3 URZ, URZ, URZ, URZ ;  /* 0x0000003f3f3ff290 */ /* 0x000ff6000fffe03f */
[----:B------:R0:W-:Y:S01]  /*769d0*/  STL.64 [R1+0x6f0], R20 ;  /* 0x0006f01401007387 */ /* 0x0001e20000100a00 */
[----:B------:R1:W-:Y:S02]  /*769e0*/  STL.64 [R1+0x6f8], R22 ;  /* 0x0006f81601007387 */ /* 0x0003e40000100a00 */
[----:B------:R-:W2:Y:S02]  /*769f0*/  LDL.LU R5, [R1+0xb04] ;  /* 0x000b040001057983 */ /* 0x000ea40000300800 */
[----:B------:R-:W3:Y:S01]  /*76a00*/  LDL.LU R6, [R1+0xb08] ;  /* 0x000b080001067983 */ /* 0x000ee20000300800 */
[----:B------:R-:W3:Y:S04]  /*76a10*/  LDL.LU R7, [R1+0xb0c] ;  /* 0x000b0c0001077983 */ /* 0x000ee80000300800 */
[----:B---3--:R3:W-:Y:S01]  /*76a20*/  STL.64 [R1+0x5180], R6 ;  /* 0x0051800601007387 */ /* 0x0087e20000100a00 */
[----:B--2---:R-:W-:Y:S02]  /*76a30*/  STL.64 [R1+0x5178], R4 ;  /* 0x0051780401007387 */ /* 0x004fe40000100a00 */
[----:B0-----:R-:W2:Y:S02]  /*76a40*/  LDL.LU R20, [R1+0xb20] ;  /* 0x000b200001147983 */ /* 0x001ea40000300800 */
[----:B------:R-:W2:Y:S01]  /*76a50*/  LDL.LU R21, [R1+0xb24] ;  /* 0x000b240001157983 */ /* 0x000ea20000300800 */
[----:B-1----:R-:W2:Y:S01]  /*76a60*/  LDL.LU R22, [R1+0xb28] ;  /* 0x000b280001167983 */ /* 0x002ea20000300800 */
[----:B------:R-:W2:Y:S02]  /*76a70*/  LDL.LU R23, [R1+0xb2c] ;  /* 0x000b2c0001177983 */ /* 0x000ea40000300800 */
[----:B---3--:R-:W-:-:S02]  /*76a80*/  IMAD.MOV.U32 R6, RZ, RZ, R3 ;  /* 0x000000ffff067224 */ /* 0x008fc400078e0003 */
[----:B------:R-:W-:-:S05]  /*76a90*/  IMAD.MOV.U32 R7, RZ, RZ, R2 ;  /* 0x000000ffff077224 */ /* 0x000fca00078e0002 */
[----:B------:R0:W-:Y:S04]  /*76aa0*/  STL.64 [R1+0x5190], R6 ;  /* 0x0051900601007387 */ /* 0x0001e80000100a00 */
[----:B0-----:R-:W2:Y:S01]  /*76ab0*/  LDL.64 R6, [R1+0x108] ;  /* 0x0001080001067983 */ /* 0x001ea20000100a00 */
[----:B------:R0:W-:Y:S03]  /*76ac0*/  STL.64 [R1+0x5148], R10 ;  /* 0x0051480a01007387 */ /* 0x0001e60000100a00 */
[----:B0-----:R-:W3:Y:S04]  /*76ad0*/  LDL.64 R10, [R1+0xc8] ;  /* 0x0000c800010a7983 */ /* 0x001ee80000100a00 */
[----:B---3--:R0:W-:Y:S04]  /*76ae0*/  STL.64 [R1+0x5160], R10 ;  /* 0x0051600a01007387 */ /* 0x0081e80000100a00 */
[----:B0-----:R-:W3:Y:S01]  /*76af0*/  LDL.64 R10, [R1+0xd8] ;  /* 0x0000d800010a7983 */ /* 0x001ee20000100a00 */
[----:B----4-:R-:W-:Y:S03]  /*76b00*/  HMMA.16816.F32 R12, R16, R26, R12 ;  /* 0x0000001a100c723c */ /* 0x010fe6000000180c */
[----:B---3--:R0:W-:Y:S04]  /*76b10*/  STL.64 [R1+0x5170], R10 ;  /* 0x0051700a01007387 */ /* 0x0081e80000100a00 */
[----:B0-----:R-:W3:Y:S01]  /*76b20*/  LDL.64 R10, [R1+0xe8] ;  /* 0x0000e800010a7983 */ /* 0x001ee20000100a00 */
[----:B------:R-:W-:-:S02]  /*76b30*/  IMAD.MOV.U32 R3, RZ, RZ, R26 ;  /* 0x000000ffff037224 */ /* 0x000fc400078e001a */
[----:B------:R-:W-:Y:S01]  /*76b40*/  IMAD.MOV.U32 R2, RZ, RZ, R27 ;  /* 0x000000ffff027224 */ /* 0x000fe200078e001b */
[----:B---3--:R0:W-:Y:S01]  /*76b50*/  STL.64 [R1+0x5188], R10 ;  /* 0x0051880a01007387 */ /* 0x0081e20000100a00 */
[----:B------:R-:W3:Y:S02]  /*76b60*/  LDL.LU R8, [R1+0xb10] ;  /* 0x000b100001087983 */ /* 0x000ee40000300800 */
[----:B------:R-:W3:Y:S01]  /*76b70*/  LDL.LU R9, [R1+0xb14] ;  /* 0x000b140001097983 */ /* 0x000ee20000300800 */
[----:B0-----:R-:W3:Y:S01]  /*76b80*/  LDL.LU R10, [R1+0xb18] ;  /* 0x000b1800010a7983 */ /* 0x001ee20000300800 */
[----:B------:R-:W3:Y:S07]  /*76b90*/  LDL.LU R11, [R1+0xb1c] ;  /* 0x000b1c00010b7983 */ /* 0x000eee0000300800 */
[----:B------:R-:W-:Y:S02]  /*76ba0*/  STL.64 [R1+0x720], R12 ;  /* 0x0007200c01007387 */ /* 0x000fe40000100a00 */
[----:B------:R0:W-:Y:S02]  /*76bb0*/  STL.64 [R1+0x728], R14 ;  /* 0x0007280e01007387 */ /* 0x0001e40000100a00 */
[----:B0-----:R-:W4:Y:S01]  /*76bc0*/  LDL.LU.64 R14, [R1+0x51b8] ;  /* 0x0051b800010e7983 */ /* 0x001f220000300a00 */
[----:B------:R-:W4:Y:S02]  /*76bd0*/  LDL.LU.64 R12, [R1+0x51b0] ;  /* 0x0051b000010c7983 */ /* 0x000f240000300a00 */
[----:B------:R-:W4:Y:S02]  /*76be0*/  LDL.LU.64 R26, [R1+0x51a8] ;  /* 0x0051a800011a7983 */ /* 0x000f240000300a00 */
[----:B----4-:R-:W-:Y:S01]  /*76bf0*/  HMMA.16816.F32 R16, R16, R26, R12 ;  /* 0x0000001a1010723c */ /* 0x010fe2000000180c */
[----:B------:R-:W2:Y:S01]  /*76c00*/  LDL.LU.64 R14, [R1+0x51a0] ;  /* 0x0051a000010e7983 */ /* 0x000ea20000300a00 */
[----:B------:R-:W2:Y:S02]  /*76c10*/  LDL.LU.64 R12, [R1+0x5198] ;  /* 0x00519800010c7983 */ /* 0x000ea40000300a00 */
[----:B------:R0:W-:Y:S02]  /*76c20*/  STL.64 [R1+0x5168], R26 ;  /* 0x0051681a01007387 */ /* 0x0001e40000100a00 */
[----:B------:R-:W4:Y:S11]  /*76c30*/  LDL.LU R24, [R1+0xaf0] ;  /* 0x000af00001187983 */ /* 0x000f360000300800 */
[----:B------:R-:W-:Y:S06]  /*76c40*/  @!UPT UIADD3 URZ, URZ, URZ, URZ ;  /* 0x0000003f3f3ff290 */ /* 0x000fec000fffe03f */
[----:B------:R-:W-:Y:S01]  /*76c50*/  STL.64 [R1+0x710], R16 ;  /* 0x0007101001007387 */ /* 0x000fe20000100a00 */
[----:B------:R1:W-:Y:S02]  /*76c60*/  STL.64 [R1+0x718], R18 ;  /* 0x0007181201007387 */ /* 0x0003e40000100a00 */
[----:B------:R-:W4:Y:S02]  /*76c70*/  LDL.LU R25, [R1+0xaf4] ;  /* 0x000af40001197983 */ /* 0x000f240000300800 */
[----:B0-----:R-:W4:Y:S01]  /*76c80*/  LDL.LU R26, [R1+0xaf8] ;  /* 0x000af800011a7983 */ /* 0x001f220000300800 */
[----:B------:R-:W4:Y:S01]  /*76c90*/  LDL.LU R27, [R1+0xafc] ;  /* 0x000afc00011b7983 */ /* 0x000f220000300800 */
[----:B-1----:R-:W-:Y:S02]  /*76ca0*/  IMAD.MOV.U32 R18, RZ, RZ, R3 ;  /* 0x000000ffff127224 */ /* 0x002fe400078e0003 */
[----:B------:R-:W-:-:S05]  /*76cb0*/  IMAD.MOV.U32 R19, RZ, RZ, R2 ;  /* 0x000000ffff137224 */ /* 0x000fca00078e0002 */
[----:B------:R0:W-:Y:S01]  /*76cc0*/  STL.64 [R1+0x5140], R18 ;  /* 0x0051401201007387 */ /* 0x0001e20000100a00 */
[----:B------:R-:W3:Y:S02]  /*76cd0*/  LDL.LU R16, [R1+0xad0] ;  /* 0x000ad00001107983 */ /* 0x000ee40000300800 */
[----:B------:R-:W3:Y:S01]  /*76ce0*/  LDL.LU R17, [R1+0xad4] ;  /* 0x000ad40001117983 */ /* 0x000ee20000300800 */
[----:B0-----:R-:W3:Y:S01]  /*76cf0*/  LDL.LU R18, [R1+0xad8] ;  /* 0x000ad80001127983 */ /* 0x001ee20000300800 */
[----:B------:R-:W3:Y:S01]  /*76d00*/  LDL.LU R19, [R1+0xadc] ;  /* 0x000adc0001137983 */ /* 0x000ee20000300800 */
[C---:B--2---:R-:W-:Y:S02]  /*76d10*/  HMMA.16816.F32 R20, R12.reuse, R6, R20 ;  /* 0x000000060c14723c */ /* 0x044fe40000001814 */
[----:B---3--:R-:W-:Y:S01]  /*76d20*/  STL.64 [R1+0x5158], R18 ;  /* 0x0051581201007387 */ /* 0x008fe20000100a00 */
[----:B------:R0:W-:Y:S03]  /*76d30*/  STL.64 [R1+0x5150], R16 ;  /* 0x0051501001007387 */ /* 0x0001e60000100a00 */
[----:B0-----:R-:W2:Y:S01]  /*76d40*/  LDL.LU R16, [R1+0xae0] ;  /* 0x000ae00001107983 */ /* 0x001ea20000300800 */
[----:B------:R-:W2:Y:S02]  /*76d50*/  LDL.LU R17, [R1+0xae4] ;  /* 0x000ae40001117983 */ /* 0x000ea40000300800 */
[----:B------:R-:W2:Y:S02]  /*76d60*/  LDL.LU R18, [R1+0xae8] ;  /* 0x000ae80001127983 */ /* 0x000ea40000300800 */
[----:B------:R-:W2:Y:S11]  /*76d70*/  LDL.LU R19, [R1+0xaec] ;  /* 0x000aec0001137983 */ /* 0x000eb60000300800 */
[----:B------:R-:W-:Y:S01]  /*76d80*/  @!UPT UIADD3 URZ, URZ, URZ, URZ ;  /* 0x0000003f3f3ff290 */ /* 0x000fe2000fffe03f */
[----:B------:R0:W-:Y:S01]  /*76d90*/  STL.64 [R1+0x740], R20 ;  /* 0x0007401401007387 */ /* 0x0001e20000100a00 */
[----:B------:R-:W-:Y:S02]  /*76da0*/  STL.64 [R1+0x748], R22 ;  /* 0x0007481601007387 */ /* 0x000fe40000100a00 */
[----:B0-----:R-:W-:Y:S02]  /*76db0*/  IMAD.MOV.U32 R21, RZ, RZ, R6 ;  /* 0x000000ffff157224 */ /* 0x001fe400078e0006 */
[----:B------:R-:W-:Y:S02]  /*76dc0*/  IMAD.MOV.U32 R20, RZ, RZ, R7 ;  /* 0x000000ffff147224 */ /* 0x000fe400078e0007 */
[----:B------:R-:W3:Y:S02]  /*76dd0*/  LDL.LU.64 R6, [R1+0x5190] ;  /* 0x0051900001067983 */ /* 0x000ee40000300a00 */
[C---:B---3--:R-:W-:Y:S02]  /*76de0*/  HMMA.16816.F32 R4, R12.reuse, R6, R8 ;  /* 0x000000060c04723c */ /* 0x048fe40000001808 */
[----:B------:R-:W3:Y:S11]  /*76df0*/  LDL.LU.64 R10, [R1+0x5188] ;  /* 0x00518800010a7983 */ /* 0x000ef60000300a00 */
[----:B------:R-:W-:Y:S10]  /*76e00*/  @!UPT UIADD3 URZ, URZ, URZ, URZ ;  /* 0x0000003f3f3ff290 */ /* 0x000ff4000fffe03f */
        /* <DEDUP_REMOVED lines=31> */
[----:B------:R-:W2:Y:S11]  /*77000*/  LDL.LU.64 R18, [R1+0x5140] ;  /* 0x0051400001127983 */ /* 0x000eb60000300a00 */
[----:B------:R-:W-:Y:S11]  /*77010*/  @!UPT UIADD3 URZ, URZ, URZ, URZ ;  /* 0x0000003f3f3ff290 */ /* 0x000ff6000fffe03f */
[----:B------:R-:W-:Y:S01]  /*77020*/  STL.64 [R1+0x7f0], R8 ;  /* 0x0007f00801007387 */ /* 0x000fe20000100a00 */
[----:B------:R0:W-:Y:S03]  /*77030*/  STL.64 [R1+0x7f8], R10 ;  /* 0x0007f80a01007387 */ /* 0x0001e60000100a00 */
[----:B0-----:R-:W2:Y:S01]  /*77040*/  LDL.LU.64 R10, [R1+0x5138] ;  /* 0x00513800010a7983 */ /* 0x001ea20000300a00 */
[----:B------:R-:W2:Y:S02]  /*77050*/  LDL.LU.64 R8, [R1+0x5130] ;  /* 0x0051300001087983 */ /* 0x000ea40000300a00 */
        /* <DEDUP_REMOVED lines=10> */
[----:B--2---:R-:W-:Y:S02]  /*77100*/  STL.64 [R1+0x50f0], R8 ;  /* 0x0050f00801007387 */ /* 0x004fe40000100a00 */
[----:B------:R0:W-:Y:S02]  /*77110*/  STL.64 [R1+0x50c8], R18 ;  /* 0x0050c81201007387 */ /* 0x0001e40000100a00 */
[----:B0-----:R-:W-:-:S02]  /*77120*/  IMAD.MOV.U32 R18, RZ, RZ, R5 ;  /* 0x000000ffff127224 */ /* 0x001fc400078e0005 */
[----:B------:R-:W-:-:S05]  /*77130*/  IMAD.MOV.U32 R19, RZ, RZ, R4 ;  /* 0x000000ffff137224 */ /* 0x000fca00078e0004 */
[----:B------:R0:W-:Y:S01]  /*77140*/  STL.64 [R1+0x5100], R18 ;  /* 0x0051001201007387 */ /* 0x0001e20000100a00 */
[----:B------:R-:W2:Y:S02]  /*77150*/  LDL.LU R16, [R1+0xa60] ;  /* 0x000a600001107983 */ /* 0x000ea40000300800 */
[----:B------:R-:W2:Y:S01]  /*77160*/  LDL.LU R17, [R1+0xa64] ;  /* 0x000a640001117983 */ /* 0x000ea20000300800 */
[----:B0-----:R-:W4:Y:S01]  /*77170*/  LDL.LU R18, [R1+0xa68] ;  /* 0x000a680001127983 */ /* 0x001f220000300800 */
[----:B------:R-:W4:Y:S02]  /*77180*/  LDL.LU R19, [R1+0xa6c] ;  /* 0x000a6c0001137983 */ /* 0x000f240000300800 */
[----:B------:R-:W3:Y:S02]  /*77190*/  LDL.LU R4, [R1+0xa80] ;  /* 0x000a800001047983 */ /* 0x000ee40000300800 */
[----:B------:R-:W3:Y:S01]  /*771a0*/  LDL.LU R5, [R1+0xa84] ;  /* 0x000a840001057983 */ /* 0x000ee20000300800 */
[----:B------:R-:W3:Y:S01]  /*771b0*/  LDL.LU R6, [R1+0xa88] ;  /* 0x000a880001067983 */ /* 0x000ee20000300800 */
[----:B------:R-:W3:Y:S03]  /*771c0*/  LDL.LU R7, [R1+0xa8c] ;  /* 0x000a8c0001077983 */ /* 0x000ee60000300800 */
[----:B----4-:R-:W-:Y:S01]  /*771d0*/  STL.64 [R1+0x5110], R18 ;  /* 0x0051101201007387 */ /* 0x010fe20000100a00 */
[----:B--2---:R-:W-:Y:S02]  /*771e0*/  STL.64 [R1+0x5108], R16 ;  /* 0x0051081001007387 */ /* 0x004fe40000100a00 */
[----:B------:R-:W2:Y:S02]  /*771f0*/  LDL.64 R10, [R1+0xf8] ;  /* 0x0000f800010a7983 */ /* 0x000ea40000100a00 */
[----:B--2---:R0:W-:Y:S01]  /*77200*/  STL.64 [R1+0x5118], R10 ;  /* 0x0051180a01007387 */ /* 0x0041e20000100a00 */
[----:B------:R-:W2:Y:S02]  /*77210*/  LDL.LU R8, [R1+0xa70] ;  /* 0x000a700001087983 */ /* 0x000ea40000300800 */
[----:B------:R-:W2:Y:S01]  /*77220*/  LDL.LU R9, [R1+0xa74] ;  /* 0x000a740001097983 */ /* 0x000ea20000300800 */
[----:B0-----:R-:W2:Y:S01]  /*77230*/  LDL.LU R10, [R1+0xa78] ;  /* 0x000a7800010a7983 */ /* 0x001ea20000300800 */
[----:B------:R-:W2:Y:S02]  /*77240*/  LDL.LU R11, [R1+0xa7c] ;  /* 0x000a7c00010b7983 */ /* 0x000ea40000300800 */
[----:B------:R-:W4:Y:S02]  /*77250*/  LDL R23, [R1+0x900] ;  /* 0x0009000001177983 */ /* 0x000f240000100800 */
[----:B------:R-:W-:-:S02]  /*77260*/  IMAD.MOV.U32 R19, RZ, RZ, R20 ;  /* 0x000000ffff137224 */ /* 0x000fc400078e0014 */
[----:B------:R-:W-:Y:S01]  /*77270*/  IMAD.MOV.U32 R18, RZ, RZ, R21 ;  /* 0x000000ffff127224 */ /* 0x000fe200078e0015 */
[----:B----4-:R0:W-:Y:S01]  /*77280*/  STL [R1+0x5028], R23 ;  /* 0x0050281701007387 */ /* 0x0101e20000100800 */
[----:B------:R-:W4:Y:S02]  /*77290*/  LDL.LU R20, [R1+0xac0] ;  /* 0x000ac00001147983 */ /* 0x000f240000300800 */
[----:B------:R-:W4:Y:S02]  /*772a0*/  LDL.LU R21, [R1+0xac4] ;  /* 0x000ac40001157983 */ /* 0x000f240000300800 */
[----:B------:R-:W2:Y:S01]  /*772b0*/  LDL.LU R22, [R1+0xac8] ;  /* 0x000ac80001167983 */ /* 0x000ea20000300800 */
[----:B0-----:R-:W2:Y:S04]  /*772c0*/  LDL.LU R23, [R1+0xacc] ;  /* 0x000acc0001177983 */ /* 0x001ea80000300800 */
        /* <DEDUP_REMOVED lines=11> */
[----:B------:R-:W4:Y:S01]  /*77380*/  LDL.LU R23, [R1+0x95c] ;  /* 0x00095c0001177983 */ /* 0x000f220000300800 */
[----:B---3--:R-:W-:Y:S01]  /*77390*/  HMMA.16816.F32 R12, R12, R26, R4 ;  /* 0x0000001a0c0c723c */ /* 0x008fe20000001804 */
[----:B----4-:R0:W-:Y:S01]  /*773a0*/  STL.64 [R1+0x5058], R22 ;  /* 0x0050581601007387 */ /* 0x0101e20000100a00 */
[----:B--2---:R-:W-:Y:S02]  /*773b0*/  STL.64 [R1+0x5050], R20 ;  /* 0x0050501401007387 */ /* 0x004fe40000100a00 */
[----:B------:R-:W2:Y:S02]  /*773c0*/  LDL.LU.64 R6, [R1+0x5128] ;  /* 0x0051280001067983 */ /* 0x000ea40000300a00 */
[----:B------:R-:W2:Y:S01]  /*773d0*/  LDL.LU.64 R4, [R1+0x5120] ;  /* 0x0051200001047983 */ /* 0x000ea20000300a00 */
[----:B------:R1:W-:Y:S01]  /*773e0*/  STL.64 [R1+0x50c0], R26 ;  /* 0x0050c01a01007387 */ /* 0x0003e20000100a00 */
[----:B0-----:R-:W-:-:S03]  /*773f0*/  IMAD.MOV.U32 R23, RZ, RZ, R24 ;  /* 0x000000ffff177224 */ /* 0x001fc600078e0018 */
[----:B------:R-:W3:Y:S11]  /*77400*/  LDL.LU R24, [R1+0xa50] ;  /* 0x000a500001187983 */ /* 0x000ef60000300800 */
[----:B------:R-:W-:Y:S01]  /*77410*/  @!UPT UIADD3 URZ, URZ, URZ, URZ ;  /* 0x0000003f3f3ff290 */ /* 0x000fe2000fffe03f */
[----:B------:R-:W-:Y:S02]  /*77420*/  STL.64 [R1+0x810], R12 ;  /* 0x0008100c01007387 */ /* 0x000fe40000100a00 */
[----:B------:R-:W-:Y:S02]  /*77430*/  IMAD.MOV.U32 R22, RZ, RZ, R25 ;  /* 0x000000ffff167224 */ /* 0x000fe400078e0019 */
[----:B------:R-:W-:Y:S01]  /*77440*/  STL.64 [R1+0x818], R14 ;  /* 0x0008180e01007387 */ /* 0x000fe20000100a00 */
[----:B------:R-:W3:Y:S01]  /*77450*/  LDL.LU R25, [R1+0xa54] ;  /* 0x000a540001197983 */ /* 0x000ee20000300800 */
[----:B-1----:R-:W3:Y:S02]  /*77460*/  LDL.LU R26, [R1+0xa58] ;  /* 0x000a5800011a7983 */ /* 0x002ee40000300800 */
        /* <DEDUP_REMOVED lines=8> */
[----:B------:R-:W-:Y:S02]  /*774f0*/  IMAD.MOV.U32 R14, RZ, RZ, R3 ;  /* 0x000000ffff0e7224 */ /* 0x000fe400078e0003 */
[----:B------:R-:W-:Y:S01]  /*77500*/  IMAD.MOV.U32 R15, RZ, RZ, R2 ;  /* 0x000000ffff0f7224 */ /* 0x000fe200078e0002 */
        /* <DEDUP_REMOVED lines=17> */
[----:B------:R-:W-:Y:S04]  /*77620*/  STL.64 [R1+0x8d0], R8 ;  /* 0x0008d00801007387 */ /* 0x000fe80000100a00 */
[----:B------:R-:W-:Y:S04]  /*77630*/  STL.64 [R1+0x8d8], R10 ;  /* 0x0008d80a01007387 */ /* 0x000fe80000100a00 */
[----:B--2---:R-:W-:Y:S01]  /*77640*/  STL.64 [R1+0x5080], R22 ;  /* 0x0050801601007387 */ /* 0x004fe20000100a00 */
[----:B------:R-:W2:Y:S02]  /*77650*/  LDL.LU R24, [R1+0xa10] ;  /* 0x000a100001187983 */ /* 0x000ea40000300800 */
[----:B------:R-:W2:Y:S02]  /*77660*/  LDL.LU R25, [R1+0xa14] ;  /* 0x000a140001197983 */ /* 0x000ea40000300800 */
[----:B------:R-:W3:Y:S01]  /*77670*/  LDL.LU R26, [R1+0xa18] ;  /* 0x000a1800011a7983 */ /* 0x000ee20000300800 */
[----:B------:R-:W3:Y:S04]  /*77680*/  LDL.LU R27, [R1+0xa1c] ;  /* 0x000a1c00011b7983 */ /* 0x000ee80000300800 */
        /* <DEDUP_REMOVED lines=12> */
[----:B------:R-:W-:-:S02]  /*77750*/  IMAD.MOV.U32 R22, RZ, RZ, R3 ;  /* 0x000000ffff167224 */ /* 0x000fc400078e0003 */
[----:B------:R-:W-:Y:S01]  /*77760*/  IMAD.MOV.U32 R23, RZ, RZ, R2 ;  /* 0x000000ffff177224 */ /* 0x000fe200078e0002 */
[----:B------:R-:W3:Y:S01]  /*77770*/  LDL.64 R18, [R1+0xb8] ;  /* 0x0000b80001127983 */ /* 0x000ee20000100a00 */
[----:B------:R-:W4:Y:S02]  /*77780*/  LDL.LU R8, [R1+0x9f0] ;  /* 0x0009f00001087983 */ /* 0x000f240000300800 */
[----:B------:R-:W4:Y:S02]  /*77790*/  LDL.LU R9, [R1+0x9f4] ;  /* 0x0009f40001097983 */ /* 0x000f240000300800 */
[----:B------:R-:W4:Y:S01]  /*777a0*/  LDL.LU R10, [R1+0x9f8] ;  /* 0x0009f800010a7983 */ /* 0x000f220000300800 */
[----:B------:R-:W4:Y:S01]  /*777b0*/  LDL.LU R11, [R1+0x9fc] ;  /* 0x0009fc00010b7983 */ /* 0x000f220000300800 */
[----:B------:R0:W-:Y:S03]  /*777c0*/  STL.64 [R1+0x5098], R22 ;  /* 0x0050981601007387 */ /* 0x0001e60000100a00 */
[----:B0-----:R-:W3:Y:S01]  /*777d0*/  LDL.64 R22, [R1+0x108] ;  /* 0x0001080001167983 */ /* 0x001ee20000100a00 */
        /* <DEDUP_REMOVED lines=49> */
[----:B------:R0:W-:Y:S02]  /*77af0*/  STL.64 [R1+0xa08], R6 ;  /* 0x000a080601007387 */ /* 0x0001e40000100a00 */
[----:B0-----:R-:W-:Y:S02]  /*77b00*/  IMAD.MOV.U32 R6, RZ, RZ, R3 ;  /* 0x000000ffff067224 */ /* 0x001fe400078e0003 */
[----:B------:R-:W-:Y:S02]  /*77b10*/  IMAD.MOV.U32 R7, RZ, RZ, R2 ;  /* 0x000000ffff077224 */ /* 0x000fe400078e0002 */
        /* <DEDUP_REMOVED lines=10> */
[----:B------:R-:W-:Y:S01]  /*77bc0*/  STL [R1+0x5024], R3 ;  /* 0x0050240301007387 */ /* 0x000fe20000100800 */
[----:B------:R-:W-:Y:S01]  /*77bd0*/  STL [R1+0x5020], R2 ;  /* 0x0050200201007387 */ /* 0x000fe20000100800 */
[C---:B--2---:R-:W-:Y:S03]  /*77be0*/  HMMA.16816.F32 R20, R8.reuse, R22, R12 ;  /* 0x000000160814723c */ /* 0x044fe6000000180c */
[----:B------:R-:W2:Y:S01]  /*77bf0*/  LDL.LU.64 R14, [R1+0x5090] ;  /* 0x00509000010e7983 */ /* 0x000ea20000300a00 */
[----:B------:R-:W2:Y:S11]  /*77c00*/  LDL.LU.64 R12, [R1+0x5088] ;  /* 0x00508800010c7983 */ /* 0x000eb60000300a00 */
[----:B------:R-:W-:Y:S08]  /*77c10*/  @!UPT UIADD3 URZ, URZ, URZ, URZ ;  /* 0x0000003f3f3ff290 */ /* 0x000ff0000fffe03f */
        /* <DEDUP_REMOVED lines=19> */
[C---:B--2---:R-:W-:Y:S01]  /*77d50*/  HMMA.16816.F32 R12, R8.reuse, R14, R20 ;  /* 0x0000000e080c723c */ /* 0x044fe20000001814 */
[----:B------:R-:W2:Y:S01]  /*77d60*/  LDL.LU.64 R22, [R1+0x5048] ;  /* 0x0050480001167983 */ /* 0x000ea20000300a00 */
        /* <DEDUP_REMOVED lines=16> */
[----:B------:R-:W3:Y:S01]  /*77e70*/  LDL.LU R7, [R1+0xabc] ;  /* 0x000abc0001077983 */ /* 0x000ee20000300800 */
[C---:B--2---:R-:W-:Y:S01]  /*77e80*/  HMMA.16816.F32 R16, R8.reuse, R18, R20 ;  /* 0x000000120810723c */ /* 0x044fe20000001814 */
[----:B------:R-:W2:Y:S01]  /*77e90*/  LDL.LU R23, [R1+0x5028] ;  /* 0x0050280001177983 */ /* 0x000ea20000300800 */
[----:B------:R-:W-:Y:S11]  /*77ea0*/  IMAD.MOV.U32 R6, RZ, RZ, R28 ;  /* 0x000000ffff067224 */ /* 0x000ff600078e001c */
[----:B------:R-:W-:Y:S10]  /*77eb0*/  @!UPT UIADD3 URZ, URZ, URZ, URZ ;  /* 0x0000003f3f3ff290 */ /* 0x000ff4000fffe03f */
[----:B------:R-:W-:Y:S01]  /*77ec0*/  STL.64 [R1+0xac0], R16 ;  /* 0x000ac01001007387 */ /* 0x000fe20000100a00 */
[----:B------:R-:W-:Y:S02]  /*77ed0*/  STL.64 [R1+0xac8], R18 ;  /* 0x000ac81201007387 */ /* 0x000fe40000100a00 */
[----:B------:R0:W1:Y:S04]  /*77ee0*/  LDSM.16.MT88.4 R16, [R0+0x14380] ;  /* 0x014380000010783b */ /* 0x0000680000004200 */
[----:B------:R-:W4:Y:S01]  /*77ef0*/  S2R R28, SR_TID.X ;  /* 0x00000000001c7919 */ /* 0x000f220000002100 */
[----:B0-----:R-:W0:Y:S01]  /*77f00*/  S2R R0, SR_TID.X ;  /* 0x0000000000007919 */ /* 0x001e220000002100 */
[----:B---3--:R-:W-:Y:S03]  /*77f10*/  HMMA.16816.F32 R8, R8, R26, R4 ;  /* 0x0000001a0808723c */ /* 0x008fe60000001804 */
[----:B-1----:R-:W-:Y:S01]  /*77f20*/  STL.64 [R1+0x4ef8], R18 ;  /* 0x004ef81201007387 */ /* 0x002fe20000100a00 */
[----:B------:R-:W-:Y:S11]  /*77f30*/  STL.64 [R1+0x4ef0], R16 ;  /* 0x004ef01001007387 */ /* 0x000ff60000100a00 */
[----:B------:R-:W-:Y:S08]  /*77f40*/  @!UPT UIADD3 URZ, URZ, URZ, URZ ;  /* 0x0000003f3f3ff290 */ /* 0x000ff0000fffe03f */
[----:B------:R-:W-:Y:S01]  /*77f50*/  STL.64 [R1+0xab0], R8 ;  /* 0x000ab00801007387 */ /* 0x000fe20000100a00 */
[----:B------:R-:W-:Y:S01]  /*77f60*/  STL.64 [R1+0xab8], R10 ;  /* 0x000ab80a01007387 */ /* 0x000fe20000100a00 */
[----:B----4-:R-:W-:Y:S01]  /*77f70*/  LOP3.LUT R28, R28, 0x7, RZ, 0xc0, !PT ;  /* 0x000000071c1c7812 */ /* 0x010fe200078ec0ff */
[----:B0-----:R-:W-:-:S04]  /*77f80*/  IMAD.SHL.U32 R29, R0, 0x2, RZ ;  /* 0x00000002001d7824 */ /* 0x001fc800078e00ff */
[----:B------:R-:W-:Y:S02]  /*77f90*/  IMAD R28, R28, 0x110, RZ ;  /* 0x000001101c1c7824 */ /* 0x000fe400078e02ff */
[----:B------:R-:W-:-:S03]  /*77fa0*/  IMAD.MOV.U32 R0, RZ, RZ, R27 ;  /* 0x000000ffff007224 */ /* 0x000fc600078e001b */
[----:B------:R-:W-:Y:S01]  /*77fb0*/  LOP3.LUT R27, R28, 0x30, R29, 0x78, !PT ;  /* 0x000000301c1b7812 */ /* 0x000fe200078e781d */
[----:B------:R-:W-:-:S03]  /*77fc0*/  IMAD.MOV.U32 R4, RZ, RZ, R26 ;  /* 0x000000ffff047224 */ /* 0x000fc600078e001a */
[----:B------:R-:W-:-:S05]  /*77fd0*/  LOP3.LUT R27, R27, 0x40, RZ, 0x3c, !PT ;  /* 0x000000401b1b7812 */ /* 0x000fca00078e3cff */
[----:B------:R-:W-:Y:S04]  /*77fe0*/  LDSM.16.M88.4 R16, [R27+0x20080] ;  /* 0x020080001b10783b */ /* 0x000fe80000000200 */
[----:B--2---:R-:W0:Y:S02]  /*77ff0*/  LDSM.16.MT88.4 R8, [R23+0x18000] ;  /* 0x018000001708783b */ /* 0x004e240000004200 */
[----:B------:R-:W-:Y:S02]  /*78000*/  LDSM.16.MT88.4 R20, [R23+0x18080] ;  /* 0x018080001714783b */ /* 0x000fe40000004200 */
[----:B0-----:R0:W-:Y:S02]  /*78010*/  STL.64 [R1+0x4e28], R10 ;  /* 0x004e280a01007387 */ /* 0x0011e40000100a00 */
[----:B0-----:R-:W-:-:S02]  /*78020*/  IMAD.MOV.U32 R10, RZ, RZ, R4 ;  /* 0x000000ffff0a7224 */ /* 0x001fc400078e0004 */
[----:B------:R-:W0:Y:S04]  /*78030*/  LDSM.16.M88.4 R4, [R27+0x20880] ;  /* 0x020880001b04783b */ /* 0x000e280000000200 */
[----:B------:R-:W-:Y:S01]  /*78040*/  STL.64 [R1+0x4e20], R8 ;  /* 0x004e200801007387 */ /* 0x000fe20000100a00 */
[----:B------:R-:W-:Y:S02]  /*78050*/  STL.64 [R1+0x60], R16 ;  /* 0x0000601001007387 */ /* 0x000fe40000100a00 */
[----:B------:R0:W-:Y:S02]  /*78060*/  STL.64 [R1+0x68], R18 ;  /* 0x0000681201007387 */ /* 0x0001e40000100a00 */
[----:B0-----:R-:W-:Y:S02]  /*78070*/  IMAD.MOV.U32 R19, RZ, RZ, R4 ;  /* 0x000000ffff137224 */ /* 0x001fe400078e0004 */
[----:B------:R-:W-:Y:S01]  /*78080*/  IMAD.MOV.U32 R18, RZ, RZ, R5 ;  /* 0x000000ffff127224 */ /* 0x000fe200078e0005 */
[----:B------:R-:W-:Y:S01]  /*78090*/  STL.64 [R1+0x50], R4 ;  /* 0x0000500401007387 */ /* 0x000fe20000100a00 */
[----:B------:R-:W-:Y:S02]  /*780a0*/  STL.64 [R1+0x58], R6 ;  /* 0x0000580601007387 */ /* 0x000fe40000100a00 */
[----:B------:R-:W0:Y:S01]  /*780b0*/  LDSM.16.M88.4 R4, [R27+0x21880] ;  /* 0x021880001b04783b */ /* 0x000e220000000200 */
[----:B------:R-:W-:Y:S03]  /*780c0*/  STL.64 [R1+0x4fa0], R18 ;  /* 0x004fa01201007387 */ /* 0x000fe60000100a00 */
[----:B------:R-:W1:Y:S04]  /*780d0*/  LDSM.16.M88.4 R16, [R27+0x21080] ;  /* 0x021080001b10783b */ /* 0x000e680000000200 */
[----:B------:R-:W-:-:S02]  /*780e0*/  IMAD.MOV.U32 R11, RZ, RZ, R0 ;  /* 0x000000ffff0b7224 */ /* 0x000fc400078e0000 */
[----:B0-----:R-:W-:Y:S01]  /*780f0*/  IMAD.MOV.U32 R9, RZ, RZ, R4 ;  /* 0x000000ffff097224 */ /* 0x001fe200078e0004 */
[----:B-1----:R-:W-:Y:S01]  /*78100*/  STL.64 [R1+0x40], R16 ;  /* 0x0000401001007387 */ /* 0x002fe20000100a00 */
[----:B------:R-:W-:Y:S02]  /*78110*/  STL.64 [R1+0x48], R18 ;  /* 0x0000481201007387 */ /* 0x000fe40000100a00 */
[----:B------:R-:W-:Y:S02]  /*78120*/  STL.64 [R1+0x30], R4 ;  /* 0x0000300401007387 */ /* 0x000fe40000100a00 */
[----:B------:R-:W-:Y:S02]  /*78130*/  STL.64 [R1+0x38], R6 ;  /* 0x0000380601007387 */ /* 0x000fe40000100a00 */
[----:B------:R-:W-:Y:S02]  /*78140*/  IMAD.MOV.U32 R8, RZ, RZ, R5 ;  /* 0x000000ffff087224 */ /* 0x000fe400078e0005 */
[----:B------:R-:W0:Y:S04]  /*78150*/  LDSM.16.M88.4 R4, [R27+0x22080] ;  /* 0x022080001b04783b */ /* 0x000e280000000200 */
[----:B------:R-:W-:Y:S01]  /*78160*/  STL.64 [R1+0x4f88], R10 ;  /* 0x004f880a01007387 */ /* 0x000fe20000100a00 */
[----:B------:R-:W-:Y:S02]  /*78170*/  STL.64 [R1+0x4f80], R8 ;  /* 0x004f800801007387 */ /* 0x000fe40000100a00 */
[----:B------:R-:W-:Y:S01]  /*78180*/  LDSM.16.M88.4 R8, [R27+0x22880] ;  /* 0x022880001b08783b */ /* 0x000fe20000000200 */
[----:B0-----:R-:W-:Y:S03]  /*78190*/  STL.64 [R1+0x20], R4 ;  /* 0x0000200401007387 */ /* 0x001fe60000100a00 */
[----:B------:R-:W-:-:S02]  /*781a0*/  IMAD.MOV.U32 R28, RZ, RZ, R6 ;  /* 0x000000ffff1c7224 */ /* 0x000fc400078e0006 */
[----:B------:R-:W-:Y:S02]  /*781b0*/  STL.64 [R1+0x28], R6 ;  /* 0x0000280601007387 */ /* 0x000fe40000100a00 */
[----:B------:R-:W-:Y:S02]  /*781c0*/  IMAD.MOV.U32 R0, RZ, RZ, R7 ;  /* 0x000000ffff007224 */ /* 0x000fe400078e0007 */
[----:B------:R-:W0:Y:S02]  /*781d0*/  LDSM.16.M88.4 R4, [R27+0x23080] ;  /* 0x023080001b04783b */ /* 0x000e240000000200 */
[----:B------:R-:W1:Y:S02]  /*781e0*/  LDSM.16.M88.4 R24, [R27+0x23880] ;  /* 0x023880001b18783b */ /* 0x000e640000000200 */
[----:B------:R-:W-:Y:S02]  /*781f0*/  STL [R1+0x46a4], R0 ;  /* 0x0046a40001007387 */ /* 0x000fe40000100800 */
[----:B------:R-:W-:Y:S02]  /*78200*/  STL [R1+0x46a0], R28 ;  /* 0x0046a01c01007387 */ /* 0x000fe40000100800 */
[----:B0-----:R-:W-:Y:S01]  /*78210*/  IMAD.MOV.U32 R29, RZ, RZ, R5 ;  /* 0x000000ffff1d7224 */ /* 0x001fe200078e0005 */
[----:B------:R-:W-:Y:S01]  /*78220*/  STL.64 [R1], R4 ;  /* 0x0000000401007387 */ /* 0x000fe20000100a00 */
[----:B------:R-:W-:Y:S02]  /*78230*/  STL.64 [R1+0x10], R8 ;  /* 0x0000100801007387 */ /* 0x000fe40000100a00 */
[----:B------:R-:W-:Y:S02]  /*78240*/  STL.64 [R1+0x18], R10 ;  /* 0x0000180a01007387 */ /* 0x000fe40000100a00 */
[----:B------:R-:W-:Y:S01]  /*78250*/  STL.64 [R1+0x8], R6 ;  /* 0x0000080601007387 */ /* 0x000fe20000100a00 */
[----:B------:R-:W-:Y:S01]  /*78260*/  STL [R1+0x4f28], R29 ;  /* 0x004f281d01007387 */ /* 0x000fe20000100800 */
[----:B-1----:R-:W-:Y:S02]  /*78270*/  STL [R1+0x4594], R26 ;  /* 0x0045941a01007387 */ /* 0x002fe40000100800 */
[----:B------:R0:W-:Y:S02]  /*78280*/  STL [R1+0x4590], R27 ;  /* 0x0045901b01007387 */ /* 0x0001e40000100800 */
[----:B------:R-:W-:Y:S01]  /*78290*/  STL.64 [R1+0x4db0], R24 ;  /* 0x004db01801007387 */ /* 0x000fe20000100a00 */
[----:B0-----:R-:W2:Y:S04]  /*782a0*/  LDL.LU.64 R26, [R1+0xd8] ;  /* 0x0000d800011a7983 */ /* 0x001ea80000300a00 */
[----:B--2---:R-:W-:Y:S01]  /*782b0*/  STL.64 [R1+0x4fd8], R26 ;  /* 0x004fd81a01007387 */ /* 0x004fe20000100a00 */
[----:B------:R-:W-:Y:S02]  /*782c0*/  STL.64 [R1+0x4da8], R22 ;  /* 0x004da81601007387 */ /* 0x000fe40000100a00 */
[----:B------:R0:W-:Y:S02]  /*782d0*/  STL.64 [R1+0x4da0], R20 ;  /* 0x004da01401007387 */ /* 0x0001e40000100a00 */
[----:B0-----:R-:W2:Y:S01]  /*782e0*/  LDL.LU R20, [R1+0x830] ;  /* 0x0008300001147983 */ /* 0x001ea20000300800 */
[----:B------:R-:W2:Y:S02]  /*782f0*/  LDL.LU R21, [R1+0x834] ;  /* 0x0008340001157983 */ /* 0x000ea40000300800 */
[----:B------:R-:W3:Y:S02]  /*78300*/  LDL.LU R22, [R1+0x838] ;  /* 0x0008380001167983 */ /* 0x000ee40000300800 */
[----:B------:R-:W3:Y:S01]  /*78310*/  LDL.LU R23, [R1+0x83c] ;  /* 0x00083c0001177983 */ /* 0x000ee20000300800 */
[----:B------:R-:W4:Y:S01]  /*78320*/  LDL.LU R4, [R1+0xb80] ;  /* 0x000b800001047983 */ /* 0x000f220000300800 */
[----:B------:R-:W4:Y:S02]  /*78330*/  LDL.LU R5, [R1+0xb84] ;  /* 0x000b840001057983 */ /* 0x000f240000300800 */
[----:B------:R-:W2:Y:S02]  /*78340*/  LDL.LU R6, [R1+0xb88] ;  /* 0x000b880001067983 */ /* 0x000ea40000300800 */
[----:B------:R-:W2:Y:S01]  /*78350*/  LDL.LU R7, [R1+0xb8c] ;  /* 0x000b8c0001077983 */ /* 0x000ea20000300800 */
[----:B------:R-:W2:Y:S01]  /*78360*/  LDL.LU.64 R18, [R1+0xb8] ;  /* 0x0000b80001127983 */ /* 0x000ea20000300a00 */
[----:B------:R-:W-:-:S02]  /*78370*/  IMAD.MOV.U32 R26, RZ, RZ, R3 ;  /* 0x000000ffff1a7224 */ /* 0x000fc400078e0003 */
[----:B------:R-:W-:Y:S01]  /*78380*/  IMAD.MOV.U32 R27, RZ, RZ, R2 ;  /* 0x000000ffff1b7224 */ /* 0x000fe200078e0002 */
[----:B--2---:R-:W-:Y:S01]  /*78390*/  STL.64 [R1+0x4fb8], R18 ;  /* 0x004fb81201007387 */ /* 0x004fe20000100a00 */
[----:B------:R-:W-:Y:S02]  /*783a0*/  STL.64 [R1+0x4f98], R6 ;  /* 0x004f980601007387 */ /* 0x000fe40000100a00 */
[----:B----4-:R0:W-:Y:S02]  /*783b0*/  STL.64 [R1+0x4f90], R4 ;  /* 0x004f900401007387 */ /* 0x0101e40000100a00 */
[----:B0-----:R-:W2:Y:S01]  /*783c0*/  LDL.LU R4, [R1+0xb90] ;  /* 0x000b900001047983 */ /* 0x001ea20000300800 */
[----:B------:R-:W2:Y:S02]  /*783d0*/  LDL.LU R5, [R1+0xb94] ;  /* 0x000b940001057983 */ /* 0x000ea40000300800 */
[----:B------:R-:W4:Y:S02]  /*783e0*/  LDL.LU R6, [R1+0xb98] ;  /* 0x000b980001067983 */ /* 0x000f240000300800 */
[----:B------:R-:W4:Y:S01]  /*783f0*/  LDL.LU R7, [R1+0xb9c] ;  /* 0x000b9c0001077983 */ /* 0x000f220000300800 */
[----:B------:R-:W2:Y:S04]  /*78400*/  LDL R18, [R1+0xc8] ;  /* 0x0000c80001127983 */ /* 0x000ea80000100800 */
[----:B------:R-:W2:Y:S01]  /*78410*/  LDL R19, [R1+0xcc] ;  /* 0x0000cc0001137983 */ /* 0x000ea20000100800 */
[----:B------:R-:W2:Y:S02]  /*78420*/  LDL.LU R3, [R1+0x5024] ;  /* 0x0050240001037983 */ /* 0x000ea40000300800 */
[----:B------:R-:W2:Y:S02]  /*78430*/  LDL.LU R2, [R1+0x5020] ;  /* 0x0050200001027983 */ /* 0x000ea40000300800 */
[----:B------:R0:W-:Y:S01]  /*78440*/  STL.64 [R1+0x4ff0], R26 ;  /* 0x004ff01a01007387 */ /* 0x0001e20000100a00 */
[----:B------:R-:W2:Y:S01]  /*78450*/  LDL.LU R24, [R1+0xbe0] ;  /* 0x000be00001187983 */ /* 0x000ea20000300800 */
[----:B------:R-:W2:Y:S03]  /*78460*/  LDL.LU R25, [R1+0xbe4] ;  /* 0x000be40001197983 */ /* 0x000ea60000300800 */
[----:B0-----:R-:W2:Y:S01]  /*78470*/  LDL.LU R26, [R1+0xbe8] ;  /* 0x000be800011a7983 */ /* 0x001ea20000300800 */
[----:B------:R-:W2:Y:S03]  /*78480*/  LDL.LU R27, [R1+0xbec] ;  /* 0x000bec00011b7983 */ /* 0x000ea60000300800 */
[----:B--2---:R0:W-:Y:S01]  /*78490*/  STL.64 [R1+0x5000], R26 ;  /* 0x0050001a01007387 */ /* 0x0041e20000100a00 */
[----:B------:R-:W-:Y:S02]  /*784a0*/  STL.64 [R1+0x4ff8], R24 ;  /* 0x004ff81801007387 */ /* 0x000fe40000100a00 */
[----:B0-----:R-:W-:-:S02]  /*784b0*/  IMAD.MOV.U32 R26, RZ, RZ, R2 ;  /* 0x000000ffff1a7224 */ /* 0x001fc400078e0002 */
[----:B------:R-:W-:Y:S01]  /*784c0*/  IMAD.MOV.U32 R27, RZ, RZ, R3 ;  /* 0x000000ffff1b7224 */ /* 0x000fe200078e0003 */
[----:B------:R-:W2:Y:S01]  /*784d0*/  LDL.LU R2, [R1+0x501c] ;  /* 0x00501c0001027983 */ /* 0x000ea20000300800 */
[----:B------:R-:W2:Y:S02]  /*784e0*/  LDL.LU R3, [R1+0x5018] ;  /* 0x0050180001037983 */ /* 0x000ea40000300800 */
        /* <DEDUP_REMOVED lines=17> */
[----:B----4-:R-:W-:Y:S01]  /*78600*/  STL.64 [R1+0x4fb0], R6 ;  /* 0x004fb00601007387 */ /* 0x010fe20000100a00 */
[----:B------:R0:W-:Y:S03]  /*78610*/  STL.64 [R1+0x4fa8], R4 ;  /* 0x004fa80401007387 */ /* 0x0001e60000100a00 */
        /* <DEDUP_REMOVED lines=15> */
[----:B------:R-:W2:Y:S02]  /*78710*/  LDL.LU R22, [R1+0x858] ;  /* 0x0008580001167983 */ /* 0x000ea40000300800 */
[----:B------:R-:W2:Y:S01]  /*78720*/  LDL.LU R23, [R1+0x85c] ;  /* 0x00085c0001177983 */ /* 0x000ea20000300800 */
[C---:B------:R-:W-:Y:S01]  /*78730*/  HMMA.16816.F32 R24, R12.reuse, R26, R16 ;  /* 0x0000001a0c18723c */ /* 0x040fe20000001810 */
[----:B--2---:R0:W-:Y:S01]  /*78740*/  STL.64 [R1+0x4f48], R22 ;  /* 0x004f481601007387 */ /* 0x0041e20000100a00 */
[----:B---3--:R-:W-:Y:S03]  /*78750*/  STL.64 [R1+0x4f40], R20 ;  /* 0x004f401401007387 */ /* 0x008fe60000100a00 */
[----:B0-----:R-:W2:Y:S01]  /*78760*/  LDL.LU.64 R22, [R1+0xf8] ;  /* 0x0000f80001167983 */ /* 0x001ea20000300a00 */
[----:B------:R-:W3:Y:S02]  /*78770*/  LDL.LU.64 R18, [R1+0x5010] ;  /* 0x0050100001127983 */ /* 0x000ee40000300a00 */
[----:B------:R-:W3:Y:S11]  /*78780*/  LDL.LU.64 R16, [R1+0x5008] ;  /* 0x0050080001107983 */ /* 0x000ef60000300a00 */
[----:B------:R-:W-:Y:S04]  /*78790*/  @!UPT UIADD3 URZ, URZ, URZ, URZ ;  /* 0x0000003f3f3ff290 */ /* 0x000fe8000fffe03f */
[----:B------:R-:W-:Y:S01]  /*787a0*/  STL.64 [R1+0xae0], R24 ;  /* 0x000ae01801007387 */ /* 0x000fe20000100a00 */
[----:B------:R0:W-:Y:S04]  /*787b0*/  STL.64 [R1+0xae8], R26 ;  /* 0x000ae81a01007387 */ /* 0x0001e80000100a00 */
[----:B0-----:R-:W2:Y:S01]  /*787c0*/  LDL.LU.64 R26, [R1+0x5000] ;  /* 0x00500000011a7983 */ /* 0x001ea20000300a00 */
[----:B------:R-:W2:Y:S02]  /*787d0*/  LDL.LU.64 R24, [R1+0x4ff8] ;  /* 0x004ff80001187983 */ /* 0x000ea40000300a00 */
[C---:B--2---:R-:W-:Y:S11]  /*787e0*/  HMMA.16816.F32 R24, R12.reuse, R22, R24 ;  /* 0x000000160c18723c */ /* 0x044ff60000001818 */
        /* <DEDUP_REMOVED lines=17> */
[----:B---3--:R-:W-:Y:S11]  /*78900*/  HMMA.16816.F32 R16, R12, R26, R16 ;  /* 0x0000001a0c10723c */ /* 0x008ff60000001810 */
[----:B------:R-:W-:Y:S11]  /*78910*/  @!UPT UIADD3 URZ, URZ, URZ, URZ ;  /* 0x0000003f3f3ff290 */ /* 0x000ff6000fffe03f */
[----:B------:R-:W-:Y:S01]  /*78920*/  @!UPT UIADD3 URZ, URZ, URZ, URZ ;  /* 0x0000003f3f3ff290 */ /* 0x000fe2000fffe03f */
[----:B------:R-:W-:Y:S01]  /*78930*/  STL.64 [R1+0xc10], R16 ;  /* 0x000c101001007387 */ /* 0x000fe20000100a00 */
[----:B------:R0:W-:Y:S03]  /*78940*/  STL.64 [R1+0xc18], R18 ;  /* 0x000c181201007387 */ /* 0x0001e60000100a00 */
[----:B0-----:R-:W3:Y:S01]  /*78950*/  LDL.LU.64 R18, [R1+0x4fd0] ;  /* 0x004fd00001127983 */ /* 0x001ee20000300a00 */
[----:B------:R0:W-:Y:S02]  /*78960*/  STL.64 [R1+0x4f50], R26 ;  /* 0x004f501a01007387 */ /* 0x0001e40000100a00 */
[----:B------:R-:W2:Y:S02]  /*78970*/  LDL.LU R24, [R1+0xb50] ;  /* 0x000b500001187983 */ /* 0x000ea40000300800 */
[----:B------:R-:W2:Y:S02]  /*78980*/  LDL.LU R25, [R1+0xb54] ;  /* 0x000b540001197983 */ /* 0x000ea40000300800 */
[----:B0-----:R-:W-:-:S02]  /*78990*/  IMAD.MOV.U32 R26, RZ, RZ, R3 ;  /* 0x000000ffff1a7224 */ /* 0x001fc400078e0003 */
[----:B------:R-:W-:-:S05]  /*789a0*/  IMAD.MOV.U32 R27, RZ, RZ, R2 ;  /* 0x000000ffff1b7224 */ /* 0x000fca00078e0002 */
[----:B------:R0:W-:Y:S01]  /*789b0*/  STL.64 [R1+0x4f68], R26 ;  /* 0x004f681a01007387 */ /* 0x0001e20000100a00 */
[C---:B---3--:R-:W-:Y:S03]  /*789c0*/  HMMA.16816.F32 R16, R12.reuse, R18, R4 ;  /* 0x000000120c10723c */ /* 0x048fe60000001804 */
[----:B--2---:R-:W-:Y:S01]  /*789d0*/  STL.64 [R1+0x4f60], R24 ;  /* 0x004f601801007387 */ /* 0x004fe20000100a00 */
[----:B0-----:R-:W2:Y:S02]  /*789e0*/  LDL.LU.64 R26, [R1+0x108] ;  /* 0x00010800011a7983 */ /* 0x001ea40000300a00 */
[----:B------:R-:W3:Y:S02]  /*789f0*/  LDL.LU.64 R6, [R1+0x4fc8] ;  /* 0x004fc80001067983 */ /* 0x000ee40000300a00 */
[----:B------:R-:W3:Y:S11]  /*78a00*/  LDL.LU.64 R4, [R1+0x4fc0] ;  /* 0x004fc00001047983 */ /* 0x000ef60000300a00 */
[----:B------:R-:W-:Y:S04]  /*78a10*/  @!UPT UIADD3 URZ, URZ, URZ, URZ ;  /* 0x0000003f3f3ff290 */ /* 0x000fe8000fffe03f */
        /* <DEDUP_REMOVED lines=12> */
[----:B------:R-:W2:Y:S01]  /*78ae0*/  LDL.LU.64 R18, [R1+0x4fa0] ;  /* 0x004fa00001127983 */ /* 0x000ea20000300a00 */
[----:B----4-:R-:W-:Y:S01]  /*78af0*/  IMAD.MOV.U32 R29, RZ, RZ, R11 ;  /* 0x000000ffff1d7224 */ /* 0x010fe200078e000b */
[C---:B---3--:R-:W-:Y:S11]  /*78b00*/  HMMA.16816.F32 R4, R12.reuse, R10, R4 ;  /* 0x0000000a0c04723c */ /* 0x048ff60000001804 */
[----:B------:R-:W-:Y:S11]  /*78b10*/  @!UPT UIADD3 URZ, URZ, URZ, URZ ;  /* 0x0000003f3f3ff290 */ /* 0x000ff6000fffe03f */
[----:B------:R-:W-:Y:S01]  /*78b20*/  @!UPT UIADD3 URZ, URZ, URZ, URZ ;  /* 0x0000003f3f3ff290 */ /* 0x000fe2000fffe03f */
[----:B------:R-:W-:Y:S01]  /*78b30*/  STL.64 [R1+0xbe0], R4 ;  /* 0x000be00401007387 */ /* 0x000fe20000100a00 */
[----:B------:R0:W-:Y:S03]  /*78b40*/  STL.64 [R1+0xbe8], R6 ;  /* 0x000be80601007387 */ /* 0x0001e60000100a00 */
[----:B0-----:R-:W3:Y:S01]  /*78b50*/  LDL.LU.64 R6, [R1+0x4f98] ;  /* 0x004f980001067983 */ /* 0x001ee20000300a00 */
[----:B------:R-:W3:Y:S02]  /*78b60*/  LDL.LU.64 R4, [R1+0x4f90] ;  /* 0x004f900001047983 */ /* 0x000ee40000300a00 */
[----:B------:R-:W3:Y:S02]  /*78b70*/  LDL.LU.64 R10, [R1+0x4f88] ;  /* 0x004f8800010a7983 */ /* 0x000ee40000300a00 */
[----:B------:R-:W4:Y:S01]  /*78b80*/  LDL.LU.64 R8, [R1+0x4f80] ;  /* 0x004f800001087983 */ /* 0x000f220000300a00 */
[----:B---3--:R-:W-:Y:S01]  /*78b90*/  HMMA.16816.F32 R12, R12, R10, R4 ;  /* 0x0000000a0c0c723c */ /* 0x008fe20000001804 */
[----:B------:R-:W3:Y:S01]  /*78ba0*/  LDL.LU.64 R6, [R1+0x4f78] ;  /* 0x004f780001067983 */ /* 0x000ee20000300a00 */
[----:B------:R-:W3:Y:S02]  /*78bb0*/  LDL.LU.64 R4, [R1+0x4f70] ;  /* 0x004f700001047983 */ /* 0x000ee40000300a00 */
[----:B--2---:R-:W-:Y:S11]  /*78bc0*/  IMAD.MOV.U32 R0, RZ, RZ, R27 ;  /* 0x000000ffff007224 */ /* 0x004ff600078e001b */
[----:B------:R-:W-:Y:S08]  /*78bd0*/  @!UPT UIADD3 URZ, URZ, URZ, URZ ;  /* 0x0000003f3f3ff290 */ /* 0x000ff0000fffe03f */
[----:B------:R-:W-:Y:S01]  /*78be0*/  STL.64 [R1+0xbd0], R12 ;  /* 0x000bd00c01007387 */ /* 0x000fe20000100a00 */
[----:B------:R0:W-:Y:S03]  /*78bf0*/  STL.64 [R1+0xbd8], R14 ;  /* 0x000bd80e01007387 */ /* 0x0001e60000100a00 */
[----:B0-----:R-:W2:Y:S01]  /*78c00*/  LDL.LU.64 R14, [R1+0xe8] ;  /* 0x0000e800010e7983 */ /* 0x001ea20000300a00 */
[----:B------:R-:W-:Y:S02]  /*78c10*/  STL.64 [R1+0x4f08], R10 ;  /* 0x004f080a01007387 */ /* 0x000fe40000100a00 */
[----:B----4-:R0:W-:Y:S02]  /*78c20*/  STL.64 [R1+0x4f00], R8 ;  /* 0x004f000801007387 */ /* 0x0101e40000100a00 */
[----:B0-----:R-:W-:Y:S01]  /*78c30*/  IMAD.MOV.U32 R8, RZ, RZ, R26 ;  /* 0x000000ffff087224 */ /* 0x001fe200078e001a */
[C---:B---3--:R-:W-:Y:S01]  /*78c40*/  HMMA.16816.F32 R20, R4.reuse, R26, R20 ;  /* 0x0000001a0414723c */ /* 0x048fe20000001814 */
[----:B------:R-:W3:Y:S01]  /*78c50*/  LDL.LU.64 R26, [R1+0x4f68] ;  /* 0x004f6800011a7983 */ /* 0x000ee20000300a00 */
[----:B------:R-:W3:Y:S11]  /*78c60*/  LDL.LU.64 R24, [R1+0x4f60] ;  /* 0x004f600001187983 */ /* 0x000ef60000300a00 */
[----:B------:R-:W-:Y:S10]  /*78c70*/  @!UPT UIADD3 URZ, URZ, URZ, URZ ;  /* 0x0000003f3f3ff290 */ /* 0x000ff4000fffe03f */
[----:B------:R-:W-:Y:S01]  /*78c80*/  STL.64 [R1+0xbc0], R20 ;  /* 0x000bc01401007387 */ /* 0x000fe20000100a00 */
[----:B------:R-:W-:Y:S02]  /*78c90*/  IMAD.MOV.U32 R3, RZ, RZ, R22 ;  /* 0x000000ffff037224 */ /* 0x000fe400078e0016 */
[----:B------:R-:W-:Y:S02]  /*78ca0*/  IMAD.MOV.U32 R2, RZ, RZ, R23 ;  /* 0x000000ffff027224 */ /* 0x000fe400078e0017 */
[----:B------:R-:W3:Y:S03]  /*78cb0*/  LDL.LU.64 R22, [R1+0x4f58] ;  /* 0x004f580001167983 */ /* 0x000ee60000300a00 */
[----:B------:R-:W-:Y:S02]  /*78cc0*/  STL [R1+0x4804], R2 ;  /* 0x0048040201007387 */ /* 0x000fe40000100800 */
[----:B------:R0:W-:Y:S01]  /*78cd0*/  STL [R1+0x4800], R3 ;  /* 0x0048000301007387 */ /* 0x0001e20000100800 */
[----:B---3--:R-:W-:Y:S01]  /*78ce0*/  HMMA.16816.F32 R24, R4, R22, R24 ;  /* 0x000000160418723c */ /* 0x008fe20000001818 */
[----:B0-----:R-:W-:-:S02]  /*78cf0*/  IMAD.MOV.U32 R3, RZ, RZ, R22 ;  /* 0x000000ffff037224 */ /* 0x001fc400078e0016 */
[----:B------:R-:W-:Y:S11]  /*78d00*/  IMAD.MOV.U32 R2, RZ, RZ, R23 ;  /* 0x000000ffff027224 */ /* 0x000ff600078e0017 */
[----:B------:R-:W-:Y:S09]  /*78d10*/  @!UPT UIADD3 URZ, URZ, URZ, URZ ;  /* 0x0000003f3f3ff290 */ /* 0x000ff2000fffe03f */
[----:B------:R-:W-:Y:S01]  /*78d20*/  STL.64 [R1+0xbb0], R24 ;  /* 0x000bb01801007387 */ /* 0x000fe20000100a00 */
[----:B------:R0:W-:Y:S03]  /*78d30*/  STL.64 [R1+0xbb8], R26 ;  /* 0x000bb81a01007387 */ /* 0x0001e60000100a00 */
[----:B0-----:R-:W3:Y:S01]  /*78d40*/  LDL.LU.64 R26, [R1+0x4f50] ;  /* 0x004f5000011a7983 */ /* 0x001ee20000300a00 */
[----:B------:R-:W2:Y:S02]  /*78d50*/  LDL.LU.64 R22, [R1+0x4f48] ;  /* 0x004f480001167983 */ /* 0x000ea40000300a00 */
[----:B------:R-:W2:Y:S02]  /*78d60*/  LDL.LU.64 R20, [R1+0x4f40] ;  /* 0x004f400001147983 */ /* 0x000ea40000300a00 */
[----:B--2---:R-:W-:Y:S11]  /*78d70*/  HMMA.16816.F32 R20, R4, R14, R20 ;  /* 0x0000000e0414723c */ /* 0x004ff60000001814 */
[----:B------:R-:W-:Y:S11]  /*78d80*/  @!UPT UIADD3 URZ, URZ, URZ, URZ ;  /* 0x0000003f3f3ff290 */ /* 0x000ff6000fffe03f */
[----:B------:R-:W-:Y:S01]  /*78d90*/  @!UPT UIADD3 URZ, URZ, URZ, URZ ;  /* 0x0000003f3f3ff290 */ /* 0x000fe2000fffe03f */
[----:B------:R-:W-:Y:S01]  /*78da0*/  STL.64 [R1+0xba0], R20 ;  /* 0x000ba01401007387 */ /* 0x000fe20000100a00 */
[----:B------:R0:W-:Y:S03]  /*78db0*/  STL.64 [R1+0xba8], R22 ;  /* 0x000ba81601007387 */ /* 0x0001e60000100a00 */
[----:B0-----:R-:W2:Y:S01]  /*78dc0*/  LDL.LU.64 R22, [R1+0x4f38] ;  /* 0x004f380001167983 */ /* 0x001ea20000300a00 */
[----:B------:R-:W2:Y:S02]  /*78dd0*/  LDL.LU.64 R20, [R1+0x4f30] ;  /* 0x004f300001147983 */ /* 0x000ea40000300a00 */
[----:B------:R-:W-:Y:S02]  /*78de0*/  IMAD.MOV.U32 R10, RZ, RZ, R14 ;  /* 0x000000ffff0a7224 */ /* 0x000fe400078e000e */
[----:B------:R-:W-:Y:S02]  /*78df0*/  IMAD.MOV.U32 R9, RZ, RZ, R15 ;  /* 0x000000ffff097224 */ /* 0x000fe400078e000f */
[----:B---3--:R-:W-:-:S02]  /*78e00*/  IMAD.MOV.U32 R11, RZ, RZ, R27 ;  /* 0x000000ffff0b7224 */ /* 0x008fc400078e001b */
[----:B------:R-:W-:Y:S01]  /*78e10*/  IMAD.MOV.U32 R16, RZ, RZ, R26 ;  /* 0x000000ffff107224 */ /* 0x000fe200078e001a */
[----:B--2---:R-:W-:Y:S11]  /*78e20*/  HMMA.16816.F32 R12, R4, R26, R20 ;  /* 0x0000001a040c723c */ /* 0x004ff60000001814 */
[----:B------:R-:W-:Y:S11]  /*78e30*/  @!UPT UIADD3 URZ, URZ, URZ, URZ ;  /* 0x0000003f3f3ff290 */ /* 0x000ff6000fffe03f */
[----:B------:R-:W-:Y:S01]  /*78e40*/  @!UPT UIADD3 URZ, URZ, URZ, URZ ;  /* 0x0000003f3f3ff290 */ /* 0x000fe2000fffe03f */
[----:B------:R0:W-:Y:S01]  /*78e50*/  STL.64 [R1+0xb90], R12 ;  /* 0x000b900c01007387 */ /* 0x0001e20000100a00 */
[----:B------:R-:W-:Y:S02]  /*78e60*/  STL.64 [R1+0xb98], R14 ;  /* 0x000b980e01007387 */ /* 0x000fe40000100a00 */
[----:B------:R-:W-:Y:S02]  /*78e70*/  STL.64 [R1+0x4f20], R10 ;  /* 0x004f200a01007387 */ /* 0x000fe40000100a00 */
[----:B------:R-:W-:Y:S01]  /*78e80*/  STL.64 [R1+0x4f18], R8 ;  /* 0x004f180801007387 */ /* 0x000fe20000100a00 */
[----:B------:R-:W-:Y:S04]  /*78e90*/  STL [R1+0x4f10], R16 ;  /* 0x004f101001007387 */ /* 0x000fe80000100800 */
[----:B0-----:R-:W2:Y:S04]  /*78ea0*/  LDL.64 R12, [R1+0x40] ;  /* 0x00004000010c7983 */ /* 0x001ea80000100a00 */
[----:B--2---:R0:W-:Y:S01]  /*78eb0*/  STL.64 [R1+0x4df0], R12 ;  /* 0x004df00c01007387 */ /* 0x0041e20000100a00 */
[----:B------:R-:W2:Y:S02]  /*78ec0*/  LDL.LU R20, [R1+0x510] ;  /* 0x0005100001147983 */ /* 0x000ea40000300800 */
[----:B------:R-:W2:Y:S02]  /*78ed0*/  LDL.LU R21, [R1+0x514] ;  /* 0x0005140001157983 */ /* 0x000ea40000300800 */
[----:B------:R-:W3:Y:S01]  /*78ee0*/  LDL.LU R22, [R1+0x518] ;  /* 0x0005180001167983 */ /* 0x000ee20000300800 */
[----:B------:R-:W3:Y:S01]  /*78ef0*/  LDL.LU R23, [R1+0x51c] ;  /* 0x00051c0001177983 */ /* 0x000ee20000300800 */
[----:B0-----:R-:W-:-:S02]  /*78f00*/  IMAD.MOV.U32 R12, RZ, RZ, R19 ;  /* 0x000000ffff0c7224 */ /* 0x001fc400078e0013 */
[----:B------:R-:W-:-:S05]  /*78f10*/  IMAD.MOV.U32 R13, RZ, RZ, R18 ;  /* 0x000000ffff0d7224 */ /* 0x000fca00078e0012 */
[----:B------:R0:W-:Y:S04]  /*78f20*/  STL.64 [R1+0x4e08], R12 ;  /* 0x004e080c01007387 */ /* 0x0001e80000100a00 */
[----:B0-----:R-:W4:Y:S04]  /*78f30*/  LDL.64 R12, [R1+0x60] ;  /* 0x00006000010c7983 */ /* 0x001f280000100a00 */
[----:B----4-:R-:W-:Y:S01]  /*78f40*/  STL.64 [R1+0x4e30], R12 ;  /* 0x004e300c01007387 */ /* 0x010fe20000100a00 */
[----:B---3--:R-:W-:Y:S02]  /*78f50*/  STL.64 [R1+0x4de8], R22 ;  /* 0x004de81601007387 */ /* 0x008fe40000100a00 */
[----:B--2---:R0:W-:Y:S02]  /*78f60*/  STL.64 [R1+0x4de0], R20 ;  /* 0x004de01401007387 */ /* 0x0041e40000100a00 */
        /* <DEDUP_REMOVED lines=8> */
[----:B------:R-:W2:Y:S01]  /*78ff0*/  LDL.LU R8, [R1+0x800] ;  /* 0x0008000001087983 */ /* 0x000ea20000300800 */
[----:B------:R-:W2:Y:S02]  /*79000*/  LDL.LU R9, [R1+0x804] ;  /* 0x0008040001097983 */ /* 0x000ea40000300800 */
[----:B------:R-:W2:Y:S02]  /*79010*/  LDL.LU R10, [R1+0x808] ;  /* 0x00080800010a7983 */ /* 0x000ea40000300800 */
[----:B------:R-:W2:Y:S01]  /*79020*/  LDL.LU R11, [R1+0x80c] ;  /* 0x00080c00010b7983 */ /* 0x000ea20000300800 */
[----:B------:R-:W2:Y:S01]  /*79030*/  LDL.LU.64 R18, [R1+0xc8] ;  /* 0x0000c80001127983 */ /* 0x000ea20000300a00 */
[----:B------:R-:W2:Y:S02]  /*79040*/  LDL.LU R12, [R1+0x550] ;  /* 0x00055000010c7983 */ /* 0x000ea40000300800 */
[----:B------:R-:W2:Y:S02]  /*79050*/  LDL.LU R13, [R1+0x554] ;  /* 0x00055400010d7983 */ /* 0x000ea40000300800 */
[----:B------:R-:W2:Y:S01]  /*79060*/  LDL.LU R14, [R1+0x558] ;  /* 0x00055800010e7983 */ /* 0x000ea20000300800 */
[----:B------:R-:W2:Y:S04]  /*79070*/  LDL.LU R15, [R1+0x55c] ;  /* 0x00055c00010f7983 */ /* 0x000ea80000300800 */
[----:B--2---:R0:W-:Y:S01]  /*79080*/  STL.64 [R1+0x4e40], R14 ;  /* 0x004e400e01007387 */ /* 0x0041e20000100a00 */
[----:B------:R-:W-:Y:S03]  /*79090*/  STL.64 [R1+0x4e38], R12 ;  /* 0x004e380c01007387 */ /* 0x000fe60000100a00 */
[----:B0-----:R-:W2:Y:S01]  /*790a0*/  LDL.LU R14, [R1+0xa8] ;  /* 0x0000a800010e7983 */ /* 0x001ea20000300800 */
[----:B------:R-:W-:-:S02]  /*790b0*/  IMAD.MOV.U32 R15, RZ, RZ, R29 ;  /* 0x000000ffff0f7224 */ /* 0x000fc400078e001d */
[----:B------:R-:W2:Y:S02]  /*790c0*/  LDL.LU R29, [R1+0x4f28] ;  /* 0x004f2800011d7983 */ /* 0x000ea40000300800 */
[----:B---3--:R-:W-:Y:S01]  /*790d0*/  STL.64 [R1+0x4e00], R22 ;  /* 0x004e001601007387 */ /* 0x008fe20000100a00 */
[----:B------:R0:W-:Y:S04]  /*790e0*/  STL.64 [R1+0x4df8], R20 ;  /* 0x004df81401007387 */ /* 0x0001e80000100a00 */
        /* <DEDUP_REMOVED lines=10> */
[----:B------:R-:W-:Y:S01]  /*79190*/  HMMA.16816.F32 R8, R4, R18, R8 ;  /* 0x000000120408723c */ /* 0x000fe20000001808 */
        /* <DEDUP_REMOVED lines=9> */
[----:B--2---:R-:W-:Y:S07]  /*79230*/  STL.64 [R1+0x4e58], R20 ;  /* 0x004e581401007387 */ /* 0x004fee0000100a00 */
[----:B------:R-:W-:Y:S02]  /*79240*/  STL.64 [R1+0xb80], R8 ;  /* 0x000b800801007387 */ /* 0x000fe40000100a00 */
[----:B------:R0:W-:Y:S02]  /*79250*/  STL.64 [R1+0xb88], R10 ;  /* 0x000b880a01007387 */ /* 0x0001e40000100a00 */
[----:B0-----:R-:W2:Y:S01]  /*79260*/  LDL.LU.64 R10, [R1+0x4f20] ;  /* 0x004f2000010a7983 */ /* 0x001ea20000300a00 */
[----:B------:R-:W3:Y:S02]  /*79270*/  LDL.LU.64 R8, [R1+0x4f18] ;  /* 0x004f180001087983 */ /* 0x000ee40000300a00 */
[----:B------:R-:W3:Y:S02]  /*79280*/  LDL.LU R16, [R1+0x4f10] ;  /* 0x004f100001107983 */ /* 0x000ee40000300800 */
[----:B------:R-:W-:-:S02]  /*79290*/  IMAD.MOV.U32 R22, RZ, RZ, R28 ;  /* 0x000000ffff167224 */ /* 0x000fc400078e001c */
[----:B------:R-:W-:-:S07]  /*792a0*/  IMAD.MOV.U32 R23, RZ, RZ, R17 ;  /* 0x000000ffff177224 */ /* 0x000fce00078e0011 */
[----:B----4-:R-:W-:Y:S01]  /*792b0*/  HMMA.16816.F32 R24, R4, R22, R24 ;  /* 0x000000160418723c */ /* 0x010fe20000001818 */
[----:B------:R0:W-:Y:S06]  /*792c0*/  STL.64 [R1+0x4e78], R22 ;  /* 0x004e781601007387 */ /* 0x0001ec0000100a00 */
[----:B0-----:R-:W-:Y:S02]  /*792d0*/  IMAD.MOV.U32 R22, RZ, RZ, R13 ;  /* 0x000000ffff167224 */ /* 0x001fe400078e000d */
[----:B------:R-:W-:Y:S11]  /*792e0*/  IMAD.MOV.U32 R23, RZ, RZ, R12 ;  /* 0x000000ffff177224 */ /* 0x000ff600078e000c */
[----:B------:R-:W-:Y:S03]  /*792f0*/  @!UPT UIADD3 URZ, URZ, URZ, URZ ;  /* 0x0000003f3f3ff290 */ /* 0x000fe6000fffe03f */
[----:B------:R-:W-:Y:S01]  /*79300*/  STL.64 [R1+0xb70], R24 ;  /* 0x000b701801007387 */ /* 0x000fe20000100a00 */
[----:B------:R-:W-:Y:S02]  /*79310*/  STL.64 [R1+0xb78], R26 ;  /* 0x000b781a01007387 */ /* 0x000fe40000100a00 */
[----:B------:R2:W-:Y:S02]  /*79320*/  STL.64 [R1+0x4e90], R22 ;  /* 0x004e901601007387 */ /* 0x0005e40000100a00 */
[----:B--2---:R-:W-:Y:S02]  /*79330*/  IMAD.MOV.U32 R23, RZ, RZ, R11 ;  /* 0x000000ffff177224 */ /* 0x004fe400078e000b */
[----:B---3--:R-:W-:-:S05]  /*79340*/  IMAD.MOV.U32 R22, RZ, RZ, R16 ;  /* 0x000000ffff167224 */ /* 0x008fca00078e0010 */
[----:B------:R0:W-:Y:S02]  /*79350*/  STL.64 [R1+0x4ea8], R22 ;  /* 0x004ea81601007387 */ /* 0x0001e40000100a00 */
[----:B0-----:R-:W-:Y:S02]  /*79360*/  IMAD.MOV.U32 R22, RZ, RZ, R10 ;  /* 0x000000ffff167224 */ /* 0x001fe400078e000a */
[----:B------:R-:W-:-:S05]  /*79370*/  IMAD.MOV.U32 R23, RZ, RZ, R9 ;  /* 0x000000ffff177224 */ /* 0x000fca00078e0009 */
[----:B------:R0:W-:Y:S02]  /*79380*/  STL.64 [R1+0x4ec0], R22 ;  /* 0x004ec01601007387 */ /* 0x0001e40000100a00 */
[----:B0-----:R-:W-:Y:S02]  /*79390*/  IMAD.MOV.U32 R22, RZ, RZ, R3 ;  /* 0x000000ffff167224 */ /* 0x001fe400078e0003 */
[----:B------:R-:W-:-:S05]  /*793a0*/  IMAD.MOV.U32 R23, RZ, RZ, R2 ;  /* 0x000000ffff177224 */ /* 0x000fca00078e0002 */
[----:B------:R-:W-:Y:S01]  /*793b0*/  STL.64 [R1+0x4ed8], R22 ;  /* 0x004ed81601007387 */ /* 0x000fe20000100a00 */
        /* <DEDUP_REMOVED lines=9> */
[----:B------:R-:W3:Y:S01]  /*79450*/  LDL.LU R27, [R1+0x58c] ;  /* 0x00058c00011b7983 */ /* 0x000ee20000300800 */
[----:B------:R-:W4:Y:S01]  /*79460*/  LDL.LU R16, [R1+0x700] ;  /* 0x0007000001107983 */ /* 0x000f220000300800 */
[----:B------:R-:W4:Y:S02]  /*79470*/  LDL.LU R17, [R1+0x704] ;  /* 0x0007040001117983 */ /* 0x000f240000300800 */
[----:B------:R-:W4:Y:S02]  /*79480*/  LDL.LU R18, [R1+0x708] ;  /* 0x0007080001127983 */ /* 0x000f240000300800 */
[----:B------:R-:W-:Y:S01]  /*79490*/  IMAD.MOV.U32 R22, RZ, RZ, R8 ;  /* 0x000000ffff167224 */ /* 0x000fe200078e0008 */
[----:B------:R-:W4:Y:S01]  /*794a0*/  LDL.LU R19, [R1+0x70c] ;  /* 0x00070c0001137983 */ /* 0x000f220000300800 */
        /* <DEDUP_REMOVED lines=38> */
[----:B------:R-:W4:Y:S02]  /*79710*/  LDL.LU.64 R8, [R1+0x4f00] ;  /* 0x004f000001087983 */ /* 0x000f240000300a00 */
[----:B------:R-:W-:Y:S01]  /*79720*/  IMAD.MOV.U32 R23, RZ, RZ, R0 ;  /* 0x000000ffff177224 */ /* 0x000fe200078e0000 */
[----:B---3--:R-:W-:Y:S01]  /*79730*/  HMMA.16816.F32 R4, R4, R10, R16 ;  /* 0x0000000a0404723c */ /* 0x008fe20000001810 */
[----:B------:R-:W2:Y:S01]  /*79740*/  LDL.LU.64 R18, [R1+0x4ef8] ;  /* 0x004ef80001127983 */ /* 0x000ea20000300a00 */
[----:B------:R-:W2:Y:S11]  /*79750*/  LDL.LU.64 R16, [R1+0x4ef0] ;  /* 0x004ef00001107983 */ /* 0x000eb60000300a00 */
[----:B------:R-:W-:Y:S10]  /*79760*/  @!UPT UIADD3 URZ, URZ, URZ, URZ ;  /* 0x0000003f3f3ff290 */ /* 0x000ff4000fffe03f */
[----:B------:R-:W-:Y:S01]  /*79770*/  STL.64 [R1+0xb50], R4 ;  /* 0x000b500401007387 */ /* 0x000fe20000100a00 */
[----:B------:R-:W-:Y:S01]  /*79780*/  STL.64 [R1+0xb58], R6 ;  /* 0x000b580601007387 */ /* 0x000fe20000100a00 */
        /* <DEDUP_REMOVED lines=32> */
[----:B------:R2:W-:Y:S01]  /*79990*/  STL.64 [R1+0xb00], R20 ;  /* 0x000b001401007387 */ /* 0x0005e20000100a00 */
[----:B------:R-:W-:Y:S02]  /*799a0*/  IMAD.MOV.U32 R28, RZ, RZ, R22 ;  /* 0x000000ffff1c7224 */ /* 0x000fe400078e0016 */
[----:B------:R-:W-:Y:S02]  /*799b0*/  IMAD.MOV.U32 R0, RZ, RZ, R23 ;  /* 0x000000ffff007224 */ /* 0x000fe400078e0017 */
[----:B------:R-:W2:Y:S03]  /*799c0*/  LDL.LU.64 R22, [R1+0x4e78] ;  /* 0x004e780001167983 */ /* 0x000ea60000300a00 */
[----:B------:R-:W-:Y:S02]  /*799d0*/  STL [R1+0x480c], R0 ;  /* 0x00480c0001007387 */ /* 0x000fe40000100800 */
[----:B------:R-:W-:Y:S01]  /*799e0*/  STL [R1+0x4808], R28 ;  /* 0x0048081c01007387 */ /* 0x000fe20000100800 */
[C---:B--2---:R-:W-:Y:S01]  /*799f0*/  HMMA.16816.F32 R20, R16.reuse, R22, R24 ;  /* 0x000000161014723c */ /* 0x044fe20000001818 */
[----:B------:R-:W2:Y:S01]  /*79a00*/  LDL.LU.64 R26, [R1+0x4e70] ;  /* 0x004e7000011a7983 */ /* 0x000ea20000300a00 */
[----:B------:R-:W2:Y:S11]  /*79a10*/  LDL.LU.64 R24, [R1+0x4e68] ;  /* 0x004e680001187983 */ /* 0x000eb60000300a00 */
[----:B------:R-:W-:Y:S10]  /*79a20*/  @!UPT UIADD3 URZ, URZ, URZ, URZ ;  /* 0x0000003f3f3ff290 */ /* 0x000ff4000fffe03f */
[----:B------:R-:W-:Y:S01]  /*79a30*/  STL.64 [R1+0xaf0], R20 ;  /* 0x000af01401007387 */ /* 0x000fe20000100a00 */
[----:B------:R0:W-:Y:S03]  /*79a40*/  STL.64 [R1+0xaf8], R22 ;  /* 0x000af81601007387 */ /* 0x0001e60000100a00 */
[----:B0-----:R-:W3:Y:S01]  /*79a50*/  LDL.LU.64 R22, [R1+0x4e60] ;  /* 0x004e600001167983 */ /* 0x001ee20000300a00 */
[----:B------:R-:W3:Y:S02]  /*79a60*/  LDL.LU.64 R20, [R1+0x4e58] ;  /* 0x004e580001147983 */ /* 0x000ee40000300a00 */
[C---:B---3--:R-:W-:Y:S01]  /*79a70*/  HMMA.16816.F32 R12, R16.reuse, R14, R20 ;  /* 0x0000000e100c723c */ /* 0x048fe20000001814 */
[----:B------:R-:W3:Y:S01]  /*79a80*/  LDL.LU.64 R22, [R1+0x4e50] ;  /* 0x004e500001167983 */ /* 0x000ee20000300a00 */
[----:B------:R-:W3:Y:S11]  /*79a90*/  LDL.LU.64 R20, [R1+0x4e48] ;  /* 0x004e480001147983 */ /* 0x000ef60000300a00 */
[----:B------:R-:W-:Y:S10]  /*79aa0*/  @!UPT UIADD3 URZ, URZ, URZ, URZ ;  /* 0x0000003f3f3ff290 */ /* 0x000ff4000fffe03f */
[----:B------:R-:W-:Y:S01]  /*79ab0*/  STL.64 [R1+0xad0], R12 ;  /* 0x000ad00c01007387 */ /* 0x000fe20000100a00 */
[----:B------:R0:W-:Y:S03]  /*79ac0*/  STL.64 [R1+0xad8], R14 ;  /* 0x000ad80e01007387 */ /* 0x0001e60000100a00 */
[----:B0-----:R-:W2:Y:S01]  /*79ad0*/  LDL.LU.64 R14, [R1+0x4e40] ;  /* 0x004e4000010e7983 */ /* 0x001ea20000300a00 */
[----:B------:R-:W2:Y:S02]  /*79ae0*/  LDL.LU.64 R12, [R1+0x4e38] ;  /* 0x004e3800010c7983 */ /* 0x000ea40000300a00 */
[----:B----4-:R-:W-:Y:S02]  /*79af0*/  IMAD.MOV.U32 R4, RZ, RZ, R9 ;  /* 0x000000ffff047224 */ /* 0x010fe400078e0009 */
[----:B------:R-:W-:Y:S01]  /*79b00*/  IMAD.MOV.U32 R5, RZ, RZ, R8 ;  /* 0x000000ffff057224 */ /* 0x000fe200078e0008 */
[----:B--2---:R-:W-:Y:S01]  /*79b10*/  HMMA.16816.F32 R16, R16, R10, R12 ;  /* 0x0000000a1010723c */ /* 0x004fe2000000180c */
[----:B------:R-:W3:Y:S01]  /*79b20*/  LDL.LU.64 R12, [R1+0x4e30] ;  /* 0x004e3000010c7983 */ /* 0x000ee20000300a00 */
[----:B------:R-:W3:Y:S02]  /*79b30*/  LDL.LU.64 R10, [R1+0x4e28] ;  /* 0x004e2800010a7983 */ /* 0x000ee40000300a00 */
[----:B------:R-:W3:Y:S11]  /*79b40*/  LDL.LU.64 R8, [R1+0x4e20] ;  /* 0x004e200001087983 */ /* 0x000ef60000300a00 */
[----:B------:R-:W-:Y:S08]  /*79b50*/  @!UPT UIADD3 URZ, URZ, URZ, URZ ;  /* 0x0000003f3f3ff290 */ /* 0x000ff0000fffe03f */
[----:B------:R0:W-:Y:S01]  /*79b60*/  STL.64 [R1+0xa40], R16 ;  /* 0x000a401001007387 */ /* 0x0001e20000100a00 */
[----:B------:R-:W-:Y:S03]  /*79b70*/  STL.64 [R1+0xa48], R18 ;  /* 0x000a481201007387 */ /* 0x000fe60000100a00 */
[----:B0-----:R-:W2:Y:S01]  /*79b80*/  LDL.64 R16, [R1+0x20] ;  /* 0x0000200001107983 */ /* 0x001ea20000100a00 */
        /* <DEDUP_REMOVED lines=25> */
[----:B------:R0:W-:Y:S01]  /*79d20*/  STL.64 [R1+0x4d58], R4 ;  /* 0x004d580401007387 */ /* 0x0001e20000100a00 */
[----:B---3--:R-:W-:Y:S07]  /*79d30*/  HMMA.16816.F32 R12, R8, R4, R20 ;  /* 0x00000004080c723c */ /* 0x008fee0000001814 */
[----:B0-----:R-:W-:-:S02]  /*79d40*/  IMAD.MOV.U32 R4, RZ, RZ, R6 ;  /* 0x000000ffff047224 */ /* 0x001fc400078e0006 */
[----:B------:R-:W-:Y:S11]  /*79d50*/  IMAD.MOV.U32 R5, RZ, RZ, R3 ;  /* 0x000000ffff057224 */ /* 0x000ff600078e0003 */
[----:B------:R-:W-:Y:S03]  /*79d60*/  @!UPT UIADD3 URZ, URZ, URZ, URZ ;  /* 0x0000003f3f3ff290 */ /* 0x000fe6000fffe03f */
[----:B------:R-:W-:Y:S01]  /*79d70*/  STL.64 [R1+0x9f0], R12 ;  /* 0x0009f00c01007387 */ /* 0x000fe20000100a00 */
[----:B------:R-:W-:Y:S02]  /*79d80*/  STL.64 [R1+0x9f8], R14 ;  /* 0x0009f80e01007387 */ /* 0x000fe40000100a00 */
[----:B------:R0:W-:Y:S02]  /*79d90*/  STL.64 [R1+0x4d70], R4 ;  /* 0x004d700401007387 */ /* 0x0001e40000100a00 */
[----:B0-----:R-:W3:Y:S04]  /*79da0*/  LDL.64 R4, [R1+0x50] ;  /* 0x0000500001047983 */ /* 0x001ee80000100a00 */
[----:B---3--:R0:W-:Y:S02]  /*79db0*/  STL.64 [R1+0x4d88], R4 ;  /* 0x004d880401007387 */ /* 0x0081e40000100a00 */
[----:B0-----:R-:W-:-:S02]  /*79dc0*/  IMAD.MOV.U32 R4, RZ, RZ, R2 ;  /* 0x000000ffff047224 */ /* 0x001fc400078e0002 */
[----:B------:R-:W-:-:S05]  /*79dd0*/  IMAD.MOV.U32 R5, RZ, RZ, R0 ;  /* 0x000000ffff057224 */ /* 0x000fca00078e0000 */
[----:B------:R2:W-:Y:S02]  /*79de0*/  STL.64 [R1+0x4db8], R4 ;  /* 0x004db80401007387 */ /* 0x0005e40000100a00 */
[----:B--2---:R-:W-:Y:S02]  /*79df0*/  HMMA.16816.F32 R4, R8, R16, R24 ;  /* 0x000000100804723c */ /* 0x004fe40000001818 */
[----:B------:R-:W2:Y:S05]  /*79e00*/  LDL R24, [R1] ;  /* 0x0000000001187983 */ /* 0x000eaa0000100800 */
[----:B------:R-:W-:Y:S11]  /*79e10*/  IMAD.MOV.U32 R25, RZ, RZ, R29 ;  /* 0x000000ffff197224 */ /* 0x000ff600078e001d */
[----:B------:R-:W-:Y:S05]  /*79e20*/  @!UPT UIADD3 URZ, URZ, URZ, URZ ;  /* 0x0000003f3f3ff290 */ /* 0x000fea000fffe03f */
[----:B------:R0:W-:Y:S01]  /*79e30*/  STL.64 [R1+0x9e0], R4 ;  /* 0x0009e00401007387 */ /* 0x0001e20000100a00 */
[----:B------:R1:W-:Y:S02]  /*79e40*/  STL.64 [R1+0x9e8], R6 ;  /* 0x0009e80601007387 */ /* 0x0003e40000100a00 */
[----:B------:R-:W3:Y:S01]  /*79e50*/  LDL.LU R29, [R1+0x4ddc] ;  /* 0x004ddc00011d7983 */ /* 0x000ee20000300800 */
[----:B--2---:R-:W-:Y:S01]  /*79e60*/  STL.64 [R1+0x4dc0], R24 ;  /* 0x004dc01801007387 */ /* 0x004fe20000100a00 */
[----:B0-----:R-:W2:Y:S02]  /*79e70*/  LDL.LU R4, [R1+0x4d0] ;  /* 0x0004d00001047983 */ /* 0x001ea40000300800 */
[----:B------:R-:W2:Y:S02]  /*79e80*/  LDL.LU R5, [R1+0x4d4] ;  /* 0x0004d40001057983 */ /* 0x000ea40000300800 */
[----:B-1----:R-:W4:Y:S01]  /*79e90*/  LDL.LU R6, [R1+0x4d8] ;  /* 0x0004d80001067983 */ /* 0x002f220000300800 */
[----:B------:R-:W4:Y:S01]  /*79ea0*/  LDL.LU R7, [R1+0x4dc] ;  /* 0x0004dc0001077983 */ /* 0x000f220000300800 */
[----:B------:R-:W2:Y:S02]  /*79eb0*/  LDL.LU R12, [R1+0x4f0] ;  /* 0x0004f000010c7983 */ /* 0x000ea40000300800 */
[----:B------:R-:W3:Y:S02]  /*79ec0*/  LDL.LU R13, [R1+0x4f4] ;  /* 0x0004f400010d7983 */ /* 0x000ee40000300800 */
[----:B------:R-:W3:Y:S01]  /*79ed0*/  LDL.LU R14, [R1+0x4f8] ;  /* 0x0004f800010e7983 */ /* 0x000ee20000300800 */
[----:B------:R-:W3:Y:S04]  /*79ee0*/  LDL.LU R15, [R1+0x4fc] ;  /* 0x0004fc00010f7983 */ /* 0x000ee80000300800 */
[----:B----4-:R-:W-:Y:S01]  /*79ef0*/  STL.64 [R1+0x4dd0], R6 ;  /* 0x004dd00601007387 */ /* 0x010fe20000100a00 */
[----:B--2---:R0:W-:Y:S03]  /*79f00*/  STL.64 [R1+0x4dc8], R4 ;  /* 0x004dc80401007387 */ /* 0x0041e60000100a00 */
[----:B0-----:R-:W2:Y:S01]  /*79f10*/  LDL.64 R4, [R1+0x10] ;  /* 0x0000100001047983 */ /* 0x001ea20000100a00 */
        /* <DEDUP_REMOVED lines=14> */
[----:B---3--:R-:W-:-:S02]  /*7a000*/  IMAD.MOV.U32 R19, RZ, RZ, R29 ;  /* 0x000000ffff137224 */ /* 0x008fc400078e001d */
[----:B------:R-:W3:Y:S01]  /*7a010*/  LDL.LU R29, [R1+0x4dd8] ;  /* 0x004dd800011d7983 */ /* 0x000ee20000300800 */
[----:B------:R-:W-:Y:S03]  /*7a020*/  HMMA.16816.F32 R24, R8, R4, R12 ;  /* 0x000000040818723c */ /* 0x000fe6000000180c */
[----:B--2---:R-:W-:Y:S01]  /*7a030*/  STL.64 [R1+0x4d80], R18 ;  /* 0x004d801201007387 */ /* 0x004fe20000100a00 */
[----:B------:R0:W-:Y:S03]  /*7a040*/  STL.64 [R1+0x4d78], R16 ;  /* 0x004d781001007387 */ /* 0x0001e60000100a00 */
[----:B0-----:R-:W2:Y:S01]  /*7a050*/  LDL.LU R16, [R1+0x480] ;  /* 0x0004800001107983 */ /* 0x001ea20000300800 */
[----:B------:R-:W2:Y:S02]  /*7a060*/  LDL.LU R17, [R1+0x484] ;  /* 0x0004840001117983 */ /* 0x000ea40000300800 */
[----:B------:R-:W2:Y:S02]  /*7a070*/  LDL.LU R18, [R1+0x488] ;  /* 0x0004880001127983 */ /* 0x000ea40000300800 */
[----:B------:R-:W2:Y:S02]  /*7a080*/  LDL.LU R19, [R1+0x48c] ;  /* 0x00048c0001137983 */ /* 0x000ea40000300800 */
[----:B------:R-:W-:-:S02]  /*7a090*/  IMAD.MOV.U32 R14, RZ, RZ, R4 ;  /* 0x000000ffff0e7224 */ /* 0x000fc400078e0004 */
[----:B------:R-:W-:Y:S01]  /*7a0a0*/  IMAD.MOV.U32 R13, RZ, RZ, R5 ;  /* 0x000000ffff0d7224 */ /* 0x000fe200078e0005 */
[----:B--2---:R-:W-:Y:S01]  /*7a0b0*/  STL.64 [R1+0x4d98], R18 ;  /* 0x004d981201007387 */ /* 0x004fe20000100a00 */
[----:B------:R0:W-:Y:S03]  /*7a0c0*/  STL.64 [R1+0x4d90], R16 ;  /* 0x004d901001007387 */ /* 0x0001e60000100a00 */
[----:B0-----:R-:W2:Y:S01]  /*7a0d0*/  LDL.LU R16, [R1+0x490] ;  /* 0x0004900001107983 */ /* 0x001ea20000300800 */
[----:B------:R-:W2:Y:S02]  /*7a0e0*/  LDL.LU R17, [R1+0x494] ;  /* 0x0004940001117983 */ /* 0x000ea40000300800 */
[----:B------:R-:W2:Y:S02]  /*7a0f0*/  LDL.LU R18, [R1+0x498] ;  /* 0x0004980001127983 */ /* 0x000ea40000300800 */
[----:B------:R-:W2:Y:S01]  /*7a100*/  LDL.LU.64 R6, [R1+0x4dd0] ;  /* 0x004dd00001067983 */ /* 0x000ea20000300a00 */
[----:B------:R-:W2:Y:S01]  /*7a110*/  LDL.LU.64 R4, [R1+0x4dc8] ;  /* 0x004dc80001047983 */ /* 0x000ea20000300a00 */
[----:B------:R0:W-:Y:S02]  /*7a120*/  STL.64 [R1+0x9d0], R24 ;  /* 0x0009d01801007387 */ /* 0x0001e40000100a00 */
[----:B------:R-:W-:Y:S01]  /*7a130*/  STL [R1+0x9d8], R26 ;  /* 0x0009d81a01007387 */ /* 0x000fe20000100800 */
[----:B0-----:R-:W2:Y:S01]  /*7a140*/  LDL.LU.64 R24, [R1+0x4dc0] ;  /* 0x004dc00001187983 */ /* 0x001ea20000300a00 */
[----:B---3--:R-:W-:-:S02]  /*7a150*/  IMAD.MOV.U32 R19, RZ, RZ, R29 ;  /* 0x000000ffff137224 */ /* 0x008fc400078e001d */
[----:B------:R-:W-:-:S05]  /*7a160*/  IMAD.MOV.U32 R29, RZ, RZ, R27 ;  /* 0x000000ffff1d7224 */ /* 0x000fca00078e001b */
[----:B------:R0:W-:Y:S04]  /*7a170*/  STL [R1+0x4810], R29 ;  /* 0x0048101d01007387 */ /* 0x0001e80000100800 */
[----:B0-----:R-:W3:Y:S01]  /*7a180*/  LDL R29, [R1+0x900] ;  /* 0x00090000011d7983 */ /* 0x001ee20000100800 */
[C---:B--2---:R-:W-:Y:S03]  /*7a190*/  HMMA.16816.F32 R24, R8.reuse, R24, R4 ;  /* 0x000000180818723c */ /* 0x044fe60000001804 */
[----:B------:R-:W2:Y:S11]  /*7a1a0*/  LDL.LU.64 R4, [R1+0x4db8] ;  /* 0x004db80001047983 */ /* 0x000eb60000300a00 */
[----:B------:R-:W-:Y:S09]  /*7a1b0*/  @!UPT UIADD3 URZ, URZ, URZ, URZ ;  /* 0x0000003f3f3ff290 */ /* 0x000ff2000fffe03f */
[----:B------:R0:W-:Y:S01]  /*7a1c0*/  STL.64 [R1+0x9c0], R24 ;  /* 0x0009c01801007387 */ /* 0x0001e20000100a00 */
[----:B------:R-:W-:Y:S03]  /*7a1d0*/  STL.64 [R1+0x9c8], R26 ;  /* 0x0009c81a01007387 */ /* 0x000fe60000100a00 */
[----:B0-----:R-:W4:Y:S02]  /*7a1e0*/  LDL.LU.64 R24, [R1+0x4db0] ;  /* 0x004db00001187983 */ /* 0x001f240000300a00 */
[----:B----4-:R-:W-:Y:S02]  /*7a1f0*/  HMMA.16816.F32 R8, R8, R24, R20 ;  /* 0x000000180808723c */ /* 0x010fe40000001814 */
[----:B------:R-:W2:Y:S01]  /*7a200*/  LDL.LU.64 R22, [R1+0x4da8] ;  /* 0x004da80001167983 */ /* 0x000ea20000300a00 */
[----:B------:R-:W2:Y:S11]  /*7a210*/  LDL.LU.64 R20, [R1+0x4da0] ;  /* 0x004da00001147983 */ /* 0x000eb60000300a00 */
[----:B------:R-:W-:Y:S09]  /*7a220*/  @!UPT UIADD3 URZ, URZ, URZ, URZ ;  /* 0x0000003f3f3ff290 */ /* 0x000ff2000fffe03f */
        /* <DEDUP_REMOVED lines=30> */
[----:B------:R-:W4:Y:S11]  /*7a410*/  LDL.LU.64 R16, [R1+0x4d50] ;  /* 0x004d500001107983 */ /* 0x000f360000300a00 */
[----:B------:R-:W-:Y:S10]  /*7a420*/  @!UPT UIADD3 URZ, URZ, URZ, URZ ;  /* 0x0000003f3f3ff290 */ /* 0x000ff4000fffe03f */
[----:B------:R-:W-:Y:S01]  /*7a430*/  STL.64 [R1+0x970], R4 ;  /* 0x0009700401007387 */ /* 0x000fe20000100a00 */
[----:B------:R-:W-:Y:S02]  /*7a440*/  STL.64 [R1+0x978], R6 ;  /* 0x0009780601007387 */ /* 0x000fe40000100a00 */
[----:B---3--:R-:W0:Y:S02]  /*7a450*/  LDSM.16.MT88.4 R4, [R29+0x18100] ;  /* 0x018100001d04783b */ /* 0x008e240000004200 */
[----:B0-----:R-:W-:Y:S02]  /*7a460*/  STL.64 [R1+0x4d48], R6 ;  /* 0x004d480601007387 */ /* 0x001fe40000100a00 */
[----:B------:R0:W-:Y:S02]  /*7a470*/  STL.64 [R1+0x4d40], R4 ;  /* 0x004d400401007387 */ /* 0x0001e40000100a00 */
[----:B0-----:R-:W2:Y:S01]  /*7a480*/  LDL.LU R4, [R1+0x440] ;  /* 0x0004400001047983 */ /* 0x001ea20000300800 */
[----:B------:R-:W2:Y:S02]  /*7a490*/  LDL.LU R5, [R1+0x444] ;  /* 0x0004440001057983 */ /* 0x000ea40000300800 */
[----:B------:R-:W2:Y:S02]  /*7a4a0*/  LDL.LU R6, [R1+0x448] ;  /* 0x0004480001067983 */ /* 0x000ea40000300800 */
[----:B------:R-:W2:Y:S01]  /*7a4b0*/  LDL.LU R7, [R1+0x44c] ;  /* 0x00044c0001077983 */ /* 0x000ea20000300800 */
[----:B----4-:R-:W-:Y:S11]  /*7a4c0*/  HMMA.16816.F32 R8, R20, R16, R8 ;  /* 0x000000101408723c */ /* 0x010ff60000001808 */
[----:B------:R-:W-:Y:S11]  /*7a4d0*/  @!UPT UIADD3 URZ, URZ, URZ, URZ ;  /* 0x0000003f3f3ff290 */ /* 0x000ff6000fffe03f */
[----:B------:R-:W-:Y:S01]  /*7a4e0*/  @!UPT UIADD3 URZ, URZ, URZ, URZ ;  /* 0x0000003f3f3ff290 */ /* 0x000fe2000fffe03f */
[----:B------:R-:W-:Y:S01]  /*7a4f0*/  STL.64 [R1+0x950], R8 ;  /* 0x0009500801007387 */ /* 0x000fe20000100a00 */
[----:B------:R-:W-:Y:S02]  /*7a500*/  STL.64 [R1+0x958], R10 ;  /* 0x0009580a01007387 */ /* 0x000fe40000100a00 */
[----:B------:R-:W0:Y:S04]  /*7a510*/  LDSM.16.MT88.4 R8, [R29+0x18180] ;  /* 0x018180001d08783b */ /* 0x000e280000004200 */
[----:B------:R-:W-:Y:S02]  /*7a520*/  IMAD.MOV.U32 R2, RZ, RZ, R16 ;  /* 0x000000ffff027224 */ /* 0x000fe400078e0010 */
[----:B------:R-:W-:Y:S01]  /*7a530*/  IMAD.MOV.U32 R0, RZ, RZ, R17 ;  /* 0x000000ffff007224 */ /* 0x000fe200078e0011 */
[----:B------:R-:W3:Y:S01]  /*7a540*/  LDL.LU R16, [R1+0x430] ;  /* 0x0004300001107983 */ /* 0x000ee20000300800 */
[----:B------:R-:W3:Y:S02]  /*7a550*/  LDL.LU R17, [R1+0x434] ;  /* 0x0004340001117983 */ /* 0x000ee40000300800 */
[----:B------:R-:W3:Y:S02]  /*7a560*/  LDL.LU R18, [R1+0x438] ;  /* 0x0004380001127983 */ /* 0x000ee40000300800 */
[----:B------:R-:W3:Y:S01]  /*7a570*/  LDL.LU R19, [R1+0x43c] ;  /* 0x00043c0001137983 */ /* 0x000ee20000300800 */
[----:B0-----:R-:W-:Y:S01]  /*7a580*/  STL.64 [R1+0x4cd0], R10 ;  /* 0x004cd00a01007387 */ /* 0x001fe20000100a00 */
[----:B------:R0:W-:Y:S02]  /*7a590*/  STL.64 [R1+0x4cc8], R8 ;  /* 0x004cc80801007387 */ /* 0x0001e40000100a00 */
[----:B0-----:R-:W-:-:S02]  /*7a5a0*/  IMAD.MOV.U32 R8, RZ, RZ, R14 ;  /* 0x000000ffff087224 */ /* 0x001fc400078e000e */
[----:B------:R-:W-:-:S07]  /*7a5b0*/  IMAD.MOV.U32 R9, RZ, RZ, R13 ;  /* 0x000000ffff097224 */ /* 0x000fce00078e000d */
[----:B--2---:R-:W-:Y:S01]  /*7a5c0*/  HMMA.16816.F32 R4, R20, R8, R4 ;  /* 0x000000081404723c */ /* 0x004fe20000001804 */
[----:B------:R0:W-:Y:S04]  /*7a5d0*/  STL.64 [R1+0x4cd8], R8 ;  /* 0x004cd80801007387 */ /* 0x0001e80000100a00 */
[----:B0-----:R-:W2:Y:S11]  /*7a5e0*/  LDL.LU R8, [R1+0x3c0] ;  /* 0x0003c00001087983 */ /* 0x001eb60000300800 */
[----:B------:R-:W-:Y:S07]  /*7a5f0*/  @!UPT UIADD3 URZ, URZ, URZ, URZ ;  /* 0x0000003f3f3ff290 */ /* 0x000fee000fffe03f */
[----:B------:R-:W-:Y:S01]  /*7a600*/  STL.64 [R1+0x940], R4 ;  /* 0x0009400401007387 */ /* 0x000fe20000100a00 */
[----:B------:R-:W-:Y:S02]  /*7a610*/  STL.64 [R1+0x948], R6 ;  /* 0x0009480601007387 */ /* 0x000fe40000100a00 */
        /* <DEDUP_REMOVED lines=11> */
[----:B0-----:R-:W2:Y:S04]  /*7a6d0*/  LDL.64 R8, [R1+0x40] ;  /* 0x0000400001087983 */ /* 0x001ea80000100a00 */
[----:B--2---:R0:W-:Y:S01]  /*7a6e0*/  STL.64 [R1+0x4d18], R8 ;  /* 0x004d180801007387 */ /* 0x0041e20000100a00 */
[----:B------:R-:W2:Y:S02]  /*7a6f0*/  LDL.LU R4, [R1+0x420] ;  /* 0x0004200001047983 */ /* 0x000ea40000300800 */
[----:B------:R-:W2:Y:S02]  /*7a700*/  LDL.LU R5, [R1+0x424] ;  /* 0x0004240001057983 */ /* 0x000ea40000300800 */
[----:B------:R-:W2:Y:S01]  /*7a710*/  LDL.LU R6, [R1+0x428] ;  /* 0x0004280001067983 */ /* 0x000ea20000300800 */
[----:B------:R-:W2:Y:S01]  /*7a720*/  LDL.LU R7, [R1+0x42c] ;  /* 0x00042c0001077983 */ /* 0x000ea20000300800 */
[----:B0-----:R-:W-:-:S03]  /*7a730*/  IMAD.MOV.U32 R8, RZ, RZ, R12 ;  /* 0x000000ffff087224 */ /* 0x001fc600078e000c */
[----:B------:R-:W0:Y:S01]  /*7a740*/  LDSM.16.MT88.4 R12, [R29+0x18200] ;  /* 0x018200001d0c783b */ /* 0x000e220000004200 */
[----:B------:R-:W-:-:S05]  /*7a750*/  IMAD.MOV.U32 R9, RZ, RZ, R3 ;  /* 0x000000ffff097224 */ /* 0x000fca00078e0003 */
[----:B------:R1:W-:Y:S04]  /*7a760*/  STL.64 [R1+0x4d30], R8 ;  /* 0x004d300801007387 */ /* 0x0003e80000100a00 */
[----:B-1----:R-:W4:Y:S04]  /*7a770*/  LDL.64 R8, [R1+0x60] ;  /* 0x0000600001087983 */ /* 0x002f280000100a00 */
[----:B0-----:R-:W-:Y:S01]  /*7a780*/  STL.64 [R1+0x4c40], R14 ;  /* 0x004c400e01007387 */ /* 0x001fe20000100a00 */
[----:B------:R0:W-:Y:S03]  /*7a790*/  STL.64 [R1+0x4c38], R12 ;  /* 0x004c380c01007387 */ /* 0x0001e60000100a00 */
[----:B0-----:R-:W3:Y:S02]  /*7a7a0*/  LDL.64 R12, [R1] ;  /* 0x00000000010c7983 */ /* 0x001ee40000100a00 */
[C---:B---3--:R-:W-:Y:S02]  /*7a7b0*/  HMMA.16816.F32 R16, R20.reuse, R12, R16 ;  /* 0x0000000c1410723c */ /* 0x048fe40000001810 */
[----:B------:R0:W-:Y:S04]  /*7a7c0*/  STL.64 [R1+0x4d38], R12 ;  /* 0x004d380c01007387 */ /* 0x0001e80000100a00 */
[----:B0-----:R-:W4:Y:S11]  /*7a7d0*/  LDL.LU R12, [R1+0x410] ;  /* 0x00041000010c7983 */ /* 0x001f360000300800 */
[----:B------:R-:W-:Y:S06]  /*7a7e0*/  @!UPT UIADD3 URZ, URZ, URZ, URZ ;  /* 0x0000003f3f3ff290 */ /* 0x000fec000fffe03f */
[----:B------:R-:W-:Y:S01]  /*7a7f0*/  STL.64 [R1+0x920], R16 ;  /* 0x0009201001007387 */ /* 0x000fe20000100a00 */
[----:B------:R-:W-:Y:S02]  /*7a800*/  STL.64 [R1+0x928], R18 ;  /* 0x0009281201007387 */ /* 0x000fe40000100a00 */
[----:B------:R-:W0:Y:S04]  /*7a810*/  LDSM.16.MT88.4 R16, [R29+0x18280] ;  /* 0x018280001d10783b */ /* 0x000e280000004200 */
[----:B------:R-:W4:Y:S01]  /*7a820*/  LDL.LU R13, [R1+0x414] ;  /* 0x00041400010d7983 */ /* 0x000f220000300800 */
[----:B------:R-:W4:Y:S01]  /*7a830*/  LDL.LU R14, [R1+0x418] ;  /* 0x00041800010e7983 */ /* 0x000f220000300800 */
[----:B------:R-:W4:Y:S03]  /*7a840*/  LDL.LU R15, [R1+0x41c] ;  /* 0x00041c00010f7983 */ /* 0x000f260000300800 */
[----:B0-----:R-:W-:Y:S01]  /*7a850*/  STL.64 [R1+0x4bb0], R18 ;  /* 0x004bb01201007387 */ /* 0x001fe20000100a00 */
[----:B------:R0:W-:Y:S03]  /*7a860*/  STL.64 [R1+0x4ba8], R16 ;  /* 0x004ba81001007387 */ /* 0x0001e60000100a00 */
[----:B0-----:R-:W3:Y:S01]  /*7a870*/  LDL.LU R16, [R1+0x3b0] ;  /* 0x0003b00001107983 */ /* 0x001ee20000300800 */
[----:B------:R-:W3:Y:S02]  /*7a880*/  LDL.LU R17, [R1+0x3b4] ;  /* 0x0003b40001117983 */ /* 0x000ee40000300800 */
[----:B------:R-:W2:Y:S02]  /*7a890*/  LDL.LU R18, [R1+0x3b8] ;  /* 0x0003b80001127983 */ /* 0x000ea40000300800 */
[----:B------:R-:W2:Y:S02]  /*7a8a0*/  LDL.LU R19, [R1+0x3bc] ;  /* 0x0003bc0001137983 */ /* 0x000ea40000300800 */
[----:B--2---:R-:W-:Y:S01]  /*7a8b0*/  STL.64 [R1+0x4cf8], R18 ;  /* 0x004cf81201007387 */ /* 0x004fe20000100a00 */
[----:B---3--:R0:W-:Y:S03]  /*7a8c0*/  STL.64 [R1+0x4cf0], R16 ;  /* 0x004cf01001007387 */ /* 0x0081e60000100a00 */
[----:B0-----:R-:W2:Y:S04]  /*7a8d0*/  LDL.64 R16, [R1+0x30] ;  /* 0x0000300001107983 */ /* 0x001ea80000100a00 */
[----:B--2---:R0:W-:Y:S04]  /*7a8e0*/  STL.64 [R1+0x4d10], R16 ;  /* 0x004d101001007387 */ /* 0x0041e80000100a00 */
        /* <DEDUP_REMOVED lines=9> */
[----:B------:R-:W2:Y:S02]  /*7a980*/  LDL.LU R18, [R1+0x408] ;  /* 0x0004080001127983 */ /* 0x000ea40000300800 */
[----:B------:R-:W2:Y:S01]  /*7a990*/  LDL.LU R19, [R1+0x40c] ;  /* 0x00040c0001137983 */ /* 0x000ea20000300800 */
[----:B------:R-:W4:Y:S01]  /*7a9a0*/  LDL.LU.64 R6, [R1+0x4d48] ;  /* 0x004d480001067983 */ /* 0x000f220000300a00 */
[----:B------:R-:W4:Y:S11]  /*7a9b0*/  LDL.LU.64 R4, [R1+0x4d40] ;  /* 0x004d400001047983 */ /* 0x000f360000300a00 */
[----:B------:R-:W-:Y:S02]  /*7a9c0*/  STL.64 [R1+0x8f0], R20 ;  /* 0x0008f01401007387 */ /* 0x000fe40000100a00 */
[----:B------:R-:W-:Y:S02]  /*7a9d0*/  STL.64 [R1+0x8f8], R22 ;  /* 0x0008f81601007387 */ /* 0x000fe40000100a00 */
[----:B------:R-:W0:Y:S04]  /*7a9e0*/  LDSM.16.MT88.4 R20, [R29+0x18300] ;  /* 0x018300001d14783b */ /* 0x000e280000004200 */
[----:B0-----:R-:W-:Y:S01]  /*7a9f0*/  STL.64 [R1+0x4b30], R22 ;  /* 0x004b301601007387 */ /* 0x001fe20000100a00 */
[----:B------:R-:W-:Y:S01]  /*7aa00*/  STL.64 [R1+0x4b28], R20 ;  /* 0x004b281401007387 */ /* 0x000fe20000100a00 */
        /* <DEDUP_REMOVED lines=8> */
[----:B------:R-:W2:Y:S02]  /*7aa90*/  LDL.LU.64 R8, [R1+0x4d30] ;  /* 0x004d300001087983 */ /* 0x000ea40000300a00 */
        /* <DEDUP_REMOVED lines=16> */
[----:B------:R-:W-:Y:S02]  /*7aba0*/  IMAD.MOV.U32 R20, RZ, RZ, R2 ;  /* 0x000000ffff147224 */ /* 0x000fe400078e0002 */
[----:B------:R-:W-:Y:S01]  /*7abb0*/  IMAD.MOV.U32 R21, RZ, RZ, R0 ;  /* 0x000000ffff157224 */ /* 0x000fe200078e0000 */
[----:B-1----:R-:W4:Y:S01]  /*7abc0*/  LDL.LU.64 R18, [R1+0x4cf8] ;  /* 0x004cf80001127983 */ /* 0x002f220000300a00 */
[----:B--2---:R-:W-:Y:S01]  /*7abd0*/  HMMA.16816.F32 R8, R4, R16, R8 ;  /* 0x000000100408723c */ /* 0x004fe20000001808 */
[----:B------:R-:W-:-:S02]  /*7abe0*/  IMAD.MOV.U32 R2, RZ, RZ, R16 ;  /* 0x000000ffff027224 */ /* 0x000fc400078e0010 */
[----:B------:R-:W-:Y:S02]  /*7abf0*/  IMAD.MOV.U32 R0, RZ, RZ, R17 ;  /* 0x000000ffff007224 */ /* 0x000fe400078e0011 */
[----:B------:R-:W4:Y:S11]  /*7ac00*/  LDL.LU.64 R16, [R1+0x4cf0] ;  /* 0x004cf00001107983 */ /* 0x000f360000300a00 */
[----:B------:R-:W-:Y:S07]  /*7ac10*/  @!UPT UIADD3 URZ, URZ, URZ, URZ ;  /* 0x0000003f3f3ff290 */ /* 0x000fee000fffe03f */
[----:B------:R-:W-:Y:S01]  /*7ac20*/  STL [R1+0x880], R8 ;  /* 0x0008800801007387 */ /* 0x000fe20000100800 */
[----:B------:R0:W-:Y:S02]  /*7ac30*/  STL [R1+0x88c], R11 ;  /* 0x00088c0b01007387 */ /* 0x0001e40000100800 */
[----:B------:R-:W-:Y:S02]  /*7ac40*/  IMAD.MOV.U32 R27, RZ, RZ, R10 ;  /* 0x000000ffff1b7224 */ /* 0x000fe400078e000a */
[----:B------:R-:W-:Y:S01]  /*7ac50*/  IMAD.MOV.U32 R26, RZ, RZ, R9 ;  /* 0x000000ffff1a7224 */ /* 0x000fe200078e0009 */
[----:B0-----:R-:W2:Y:S01]  /*7ac60*/  LDL.LU.64 R10, [R1+0x4ce8] ;  /* 0x004ce800010a7983 */ /* 0x001ea20000300a00 */
[----:B------:R-:W2:Y:S03]  /*7ac70*/  LDL.LU.64 R8, [R1+0x4ce0] ;  /* 0x004ce00001087983 */ /* 0x000ea60000300a00 */
[----:B------:R0:W-:Y:S02]  /*7ac80*/  STL [R1+0x459c], R26 ;  /* 0x00459c1a01007387 */ /* 0x0001e40000100800 */
[----:B------:R1:W-:Y:S01]  /*7ac90*/  STL [R1+0x4598], R27 ;  /* 0x0045981b01007387 */ /* 0x0003e20000100800 */
[C---:B--2---:R-:W-:Y:S01]  /*7aca0*/  HMMA.16816.F32 R20, R4.reuse, R20, R8 ;  /* 0x000000140414723c */ /* 0x044fe20000001808 */
[----:B------:R-:W4:Y:S11]  /*7acb0*/  LDL.LU.64 R8, [R1+0x4cd8] ;  /* 0x004cd80001087983 */ /* 0x000f360000300a00 */
[----:B------:R-:W-:Y:S11]  /*7acc0*/  @!UPT UIADD3 URZ, URZ, URZ, URZ ;  /* 0x0000003f3f3ff290 */ /* 0x000ff6000fffe03f */
[----:B------:R-:W-:Y:S01]  /*7acd0*/  STL.64 [R1+0x870], R20 ;  /* 0x0008701401007387 */ /* 0x000fe20000100a00 */
[----:B------:R-:W-:Y:S01]  /*7ace0*/  STL.64 [R1+0x878], R22 ;  /* 0x0008781601007387 */ /* 0x000fe20000100a00 */
[C---:B----4-:R-:W-:Y:S11]  /*7acf0*/  HMMA.16816.F32 R8, R4.reuse, R8, R16 ;  /* 0x000000080408723c */ /* 0x050ff60000001810 */
[----:B------:R-:W-:Y:S11]  /*7ad00*/  @!UPT UIADD3 URZ, URZ, URZ, URZ ;  /* 0x0000003f3f3ff290 */ /* 0x000ff6000fffe03f */
[----:B------:R-:W-:Y:S01]  /*7ad10*/  @!UPT UIADD3 URZ, URZ, URZ, URZ ;  /* 0x0000003f3f3ff290 */ /* 0x000fe2000fffe03f */
[----:B------:R2:W-:Y:S01]  /*7ad20*/  STL.64 [R1+0x868], R10 ;  /* 0x0008680a01007387 */ /* 0x0005e20000100a00 */
[----:B------:R-:W4:Y:S02]  /*7ad30*/  LDL.LU R16, [R1+0x250] ;  /* 0x0002500001107983 */ /* 0x000f240000300800 */
[----:B------:R-:W4:Y:S02]  /*7ad40*/  LDL.LU R17, [R1+0x254] ;  /* 0x0002540001117983 */ /* 0x000f240000300800 */
[----:B------:R-:W3:Y:S01]  /*7ad50*/  LDL.LU R18, [R1+0x258] ;  /* 0x0002580001127983 */ /* 0x000ee20000300800 */
[----:B------:R-:W3:Y:S01]  /*7ad60*/  LDL.LU R19, [R1+0x25c] ;  /* 0x00025c0001137983 */ /* 0x000ee20000300800 */
[----:B0-----:R-:W-:Y:S02]  /*7ad70*/  IMAD.MOV.U32 R26, RZ, RZ, R8 ;  /* 0x000000ffff1a7224 */ /* 0x001fe400078e0008 */
[----:B-1----:R-:W-:Y:S02]  /*7ad80*/  IMAD.MOV.U32 R27, RZ, RZ, R9 ;  /* 0x000000ffff1b7224 */ /* 0x002fe400078e0009 */
[----:B------:R-:W4:Y:S01]  /*7ad90*/  LDL.LU R8, [R1+0x3a0] ;  /* 0x0003a00001087983 */ /* 0x000f220000300800 */
[----:B------:R-:W4:Y:S04]  /*7ada0*/  LDL.LU R9, [R1+0x3a4] ;  /* 0x0003a40001097983 */ /* 0x000f280000300800 */
[----:B--2---:R-:W2:Y:S01]  /*7adb0*/  LDL.LU R10, [R1+0x3a8] ;  /* 0x0003a800010a7983 */ /* 0x004ea20000300800 */
[----:B------:R-:W2:Y:S03]  /*7adc0*/  LDL.LU R11, [R1+0x3ac] ;  /* 0x0003ac00010b7983 */ /* 0x000ea60000300800 */
[----:B---3--:R-:W-:Y:S01]  /*7add0*/  STL.64 [R1+0x4c50], R18 ;  /* 0x004c501201007387 */ /* 0x008fe20000100a00 */
[----:B----4-:R0:W-:Y:S03]  /*7ade0*/  STL.64 [R1+0x4c48], R16 ;  /* 0x004c481001007387 */ /* 0x0101e60000100a00 */
[----:B0-----:R-:W3:Y:S01]  /*7adf0*/  LDL.LU R16, [R1+0x290] ;  /* 0x0002900001107983 */ /* 0x001ee20000300800 */
[----:B------:R-:W3:Y:S02]  /*7ae00*/  LDL.LU R17, [R1+0x294] ;  /* 0x0002940001117983 */ /* 0x000ee40000300800 */
[----:B------:R-:W4:Y:S02]  /*7ae10*/  LDL.LU R18, [R1+0x298] ;  /* 0x0002980001127983 */ /* 0x000f240000300800 */
[----:B------:R-:W4:Y:S02]  /*7ae20*/  LDL.LU R19, [R1+0x29c] ;  /* 0x00029c0001137983 */ /* 0x000f240000300800 */
[----:B----4-:R-:W-:Y:S01]  /*7ae30*/  STL.64 [R1+0x4c60], R18 ;  /* 0x004c601201007387 */ /* 0x010fe20000100a00 */
[----:B---3--:R0:W-:Y:S03]  /*7ae40*/  STL.64 [R1+0x4c58], R16 ;  /* 0x004c581001007387 */ /* 0x0081e60000100a00 */
[----:B0-----:R-:W3:Y:S04]  /*7ae50*/  LDL.64 R16, [R1+0x10] ;  /* 0x0000100001107983 */ /* 0x001ee80000100a00 */
[----:B---3--:R0:W-:Y:S04]  /*7ae60*/  STL.64 [R1+0x4c68], R16 ;  /* 0x004c681001007387 */ /* 0x0081e80000100a00 */
[----:B0-----:R-:W3:Y:S04]  /*7ae70*/  LDL.64 R16, [R1+0x20] ;  /* 0x0000200001107983 */ /* 0x001ee80000100a00 */
[----:B---3--:R0:W-:Y:S04]  /*7ae80*/  STL.64 [R1+0x4c78], R16 ;  /* 0x004c781001007387 */ /* 0x0081e80000100a00 */
        /* <DEDUP_REMOVED lines=14> */
[----:B--2---:R-:W-:Y:S01]  /*7af70*/  HMMA.16816.F32 R8, R4, R12, R8 ;  /* 0x0000000c0408723c */ /* 0x004fe20000001808 */
[----:B----4-:R-:W-:Y:S01]  /*7af80*/  STL.64 [R1+0x4c98], R18 ;  /* 0x004c981201007387 */ /* 0x010fe20000100a00 */
[----:B---3--:R0:W-:Y:S03]  /*7af90*/  STL.64 [R1+0x4c90], R16 ;  /* 0x004c901001007387 */ /* 0x0081e60000100a00 */
[----:B0-----:R-:W2:Y:S04]  /*7afa0*/  LDL.64 R16, [R1+0x50] ;  /* 0x0000500001107983 */ /* 0x001ea80000100a00 */
[----:B--2---:R0:W-:Y:S01]  /*7afb0*/  STL.64 [R1+0x4cb0], R16 ;  /* 0x004cb01001007387 */ /* 0x0041e20000100a00 */
[----:B------:R-:W-:Y:S02]  /*7afc0*/  STL [R1+0x49d4], R27 ;  /* 0x0049d41b01007387 */ /* 0x000fe40000100800 */
[----:B------:R-:W-:Y:S11]  /*7afd0*/  STL [R1+0x49d0], R26 ;  /* 0x0049d01a01007387 */ /* 0x000ff60000100800 */
[----:B------:R-:W-:Y:S01]  /*7afe0*/  STL.64 [R1+0x850], R8 ;  /* 0x0008500801007387 */ /* 0x000fe20000100a00 */
[----:B------:R1:W-:Y:S01]  /*7aff0*/  STL.64 [R1+0x858], R10 ;  /* 0x0008580a01007387 */ /* 0x0003e20000100a00 */
[----:B0-----:R-:W-:-:S03]  /*7b000*/  IMAD.MOV.U32 R17, RZ, RZ, R14 ;  /* 0x000000ffff117224 */ /* 0x001fc600078e000e */
[----:B-1----:R-:W2:Y:S01]  /*7b010*/  LDL.LU.64 R10, [R1+0x4cd0] ;  /* 0x004cd000010a7983 */ /* 0x002ea20000300a00 */
[----:B------:R-:W2:Y:S02]  /*7b020*/  LDL.LU.64 R8, [R1+0x4cc8] ;  /* 0x004cc80001087983 */ /* 0x000ea40000300a00 */
[----:B------:R0:W-:Y:S02]  /*7b030*/  STL.64 [R1+0x4c70], R12 ;  /* 0x004c700c01007387 */ /* 0x0001e40000100a00 */
[----:B------:R-:W-:Y:S01]  /*7b040*/  IMAD.MOV.U32 R16, RZ, RZ, R15 ;  /* 0x000000ffff107224 */ /* 0x000fe200078e000f */
        /* <DEDUP_REMOVED lines=10> */
[----:B------:R-:W-:Y:S01]  /*7b0f0*/  HMMA.16816.F32 R4, R4, R24, R20 ;  /* 0x000000180404723c */ /* 0x000fe20000001814 */
[----:B----4-:R-:W-:Y:S01]  /*7b100*/  STL.64 [R1+0x4cc0], R14 ;  /* 0x004cc00e01007387 */ /* 0x010fe20000100a00 */
[----:B---3--:R0:W-:Y:S03]  /*7b110*/  STL.64 [R1+0x4cb8], R12 ;  /* 0x004cb80c01007387 */ /* 0x0081e60000100a00 */
[----:B0-----:R-:W2:Y:S01]  /*7b120*/  LDL.LU R12, [R1+0x2f0] ;  /* 0x0002f000010c7983 */ /* 0x001ea20000300800 */
[----:B------:R-:W2:Y:S02]  /*7b130*/  LDL.LU R13, [R1+0x2f4] ;  /* 0x0002f400010d7983 */ /* 0x000ea40000300800 */
[----:B------:R-:W2:Y:S02]  /*7b140*/  LDL.LU R14, [R1+0x2f8] ;  /* 0x0002f800010e7983 */ /* 0x000ea40000300800 */
[----:B------:R-:W2:Y:S01]  /*7b150*/  LDL.LU R15, [R1+0x2fc] ;  /* 0x0002fc00010f7983 */ /* 0x000ea20000300800 */
[----:B------:R-:W3:Y:S11]  /*7b160*/  LDL.LU R20, [R1+0x170] ;  /* 0x0001700001147983 */ /* 0x000ef60000300800 */
[----:B------:R-:W-:Y:S01]  /*7b170*/  @!UPT UIADD3 URZ, URZ, URZ, URZ ;  /* 0x0000003f3f3ff290 */ /* 0x000fe2000fffe03f */
[----:B------:R-:W-:Y:S02]  /*7b180*/  STL.64 [R1+0x830], R4 ;  /* 0x0008300401007387 */ /* 0x000fe40000100a00 */
[----:B------:R-:W-:Y:S02]  /*7b190*/  STL.64 [R1+0x838], R6 ;  /* 0x0008380601007387 */ /* 0x000fe40000100a00 */
[----:B------:R-:W3:Y:S01]  /*7b1a0*/  LDL.LU R21, [R1+0x174] ;  /* 0x0001740001157983 */ /* 0x000ee20000300800 */
[----:B------:R-:W4:Y:S01]  /*7b1b0*/  LDL.LU R22, [R1+0x178] ;  /* 0x0001780001167983 */ /* 0x000f220000300800 */
[----:B------:R-:W4:Y:S01]  /*7b1c0*/  LDL.LU R23, [R1+0x17c] ;  /* 0x00017c0001177983 */ /* 0x000f220000300800 */
[C---:B--2---:R-:W-:Y:S02]  /*7b1d0*/  HMMA.16816.F32 R16, R8.reuse, R16, R12 ;  /* 0x000000100810723c */ /* 0x044fe4000000180c */
[----:B----4-:R-:W-:Y:S01]  /*7b1e0*/  STL.64 [R1+0x4b68], R22 ;  /* 0x004b681601007387 */ /* 0x010fe20000100a00 */
[----:B---3--:R-:W-:Y:S02]  /*7b1f0*/  STL.64 [R1+0x4b60], R20 ;  /* 0x004b601401007387 */ /* 0x008fe40000100a00 */
[----:B------:R-:W2:Y:S02]  /*7b200*/  LDL.LU.64 R14, [R1+0x4cc0] ;  /* 0x004cc000010e7983 */ /* 0x000ea40000300a00 */
[----:B------:R-:W2:Y:S11]  /*7b210*/  LDL.LU.64 R12, [R1+0x4cb8] ;  /* 0x004cb800010c7983 */ /* 0x000eb60000300a00 */
[----:B------:R-:W-:Y:S05]  /*7b220*/  @!UPT UIADD3 URZ, URZ, URZ, URZ ;  /* 0x0000003f3f3ff290 */ /* 0x000fea000fffe03f */
[----:B------:R0:W-:Y:S01]  /*7b230*/  STL.64 [R1+0x800], R16 ;  /* 0x0008001001007387 */ /* 0x0001e20000100a00 */
[----:B------:R-:W-:Y:S03]  /*7b240*/  STL.64 [R1+0x808], R18 ;  /* 0x0008081201007387 */ /* 0x000fe60000100a00 */
[----:B0-----:R-:W2:Y:S02]  /*7b250*/  LDL.LU.64 R16, [R1+0x4cb0] ;  /* 0x004cb00001107983 */ /* 0x001ea40000300a00 */
[----:B--2---:R-:W-:Y:S01]  /*7b260*/  HMMA.16816.F32 R12, R8, R16, R12 ;  /* 0x00000010080c723c */ /* 0x004fe2000000180c */
[----:B------:R-:W-:Y:S02]  /*7b270*/  IMAD.MOV.U32 R7, RZ, RZ, R16 ;  /* 0x000000ffff077224 */ /* 0x000fe400078e0010 */
[----:B------:R-:W-:Y:S11]  /*7b280*/  IMAD.MOV.U32 R6, RZ, RZ, R17 ;  /* 0x000000ffff067224 */ /* 0x000ff600078e0011 */
[----:B------:R-:W-:Y:S09]  /*7b290*/  @!UPT UIADD3 URZ, URZ, URZ, URZ ;  /* 0x0000003f3f3ff290 */ /* 0x000ff2000fffe03f */
[----:B------:R-:W-:Y:S01]  /*7b2a0*/  STL.64 [R1+0x7e0], R12 ;  /* 0x0007e00c01007387 */ /* 0x000fe20000100a00 */
[----:B------:R0:W-:Y:S03]  /*7b2b0*/  STL.64 [R1+0x7e8], R14 ;  /* 0x0007e80e01007387 */ /* 0x0001e60000100a00 */
[----:B0-----:R-:W2:Y:S01]  /*7b2c0*/  LDL.LU.64 R14, [R1+0x4ca8] ;  /* 0x004ca800010e7983 */ /* 0x001ea20000300a00 */
[----:B------:R-:W2:Y:S02]  /*7b2d0*/  LDL.LU.64 R12, [R1+0x4ca0] ;  /* 0x004ca000010c7983 */ /* 0x000ea40000300a00 */
[----:B------:R-:W3:Y:S02]  /*7b2e0*/  LDL.LU.64 R18, [R1+0x4c98] ;  /* 0x004c980001127983 */ /* 0x000ee40000300a00 */
[----:B------:R-:W3:Y:S02]  /*7b2f0*/  LDL.LU.64 R16, [R1+0x4c90] ;  /* 0x004c900001107983 */ /* 0x000ee40000300a00 */
[----:B------:R-:W-:-:S02]  /*7b300*/  IMAD.MOV.U32 R20, RZ, RZ, R28 ;  /* 0x000000ffff147224 */ /* 0x000fc400078e001c */
        /* <DEDUP_REMOVED lines=21> */
[----:B------:R-:W-:Y:S01]  /*7b460*/  STL.64 [R1+0x4c00], R4 ;  /* 0x004c000401007387 */ /* 0x000fe20000100a00 */
        /* <DEDUP_REMOVED lines=8> */
[C---:B----4-:R-:W-:Y:S01]  /*7b4f0*/  HMMA.16816.F32 R20, R8.reuse, R16, R20 ;  /* 0x000000100814723c */ /* 0x050fe20000001814 */
[----:B------:R-:W-:Y:S11]  /*7b500*/  IMAD.MOV.U32 R3, RZ, RZ, R17 ;  /* 0x000000ffff037224 */ /* 0x000ff600078e0011 */
[----:B------:R-:W-:Y:S11]  /*7b510*/  @!UPT UIADD3 URZ, URZ, URZ, URZ ;  /* 0x0000003f3f3ff290 */ /* 0x000ff6000fffe03f */
[----:B------:R-:W-:Y:S01]  /*7b520*/  STL.64 [R1+0x770], R20 ;  /* 0x0007701401007387 */ /* 0x000fe20000100a00 */
[----:B------:R0:W-:Y:S02]  /*7b530*/  STL.64 [R1+0x778], R22 ;  /* 0x0007781601007387 */ /* 0x0001e40000100a00 */
[----:B------:R-:W2:Y:S02]  /*7b540*/  LDL.LU.64 R18, [R1+0x4c60] ;  /* 0x004c600001127983 */ /* 0x000ea40000300a00 */
[----:B0-----:R-:W-:Y:S02]  /*7b550*/  IMAD.MOV.U32 R22, RZ, RZ, R16 ;  /* 0x000000ffff167224 */ /* 0x001fe400078e0010 */
        /* <DEDUP_REMOVED lines=11> */
[----:B------:R-:W3:Y:S02]  /*7b610*/  LDL.LU.64 R12, [R1+0x4c38] ;  /* 0x004c3800010c7983 */ /* 0x000ee40000300a00 */
[----:B------:R0:W-:Y:S01]  /*7b620*/  STL.64 [R1+0x4bb8], R24 ;  /* 0x004bb81801007387 */ /* 0x0001e20000100a00 */
[----:B--2---:R-:W-:Y:S01]  /*7b630*/  HMMA.16816.F32 R8, R8, R24, R16 ;  /* 0x000000180808723c */ /* 0x004fe20000001810 */
[----:B------:R-:W2:Y:S11]  /*7b640*/  LDL.LU R16, [R1+0x1c0] ;  /* 0x0001c00001107983 */ /* 0x000eb60000300800 */
[----:B------:R-:W-:Y:S11]  /*7b650*/  @!UPT UIADD3 URZ, URZ, URZ, URZ ;  /* 0x0000003f3f3ff290 */ /* 0x000ff6000fffe03f */
[----:B------:R-:W-:Y:S01]  /*7b660*/  STL.64 [R1+0x730], R8 ;  /* 0x0007300801007387 */ /* 0x000fe20000100a00 */
[----:B------:R-:W-:Y:S02]  /*7b670*/  STL.64 [R1+0x738], R10 ;  /* 0x0007380a01007387 */ /* 0x000fe40000100a00 */
[----:B------:R-:W2:Y:S02]  /*7b680*/  LDL.LU R17, [R1+0x1c4] ;  /* 0x0001c40001117983 */ /* 0x000ea40000300800 */
[----:B------:R-:W4:Y:S01]  /*7b690*/  LDL.LU R18, [R1+0x1c8] ;  /* 0x0001c80001127983 */ /* 0x000f220000300800 */
[----:B------:R-:W4:Y:S01]  /*7b6a0*/  LDL.LU R19, [R1+0x1cc] ;  /* 0x0001cc0001137983 */ /* 0x000f220000300800 */
[----:B------:R-:W-:Y:S02]  /*7b6b0*/  IMAD.MOV.U32 R20, RZ, RZ, R7 ;  /* 0x000000ffff147224 */ /* 0x000fe400078e0007 */
[----:B------:R-:W-:Y:S02]  /*7b6c0*/  IMAD.MOV.U32 R21, RZ, RZ, R6 ;  /* 0x000000ffff157224 */ /* 0x000fe400078e0006 */
[----:B0-----:R-:W-:-:S02]  /*7b6d0*/  IMAD.MOV.U32 R25, RZ, RZ, R4 ;  /* 0x000000ffff197224 */ /* 0x001fc400078e0004 */
[----:B------:R-:W-:Y:S01]  /*7b6e0*/  IMAD.MOV.U32 R24, RZ, RZ, R5 ;  /* 0x000000ffff187224 */ /* 0x000fe200078e0005 */
[----:B----4-:R-:W-:Y:S01]  /*7b6f0*/  STL.64 [R1+0x4bc8], R18 ;  /* 0x004bc81201007387 */ /* 0x010fe20000100a00 */
[----:B--2---:R-:W-:Y:S02]  /*7b700*/  STL.64 [R1+0x4bc0], R16 ;  /* 0x004bc01001007387 */ /* 0x004fe40000100a00 */
[----:B------:R0:W-:Y:S02]  /*7b710*/  STL.64 [R1+0x4c20], R20 ;  /* 0x004c201401007387 */ /* 0x0001e40000100a00 */
[----:B------:R-:W2:Y:S01]  /*7b720*/  LDL.LU R4, [R1+0x220] ;  /* 0x0002200001047983 */ /* 0x000ea20000300800 */
[----:B------:R-:W2:Y:S01]  /*7b730*/  LDL.LU R5, [R1+0x224] ;  /* 0x0002240001057983 */ /* 0x000ea20000300800 */
[----:B------:R-:W4:Y:S02]  /*7b740*/  LDL.LU R6, [R1+0x228] ;  /* 0x0002280001067983 */ /* 0x000f240000300800 */
[----:B------:R-:W4:Y:S01]  /*7b750*/  LDL.LU R7, [R1+0x22c] ;  /* 0x00022c0001077983 */ /* 0x000f220000300800 */
[----:B0-----:R-:W3:Y:S04]  /*7b760*/  LDL.64 R20, [R1+0x60] ;  /* 0x0000600001147983 */ /* 0x001ee80000100a00 */
        /* <DEDUP_REMOVED lines=16> */
[----:B------:R-:W4:Y:S02]  /*7b870*/  LDL.LU R16, [R1+0x1e0] ;  /* 0x0001e00001107983 */ /* 0x000f240000300800 */
[----:B------:R-:W4:Y:S02]  /*7b880*/  LDL.LU R17, [R1+0x1e4] ;  /* 0x0001e40001117983 */ /* 0x000f240000300800 */
[----:B------:R-:W4:Y:S01]  /*7b890*/  LDL.LU R18, [R1+0x1e8] ;  /* 0x0001e80001127983 */ /* 0x000f220000300800 */
[----:B------:R-:W4:Y:S04]  /*7b8a0*/  LDL.LU R19, [R1+0x1ec] ;  /* 0x0001ec0001137983 */ /* 0x000f280000300800 */
[----:B0-----:R-:W4:Y:S01]  /*7b8b0*/  LDL.LU R24, [R1+0x200] ;  /* 0x0002000001187983 */ /* 0x001f220000300800 */
[----:B------:R-:W4:Y:S02]  /*7b8c0*/  LDL.LU R25, [R1+0x204] ;  /* 0x0002040001197983 */ /* 0x000f240000300800 */
[----:B------:R-:W4:Y:S02]  /*7b8d0*/  LDL.LU R26, [R1+0x208] ;  /* 0x00020800011a7983 */ /* 0x000f240000300800 */
[----:B------:R-:W4:Y:S02]  /*7b8e0*/  LDL.LU R27, [R1+0x20c] ;  /* 0x00020c00011b7983 */ /* 0x000f240000300800 */
[----:B------:R-:W-:-:S02]  /*7b8f0*/  IMAD.MOV.U32 R8, RZ, RZ, R2 ;  /* 0x000000ffff087224 */ /* 0x000fc400078e0002 */
[----:B------:R-:W-:Y:S02]  /*7b900*/  IMAD.MOV.U32 R9, RZ, RZ, R0 ;  /* 0x000000ffff097224 */ /* 0x000fe400078e0000 */
[----:B---3--:R-:W-:Y:S02]  /*7b910*/  IMAD.MOV.U32 R2, RZ, RZ, R20 ;  /* 0x000000ffff027224 */ /* 0x008fe400078e0014 */
[----:B------:R-:W-:Y:S01]  /*7b920*/  IMAD.MOV.U32 R0, RZ, RZ, R21 ;  /* 0x000000ffff007224 */ /* 0x000fe200078e0015 */
[C---:B--2---:R-:W-:Y:S01]  /*7b930*/  HMMA.16816.F32 R4, R12.reuse, R20, R4 ;  /* 0x000000140c04723c */ /* 0x044fe20000001804 */
[----:B----4-:R-:W-:Y:S01]  /*7b940*/  STL.64 [R1+0x4bf8], R26 ;  /* 0x004bf81a01007387 */ /* 0x010fe20000100a00 */
[----:B------:R0:W-:Y:S03]  /*7b950*/  STL.64 [R1+0x4bf0], R24 ;  /* 0x004bf01801007387 */ /* 0x0001e60000100a00 */
[----:B0-----:R-:W2:Y:S01]  /*7b960*/  LDL.LU R24, [R1+0x210] ;  /* 0x0002100001187983 */ /* 0x001ea20000300800 */
[----:B------:R-:W2:Y:S02]  /*7b970*/  LDL.LU R25, [R1+0x214] ;  /* 0x0002140001197983 */ /* 0x000ea40000300800 */
[----:B------:R-:W2:Y:S02]  /*7b980*/  LDL.LU R26, [R1+0x218] ;  /* 0x00021800011a7983 */ /* 0x000ea40000300800 */
[----:B------:R-:W2:Y:S01]  /*7b990*/  LDL.LU R27, [R1+0x21c] ;  /* 0x00021c00011b7983 */ /* 0x000ea20000300800 */
[----:B------:R-:W-:Y:S01]  /*7b9a0*/  STL.64 [R1+0x4be0], R18 ;  /* 0x004be01201007387 */ /* 0x000fe20000100a00 */
[----:B------:R0:W-:Y:S03]  /*7b9b0*/  STL.64 [R1+0x4bd8], R16 ;  /* 0x004bd81001007387 */ /* 0x0001e60000100a00 */
[----:B0-----:R-:W3:Y:S01]  /*7b9c0*/  LDL.LU R16, [R1+0x1f0] ;  /* 0x0001f00001107983 */ /* 0x001ee20000300800 */
[----:B------:R-:W3:Y:S02]  /*7b9d0*/  LDL.LU R17, [R1+0x1f4] ;  /* 0x0001f40001117983 */ /* 0x000ee40000300800 */
[----:B------:R-:W3:Y:S02]  /*7b9e0*/  LDL.LU R18, [R1+0x1f8] ;  /* 0x0001f80001127983 */ /* 0x000ee40000300800 */
[----:B------:R-:W3:Y:S03]  /*7b9f0*/  LDL.LU R19, [R1+0x1fc] ;  /* 0x0001fc0001137983 */ /* 0x000ee60000300800 */
[----:B------:R-:W-:Y:S01]  /*7ba00*/  STL.64 [R1+0x700], R4 ;  /* 0x0007000401007387 */ /* 0x000fe20000100a00 */
[----:B------:R0:W-:Y:S03]  /*7ba10*/  STL.64 [R1+0x708], R6 ;  /* 0x0007080601007387 */ /* 0x0001e60000100a00 */
[----:B0-----:R-:W4:Y:S01]  /*7ba20*/  LDL.LU.64 R6, [R1+0x4c30] ;  /* 0x004c300001067983 */ /* 0x001f220000300a00 */
[----:B------:R-:W4:Y:S02]  /*7ba30*/  LDL.LU.64 R4, [R1+0x4c28] ;  /* 0x004c280001047983 */ /* 0x000f240000300a00 */
[----:B------:R-:W4:Y:S02]  /*7ba40*/  LDL.LU.64 R20, [R1+0x4c20] ;  /* 0x004c200001147983 */ /* 0x000f240000300a00 */
[C---:B----4-:R-:W-:Y:S01]  /*7ba50*/  HMMA.16816.F32 R20, R12.reuse, R20, R4 ;  /* 0x000000140c14723c */ /* 0x050fe20000001804 */
[----:B------:R-:W4:Y:S01]  /*7ba60*/  LDL.LU.64 R6, [R1+0x4c18] ;  /* 0x004c180001067983 */ /* 0x000f220000300a00 */
[----:B------:R-:W4:Y:S11]  /*7ba70*/  LDL.LU.64 R4, [R1+0x4c10] ;  /* 0x004c100001047983 */ /* 0x000f360000300a00 */
        /* <DEDUP_REMOVED lines=13> */
[----:B----4-:R-:W-:Y:S11]  /*7bb50*/  STL.64 [R1+0x4b90], R20 ;  /* 0x004b901401007387 */ /* 0x010ff60000100a00 */
[----:B------:R-:W-:Y:S09]  /*7bb60*/  @!UPT UIADD3 URZ, URZ, URZ, URZ ;  /* 0x0000003f3f3ff290 */ /* 0x000ff2000fffe03f */
[----:B------:R-:W-:Y:S01]  /*7bb70*/  STL.64 [R1+0x6b0], R24 ;  /* 0x0006b01801007387 */ /* 0x000fe20000100a00 */
[----:B------:R0:W-:Y:S03]  /*7bb80*/  STL.64 [R1+0x6b8], R26 ;  /* 0x0006b81a01007387 */ /* 0x0001e60000100a00 */
[----:B0-----:R-:W2:Y:S01]  /*7bb90*/  LDL.LU.64 R26, [R1+0x4bf8] ;  /* 0x004bf800011a7983 */ /* 0x001ea20000300a00 */
[----:B------:R-:W2:Y:S02]  /*7bba0*/  LDL.LU.64 R24, [R1+0x4bf0] ;  /* 0x004bf00001187983 */ /* 0x000ea40000300a00 */
[----:B------:R0:W-:Y:S02]  /*7bbb0*/  STL.64 [R1+0x4b70], R4 ;  /* 0x004b700401007387 */ /* 0x0001e40000100a00 */
        /* <DEDUP_REMOVED lines=15> */
[----:B------:R-:W2:Y:S02]  /*7bcb0*/  LDL.LU R6, [R1+0x1b8] ;  /* 0x0001b80001067983 */ /* 0x000ea40000300800 */
[----:B------:R-:W2:Y:S11]  /*7bcc0*/  LDL.LU R7, [R1+0x1bc] ;  /* 0x0001bc0001077983 */ /* 0x000eb60000300800 */
[----:B------:R-:W-:Y:S02]  /*7bcd0*/  @!UPT UIADD3 URZ, URZ, URZ, URZ ;  /* 0x0000003f3f3ff290 */ /* 0x000fe4000fffe03f */
        /* <DEDUP_REMOVED lines=15> */
[----:B------:R-:W-:Y:S03]  /*7bdd0*/  STL.64 [R1+0x668], R26 ;  /* 0x0006681a01007387 */ /* 0x000fe60000100a00 */
[----:B0-----:R-:W3:Y:S01]  /*7bde0*/  LDL.LU.64 R24, [R1+0x4bb8] ;  /* 0x004bb80001187983 */ /* 0x001ee20000300a00 */
[----:B------:R-:W-:Y:S02]  /*7bdf0*/  IMAD.MOV.U32 R20, RZ, RZ, R2 ;  /* 0x000000ffff147224 */ /* 0x000fe400078e0002 */
[----:B------:R-:W-:Y:S01]  /*7be00*/  IMAD.MOV.U32 R21, RZ, RZ, R0 ;  /* 0x000000ffff157224 */ /* 0x000fe200078e0000 */
[----:B---3--:R-:W-:Y:S01]  /*7be10*/  HMMA.16816.F32 R12, R12, R24, R16 ;  /* 0x000000180c0c723c */ /* 0x008fe20000001810 */
[----:B------:R-:W2:Y:S01]  /*7be20*/  LDL.LU.64 R18, [R1+0x4bb0] ;  /* 0x004bb00001127983 */ /* 0x000ea20000300a00 */
[----:B------:R-:W2:Y:S02]  /*7be30*/  LDL.LU.64 R16, [R1+0x4ba8] ;  /* 0x004ba80001107983 */ /* 0x000ea40000300a00 */
[----:B------:R0:W-:Y:S02]  /*7be40*/  STL.64 [R1+0x4b38], R24 ;  /* 0x004b381801007387 */ /* 0x0001e40000100a00 */
[----:B0-----:R-:W3:Y:S11]  /*7be50*/  LDL.LU R24, [R1+0x180] ;  /* 0x0001800001187983 */ /* 0x001ef60000300800 */
[----:B------:R-:W-:Y:S06]  /*7be60*/  @!UPT UIADD3 URZ, URZ, URZ, URZ ;  /* 0x0000003f3f3ff290 */ /* 0x000fec000fffe03f */
[----:B------:R0:W-:Y:S01]  /*7be70*/  STL.64 [R1+0x630], R12 ;  /* 0x0006300c01007387 */ /* 0x0001e20000100a00 */
[----:B------:R-:W-:Y:S02]  /*7be80*/  STL.64 [R1+0x638], R14 ;  /* 0x0006380e01007387 */ /* 0x000fe40000100a00 */
[----:B------:R-:W3:Y:S02]  /*7be90*/  LDL.LU R25, [R1+0x184] ;  /* 0x0001840001197983 */ /* 0x000ee40000300800 */
[----:B------:R-:W3:Y:S01]  /*7bea0*/  LDL.LU R26, [R1+0x188] ;  /* 0x00018800011a7983 */ /* 0x000ee20000300800 */
[----:B------:R-:W3:Y:S04]  /*7beb0*/  LDL.LU R27, [R1+0x18c] ;  /* 0x00018c00011b7983 */ /* 0x000ee80000300800 */
        /* <DEDUP_REMOVED lines=20> */
[----:B------:R-:W-:Y:S01]  /*7c000*/  STL.64 [R1+0x5e0], R20 ;  /* 0x0005e01401007387 */ /* 0x000fe20000100a00 */
[----:B------:R0:W-:Y:S03]  /*7c010*/  STL.64 [R1+0x5e8], R22 ;  /* 0x0005e81601007387 */ /* 0x0001e60000100a00 */
[----:B0-----:R-:W2:Y:S01]  /*7c020*/  LDL.LU.64 R22, [R1+0x4b68] ;  /* 0x004b680001167983 */ /* 0x001ea20000300a00 */
[----:B------:R-:W2:Y:S01]  /*7c030*/  LDL.LU.64 R20, [R1+0x4b60] ;  /* 0x004b600001147983 */ /* 0x000ea20000300a00 */
[C---:B---3--:R-:W-:Y:S02]  /*7c040*/  HMMA.16816.F32 R24, R16.reuse, R4, R24 ;  /* 0x000000041018723c */ /* 0x048fe40000001818 */
[----:B------:R0:W-:Y:S04]  /*7c050*/  STL.64 [R1+0x4ae0], R4 ;  /* 0x004ae00401007387 */ /* 0x0001e80000100a00 */
[----:B0-----:R-:W3:Y:S02]  /*7c060*/  LDL.64 R4, [R1+0x40] ;  /* 0x0000400001047983 */ /* 0x001ee40000100a00 */
[----:B--2---:R-:W-:Y:S11]  /*7c070*/  HMMA.16816.F32 R20, R16, R8, R20 ;  /* 0x000000081014723c */ /* 0x004ff60000001814 */
[----:B------:R-:W-:Y:S04]  /*7c080*/  @!UPT UIADD3 URZ, URZ, URZ, URZ ;  /* 0x0000003f3f3ff290 */ /* 0x000fe8000fffe03f */
[----:B------:R-:W-:Y:S01]  /*7c090*/  STL.64 [R1+0x5c0], R24 ;  /* 0x0005c01801007387 */ /* 0x000fe20000100a00 */
[----:B------:R-:W-:Y:S03]  /*7c0a0*/  STL.64 [R1+0x5c8], R26 ;  /* 0x0005c81a01007387 */ /* 0x000fe60000100a00 */
[----:B---3--:R-:W-:Y:S04]  /*7c0b0*/  STL.64 [R1+0x4af8], R4 ;  /* 0x004af80401007387 */ /* 0x008fe80000100a00 */
        /* <DEDUP_REMOVED lines=16> */
[----:B0-----:R-:W4:Y:S01]  /*7c1c0*/  LDL.LU R20, [R1+0x160] ;  /* 0x0001600001147983 */ /* 0x001f220000300800 */
[----:B------:R-:W4:Y:S02]  /*7c1d0*/  LDL.LU R21, [R1+0x164] ;  /* 0x0001640001157983 */ /* 0x000f240000300800 */
[----:B------:R-:W4:Y:S02]  /*7c1e0*/  LDL.LU R22, [R1+0x168] ;  /* 0x0001680001167983 */ /* 0x000f240000300800 */
[----:B------:R-:W4:Y:S01]  /*7c1f0*/  LDL.LU R23, [R1+0x16c] ;  /* 0x00016c0001177983 */ /* 0x000f220000300800 */
[----:B------:R-:W2:Y:S01]  /*7c200*/  LDL.64 R24, [R1] ;  /* 0x0000000001187983 */ /* 0x000ea20000100a00 */
[----:B------:R-:W-:Y:S02]  /*7c210*/  STL.64 [R1+0x4b10], R4 ;  /* 0x004b100401007387 */ /* 0x000fe40000100a00 */
[----:B------:R0:W-:Y:S02]  /*7c220*/  STL.64 [R1+0x4ad8], R8 ;  /* 0x004ad80801007387 */ /* 0x0001e40000100a00 */
[----:B0-----:R-:W3:Y:S01]  /*7c230*/  LDL.LU R8, [R1+0x70] ;  /* 0x0000700001087983 */ /* 0x001ee20000300800 */
[----:B------:R-:W3:Y:S02]  /*7c240*/  LDL.LU R9, [R1+0x74] ;  /* 0x0000740001097983 */ /* 0x000ee40000300800 */
[----:B------:R-:W2:Y:S02]  /*7c250*/  LDL.LU R10, [R1+0x78] ;  /* 0x00007800010a7983 */ /* 0x000ea40000300800 */
[----:B------:R-:W2:Y:S01]  /*7c260*/  LDL.LU R11, [R1+0x7c] ;  /* 0x00007c00010b7983 */ /* 0x000ea20000300800 */
[----:B------:R-:W3:Y:S04]  /*7c270*/  LDL.64 R4, [R1+0x60] ;  /* 0x0000600001047983 */ /* 0x000ee80000100a00 */
        /* <DEDUP_REMOVED lines=38> */
[----:B---3--:R-:W-:Y:S01]  /*7c4e0*/  HMMA.16816.F32 R16, R16, R24, R20 ;  /* 0x000000181010723c */ /* 0x008fe20000001814 */
[----:B------:R-:W2:Y:S01]  /*7c4f0*/  LDL.LU.64 R22, [R1+0x4b30] ;  /* 0x004b300001167983 */ /* 0x000ea20000300a00 */
[----:B------:R-:W2:Y:S11]  /*7c500*/  LDL.LU.64 R20, [R1+0x4b28] ;  /* 0x004b280001147983 */ /* 0x000eb60000300a00 */
[----:B------:R-:W-:Y:S10]  /*7c510*/  @!UPT UIADD3 URZ, URZ, URZ, URZ ;  /* 0x0000003f3f3ff290 */ /* 0x000ff4000fffe03f */
[----:B------:R0:W-:Y:S01]  /*7c520*/  STL.64 [R1+0x580], R16 ;  /* 0x0005801001007387 */ /* 0x0001e20000100a00 */
[----:B------:R1:W-:Y:S03]  /*7c530*/  STL.64 [R1+0x588], R18 ;  /* 0x0005881201007387 */ /* 0x0003e60000100a00 */
[----:B0-----:R-:W3:Y:S01]  /*7c540*/  LDL.LU R16, [R1+0x280] ;  /* 0x0002800001107983 */ /* 0x001ee20000300800 */
[----:B------:R-:W3:Y:S02]  /*7c550*/  LDL.LU R17, [R1+0x284] ;  /* 0x0002840001117983 */ /* 0x000ee40000300800 */
[----:B-1----:R-:W3:Y:S02]  /*7c560*/  LDL.LU R18, [R1+0x288] ;  /* 0x0002880001127983 */ /* 0x002ee40000300800 */
[----:B------:R-:W3:Y:S02]  /*7c570*/  LDL.LU R19, [R1+0x28c] ;  /* 0x00028c0001137983 */ /* 0x000ee40000300800 */
[----:B------:R-:W-:-:S02]  /*7c580*/  IMAD.MOV.U32 R26, RZ, RZ, R4 ;  /* 0x000000ffff1a7224 */ /* 0x000fc400078e0004 */
[----:B------:R-:W-:Y:S01]  /*7c590*/  IMAD.MOV.U32 R3, RZ, RZ, R5 ;  /* 0x000000ffff037224 */ /* 0x000fe200078e0005 */
        /* <DEDUP_REMOVED lines=33> */
[----:B------:R-:W-:Y:S02]  /*7c7b0*/  STL.64 [R1+0x548], R6 ;  /* 0x0005480601007387 */ /* 0x000fe40000100a00 */
[----:B------:R-:W-:Y:S04]  /*7c7c0*/  LDSM.16.MT88.4 R4, [R29+0x18380] ;  /* 0x018380001d04783b */ /* 0x000fe80000004200 */
[----:B------:R0:W-:Y:S02]  /*7c7d0*/  STL [R1+0x4828], R29 ;  /* 0x0048281d01007387 */ /* 0x0001e40000100800 */
[----:B0-----:R-:W3:Y:S01]  /*7c7e0*/  LDL R29, [R1+0x904] ;  /* 0x00090400011d7983 */ /* 0x001ee20000100800 */
[C---:B----4-:R-:W-:Y:S03]  /*7c7f0*/  HMMA.16816.F32 R8, R20.reuse, R8, R12 ;  /* 0x000000081408723c */ /* 0x050fe6000000180c */
[----:B------:R-:W2:Y:S11]  /*7c800*/  LDL.LU.64 R12, [R1+0x4ad0] ;  /* 0x004ad000010c7983 */ /* 0x000eb60000300a00 */
[----:B------:R-:W-:Y:S09]  /*7c810*/  @!UPT UIADD3 URZ, URZ, URZ, URZ ;  /* 0x0000003f3f3ff290 */ /* 0x000ff2000fffe03f */
[----:B------:R-:W-:Y:S01]  /*7c820*/  STL.64 [R1+0x530], R8 ;  /* 0x0005300801007387 */ /* 0x000fe20000100a00 */
[----:B------:R-:W-:Y:S03]  /*7c830*/  STL.64 [R1+0x538], R10 ;  /* 0x0005380a01007387 */ /* 0x000fe60000100a00 */
[----:B---3--:R-:W0:Y:S04]  /*7c840*/  LDSM.16.MT88.4 R8, [R29+0x18000] ;  /* 0x018000001d08783b */ /* 0x008e280000004200 */
[----:B0-----:R-:W-:Y:S01]  /*7c850*/  STL.64 [R1+0x4a40], R10 ;  /* 0x004a400a01007387 */ /* 0x001fe20000100a00 */
[----:B------:R-:W-:Y:S01]  /*7c860*/  STL.64 [R1+0x4a38], R8 ;  /* 0x004a380801007387 */ /* 0x000fe20000100a00 */
        /* <DEDUP_REMOVED lines=9> */
[----:B------:R-:W-:-:S02]  /*7c900*/  IMAD.MOV.U32 R2, RZ, RZ, R12 ;  /* 0x000000ffff027224 */ /* 0x000fc400078e000c */
        /* <DEDUP_REMOVED lines=8> */
[----:B------:R-:W-:Y:S01]  /*7c990*/  STL.64 [R1+0x4a50], R8 ;  /* 0x004a500801007387 */ /* 0x000fe20000100a00 */
[C---:B--2---:R-:W-:Y:S11]  /*7c9a0*/  HMMA.16816.F32 R16, R20.reuse, R8, R16 ;  /* 0x000000081410723c */ /* 0x044ff60000001810 */
[----:B------:R-:W-:Y:S11]  /*7c9b0*/  @!UPT UIADD3 URZ, URZ, URZ, URZ ;  /* 0x0000003f3f3ff290 */ /* 0x000ff6000fffe03f */
[----:B------:R-:W-:Y:S01]  /*7c9c0*/  @!UPT UIADD3 URZ, URZ, URZ, URZ ;  /* 0x0000003f3f3ff290 */ /* 0x000fe2000fffe03f */
[----:B------:R-:W-:Y:S01]  /*7c9d0*/  STL.64 [R1+0x510], R16 ;  /* 0x0005101001007387 */ /* 0x000fe20000100a00 */
[----:B------:R-:W-:Y:S02]  /*7c9e0*/  STL.64 [R1+0x518], R18 ;  /* 0x0005181201007387 */ /* 0x000fe40000100a00 */
[----:B------:R-:W0:Y:S02]  /*7c9f0*/  LDSM.16.MT88.4 R16, [R29+0x18100] ;  /* 0x018100001d10783b */ /* 0x000e240000004200 */
[----:B0-----:R-:W-:Y:S02]  /*7ca00*/  STL.64 [R1+0x4930], R18 ;  /* 0x0049301201007387 */ /* 0x001fe40000100a00 */
[----:B------:R0:W-:Y:S02]  /*7ca10*/  STL.64 [R1+0x4928], R16 ;  /* 0x0049281001007387 */ /* 0x0001e40000100a00 */
[----:B0-----:R-:W2:Y:S01]  /*7ca20*/  LDL.64 R16, [R1+0x20] ;  /* 0x0000200001107983 */ /* 0x001ea20000100a00 */
[----:B---3--:R-:W-:Y:S01]  /*7ca30*/  HMMA.16816.F32 R8, R20, R24, R12 ;  /* 0x000000181408723c */ /* 0x008fe2000000180c */
[----:B------:R-:W0:Y:S02]  /*7ca40*/  LDSM.16.MT88.4 R20, [R29+0x18180] ;  /* 0x018180001d14783b */ /* 0x000e240000004200 */
[----:B--2---:R-:W-:Y:S02]  /*7ca50*/  STL.64 [R1+0x4a70], R16 ;  /* 0x004a701001007387 */ /* 0x004fe40000100a00 */
[----:B------:R-:W-:Y:S11]  /*7ca60*/  STL.64 [R1+0x4a48], R24 ;  /* 0x004a481801007387 */ /* 0x000ff60000100a00 */
[----:B------:R-:W-:Y:S07]  /*7ca70*/  @!UPT UIADD3 URZ, URZ, URZ, URZ ;  /* 0x0000003f3f3ff290 */ /* 0x000fee000fffe03f */
[----:B------:R-:W-:Y:S02]  /*7ca80*/  STL.64 [R1+0x500], R8 ;  /* 0x0005000801007387 */ /* 0x000fe40000100a00 */
[----:B------:R-:W-:Y:S01]  /*7ca90*/  STL.64 [R1+0x508], R10 ;  /* 0x0005080a01007387 */ /* 0x000fe20000100a00 */
[----:B------:R-:W-:Y:S01]  /*7caa0*/  STL [R1+0x49d8], R29 ;  /* 0x0049d81d01007387 */ /* 0x000fe20000100800 */
[----:B0-----:R-:W-:Y:S02]  /*7cab0*/  STL.64 [R1+0x48b0], R22 ;  /* 0x0048b01601007387 */ /* 0x001fe40000100a00 */
[----:B------:R0:W-:Y:S02]  /*7cac0*/  STL.64 [R1+0x48a8], R20 ;  /* 0x0048a81401007387 */ /* 0x0001e40000100a00 */
        /* <DEDUP_REMOVED lines=10> */
[----:B------:R-:W4:Y:S04]  /*7cb70*/  LDL.64 R16, [R1+0x30] ;  /* 0x0000300001107983 */ /* 0x000f280000100a00 */
[----:B----4-:R0:W-:Y:S04]  /*7cb80*/  STL.64 [R1+0x4a88], R16 ;  /* 0x004a881001007387 */ /* 0x0101e80000100a00 */
[----:B0-----:R-:W4:Y:S01]  /*7cb90*/  LDL.LU R16, [R1+0x370] ;  /* 0x0003700001107983 */ /* 0x001f220000300800 */
[----:B------:R-:W4:Y:S02]  /*7cba0*/  LDL.LU R17, [R1+0x374] ;  /* 0x0003740001117983 */ /* 0x000f240000300800 */
[----:B------:R-:W2:Y:S02]  /*7cbb0*/  LDL.LU R18, [R1+0x378] ;  /* 0x0003780001127983 */ /* 0x000ea40000300800 */
[----:B------:R-:W2:Y:S02]  /*7cbc0*/  LDL.LU R19, [R1+0x37c] ;  /* 0x00037c0001137983 */ /* 0x000ea40000300800 */
[----:B--2---:R-:W-:Y:S01]  /*7cbd0*/  STL.64 [R1+0x4a98], R18 ;  /* 0x004a981201007387 */ /* 0x004fe20000100a00 */
[----:B----4-:R0:W-:Y:S03]  /*7cbe0*/  STL.64 [R1+0x4a90], R16 ;  /* 0x004a901001007387 */ /* 0x0101e60000100a00 */
[----:B0-----:R-:W2:Y:S04]  /*7cbf0*/  LDL R16, [R1+0x50] ;  /* 0x0000500001107983 */ /* 0x001ea80000100800 */
[----:B------:R-:W2:Y:S04]  /*7cc00*/  LDL R17, [R1+0x54] ;  /* 0x0000540001117983 */ /* 0x000ea80000100800 */
[----:B--2---:R-:W-:Y:S01]  /*7cc10*/  STL.64 [R1+0x4aa8], R16 ;  /* 0x004aa81001007387 */ /* 0x004fe20000100a00 */
[----:B---3--:R-:W-:Y:S02]  /*7cc20*/  STL.64 [R1+0x49f8], R22 ;  /* 0x0049f81601007387 */ /* 0x008fe40000100a00 */
[----:B------:R0:W-:Y:S02]  /*7cc30*/  STL.64 [R1+0x49f0], R20 ;  /* 0x0049f01401007387 */ /* 0x0001e40000100a00 */
[----:B0-----:R-:W-:-:S02]  /*7cc40*/  IMAD.MOV.U32 R20, RZ, RZ, R28 ;  /* 0x000000ffff147224 */ /* 0x001fc400078e001c */
[----:B------:R-:W-:-:S05]  /*7cc50*/  IMAD.MOV.U32 R21, RZ, RZ, R27 ;  /* 0x000000ffff157224 */ /* 0x000fca00078e001b */
[----:B------:R0:W-:Y:S04]  /*7cc60*/  STL.64 [R1+0x4aa0], R20 ;  /* 0x004aa01401007387 */ /* 0x0001e80000100a00 */
        /* <DEDUP_REMOVED lines=13> */
[----:B------:R-:W4:Y:S02]  /*7cd40*/  LDL.LU R26, [R1+0x338] ;  /* 0x00033800011a7983 */ /* 0x000f240000300800 */
[----:B------:R-:W4:Y:S02]  /*7cd50*/  LDL.LU R27, [R1+0x33c] ;  /* 0x00033c00011b7983 */ /* 0x000f240000300800 */
[----:B------:R-:W-:-:S02]  /*7cd60*/  IMAD.MOV.U32 R8, RZ, RZ, R2 ;  /* 0x000000ffff087224 */ /* 0x000fc400078e0002 */
[----:B------:R-:W-:Y:S02]  /*7cd70*/  IMAD.MOV.U32 R9, RZ, RZ, R0 ;  /* 0x000000ffff097224 */ /* 0x000fe400078e0000 */
[----:B------:R-:W-:Y:S01]  /*7cd80*/  IMAD.MOV.U32 R17, RZ, RZ, R3 ;  /* 0x000000ffff117224 */ /* 0x000fe200078e0003 */
[----:B----4-:R-:W-:Y:S01]  /*7cd90*/  STL.64 [R1+0x4a60], R26 ;  /* 0x004a601a01007387 */ /* 0x010fe20000100a00 */
[----:B---3--:R-:W-:Y:S02]  /*7cda0*/  STL.64 [R1+0x4a58], R24 ;  /* 0x004a581801007387 */ /* 0x008fe40000100a00 */
[----:B------:R0:W-:Y:S02]  /*7cdb0*/  STL.64 [R1+0x4a68], R8 ;  /* 0x004a680801007387 */ /* 0x0001e40000100a00 */
        /* <DEDUP_REMOVED lines=15> */
[----:B------:R-:W4:Y:S01]  /*7ceb0*/  LDL.LU R12, [R1+0x260] ;  /* 0x00026000010c7983 */ /* 0x000f220000300800 */
[----:B------:R-:W4:Y:S02]  /*7cec0*/  LDL.LU R13, [R1+0x264] ;  /* 0x00026400010d7983 */ /* 0x000f240000300800 */
[----:B------:R-:W4:Y:S02]  /*7ced0*/  LDL.LU R14, [R1+0x268] ;  /* 0x00026800010e7983 */ /* 0x000f240000300800 */
[----:B------:R-:W4:Y:S01]  /*7cee0*/  LDL.LU R15, [R1+0x26c] ;  /* 0x00026c00010f7983 */ /* 0x000f220000300800 */
[----:B------:R-:W2:Y:S01]  /*7cef0*/  LDL.LU.64 R22, [R1+0x4ab8] ;  /* 0x004ab80001167983 */ /* 0x000ea20000300a00 */
[----:B------:R-:W2:Y:S02]  /*7cf00*/  LDL.LU.64 R20, [R1+0x4ab0] ;  /* 0x004ab00001147983 */ /* 0x000ea40000300a00 */
[----:B------:R0:W-:Y:S02]  /*7cf10*/  STL.64 [R1+0x4f0], R16 ;  /* 0x0004f01001007387 */ /* 0x0001e40000100a00 */
[----:B------:R2:W-:Y:S01]  /*7cf20*/  STL.64 [R1+0x4f8], R18 ;  /* 0x0004f81201007387 */ /* 0x0005e20000100a00 */
        /* <DEDUP_REMOVED lines=15> */
[----:B0-----:R-:W3:Y:S01]  /*7d020*/  LDL.64 R20, [R1+0x50] ;  /* 0x0000500001147983 */ /* 0x001ee20000100a00 */
[----:B--2---:R-:W-:Y:S01]  /*7d030*/  HMMA.16816.F32 R8, R4, R16, R8 ;  /* 0x000000100408723c */ /* 0x004fe20000001808 */
[----:B------:R-:W-:-:S02]  /*7d040*/  IMAD.MOV.U32 R2, RZ, RZ, R16 ;  /* 0x000000ffff027224 */ /* 0x000fc400078e0010 */
[----:B------:R-:W-:Y:S01]  /*7d050*/  IMAD.MOV.U32 R0, RZ, RZ, R17 ;  /* 0x000000ffff007224 */ /* 0x000fe200078e0011 */
[----:B---3--:R0:W-:Y:S04]  /*7d060*/  STL.64 [R1+0x4a20], R20 ;  /* 0x004a201401007387 */ /* 0x0081e80000100a00 */
[----:B0-----:R-:W2:Y:S11]  /*7d070*/  LDL.64 R20, [R1+0x60] ;  /* 0x0000600001147983 */ /* 0x001eb60000100a00 */
[----:B------:R-:W-:Y:S04]  /*7d080*/  @!UPT UIADD3 URZ, URZ, URZ, URZ ;  /* 0x0000003f3f3ff290 */ /* 0x000fe8000fffe03f */
[----:B------:R-:W-:Y:S02]  /*7d090*/  STL.64 [R1+0x4a0], R8 ;  /* 0x0004a00801007387 */ /* 0x000fe40000100a00 */
[----:B------:R0:W-:Y:S02]  /*7d0a0*/  STL.64 [R1+0x4a8], R10 ;  /* 0x0004a80a01007387 */ /* 0x0001e40000100a00 */
[----:B0-----:R-:W3:Y:S01]  /*7d0b0*/  LDL.LU.64 R10, [R1+0x4a80] ;  /* 0x004a8000010a7983 */ /* 0x001ee20000300a00 */
[----:B------:R-:W3:Y:S02]  /*7d0c0*/  LDL.LU.64 R8, [R1+0x4a78] ;  /* 0x004a780001087983 */ /* 0x000ee40000300a00 */
        /* <DEDUP_REMOVED lines=31> */
[----:B------:R-:W4:Y:S11]  /*7d2c0*/  LDL.LU.64 R24, [R1+0x4a48] ;  /* 0x004a480001187983 */ /* 0x000f360000300a00 */
[----:B------:R-:W-:Y:S10]  /*7d2d0*/  @!UPT UIADD3 URZ, URZ, URZ, URZ ;  /* 0x0000003f3f3ff290 */ /* 0x000ff4000fffe03f */
[----:B------:R-:W-:Y:S01]  /*7d2e0*/  STL.64 [R1+0x470], R8 ;  /* 0x0004700801007387 */ /* 0x000fe20000100a00 */
[----:B------:R0:W-:Y:S03]  /*7d2f0*/  STL.64 [R1+0x478], R10 ;  /* 0x0004780a01007387 */ /* 0x0001e60000100a00 */
[----:B0-----:R-:W2:Y:S01]  /*7d300*/  LDL.LU.64 R10, [R1+0x4a40] ;  /* 0x004a4000010a7983 */ /* 0x001ea20000300a00 */
[----:B------:R-:W2:Y:S02]  /*7d310*/  LDL.LU.64 R8, [R1+0x4a38] ;  /* 0x004a380001087983 */ /* 0x000ea40000300a00 */
[----:B------:R-:W-:Y:S02]  /*7d320*/  IMAD.MOV.U32 R26, RZ, RZ, R20 ;  /* 0x000000ffff1a7224 */ /* 0x000fe400078e0014 */
[----:B------:R-:W-:Y:S01]  /*7d330*/  IMAD.MOV.U32 R28, RZ, RZ, R21 ;  /* 0x000000ffff1c7224 */ /* 0x000fe200078e0015 */
[----:B----4-:R-:W-:Y:S08]  /*7d340*/  HMMA.16816.F32 R12, R4, R24, R12 ;  /* 0x00000018040c723c */ /* 0x010ff0000000180c */
[C---:B--2---:R-:W-:Y:S11]  /*7d350*/  HMMA.16816.F32 R16, R8.reuse, R20, R16 ;  /* 0x000000140810723c */ /* 0x044ff60000001810 */
[----:B------:R-:W-:Y:S04]  /*7d360*/  @!UPT UIADD3 URZ, URZ, URZ, URZ ;  /* 0x0000003f3f3ff290 */ /* 0x000fe8000fffe03f */
[----:B------:R0:W-:Y:S01]  /*7d370*/  STL.64 [R1+0x460], R12 ;  /* 0x0004600c01007387 */ /* 0x0001e20000100a00 */
[----:B------:R1:W-:Y:S03]  /*7d380*/  STL.64 [R1+0x468], R14 ;  /* 0x0004680e01007387 */ /* 0x0003e60000100a00 */
[----:B0-----:R-:W2:Y:S01]  /*7d390*/  LDL.LU R12, [R1+0x610] ;  /* 0x00061000010c7983 */ /* 0x001ea20000300800 */
[----:B------:R-:W2:Y:S02]  /*7d3a0*/  LDL.LU R13, [R1+0x614] ;  /* 0x00061400010d7983 */ /* 0x000ea40000300800 */
[----:B-1----:R-:W2:Y:S02]  /*7d3b0*/  LDL.LU R14, [R1+0x618] ;  /* 0x00061800010e7983 */ /* 0x002ea40000300800 */
[----:B------:R-:W2:Y:S01]  /*7d3c0*/  LDL.LU R15, [R1+0x61c] ;  /* 0x00061c00010f7983 */ /* 0x000ea20000300800 */
        /* <DEDUP_REMOVED lines=15> */
[----:B------:R-:W3:Y:S11]  /*7d4c0*/  LDL.LU.64 R16, [R1+0x4a00] ;  /* 0x004a000001107983 */ /* 0x000ef60000300a00 */
[----:B------:R-:W-:Y:S11]  /*7d4d0*/  @!UPT UIADD3 URZ, URZ, URZ, URZ ;  /* 0x0000003f3f3ff290 */ /* 0x000ff6000fffe03f */
        /* <DEDUP_REMOVED lines=11> */
[----:B0-----:R-:W4:Y:S01]  /*7d590*/  LDL.LU.64 R22, [R1+0x49e8] ;  /* 0x0049e80001167983 */ /* 0x001f220000300a00 */
[----:B------:R-:W4:Y:S02]  /*7d5a0*/  LDL.LU.64 R20, [R1+0x49e0] ;  /* 0x0049e00001147983 */ /* 0x000f240000300a00 */
[----:B------:R0:W-:Y:S02]  /*7d5b0*/  STL.64 [R1+0x4988], R4 ;  /* 0x0049880401007387 */ /* 0x0001e40000100a00 */
[----:B---3--:R-:W-:Y:S02]  /*7d5c0*/  IMAD.MOV.U32 R2, RZ, RZ, R16 ;  /* 0x000000ffff027224 */ /* 0x008fe400078e0010 */
[----:B------:R-:W-:Y:S01]  /*7d5d0*/  IMAD.MOV.U32 R0, RZ, RZ, R17 ;  /* 0x000000ffff007224 */ /* 0x000fe200078e0011 */
[----:B0-----:R-:W3:Y:S01]  /*7d5e0*/  LDL.64 R4, [R1+0x10] ;  /* 0x0000100001047983 */ /* 0x001ee20000100a00 */
[C---:B----4-:R-:W-:Y:S11]  /*7d5f0*/  HMMA.16816.F32 R20, R8.reuse, R16, R20 ;  /* 0x000000100814723c */ /* 0x050ff60000001814 */
[----:B------:R-:W-:Y:S11]  /*7d600*/  @!UPT UIADD3 URZ, URZ, URZ, URZ ;  /* 0x0000003f3f3ff290 */ /* 0x000ff6000fffe03f */
[----:B------:R-:W-:Y:S01]  /*7d610*/  @!UPT UIADD3 URZ, URZ, URZ, URZ ;  /* 0x0000003f3f3ff290 */ /* 0x000fe2000fffe03f */
[----:B------:R0:W-:Y:S01]  /*7d620*/  STL.64 [R1+0x300], R20 ;  /* 0x0003001401007387 */ /* 0x0001e20000100a00 */
[----:B------:R1:W-:Y:S03]  /*7d630*/  STL.64 [R1+0x308], R22 ;  /* 0x0003081601007387 */ /* 0x0003e60000100a00 */
[----:B0-----:R-:W4:Y:S01]  /*7d640*/  LDL.LU R20, [R1+0x7d0] ;  /* 0x0007d00001147983 */ /* 0x001f220000300800 */
[----:B------:R-:W4:Y:S02]  /*7d650*/  LDL.LU R21, [R1+0x7d4] ;  /* 0x0007d40001157983 */ /* 0x000f240000300800 */
[----:B-1----:R-:W2:Y:S02]  /*7d660*/  LDL.LU R22, [R1+0x7d8] ;  /* 0x0007d80001167983 */ /* 0x002ea40000300800 */
[----:B------:R-:W2:Y:S01]  /*7d670*/  LDL.LU R23, [R1+0x7dc] ;  /* 0x0007dc0001177983 */ /* 0x000ea20000300800 */
[----:B------:R-:W2:Y:S01]  /*7d680*/  LDL.LU R16, [R1+0x710] ;  /* 0x0007100001107983 */ /* 0x000ea20000300800 */
[----:B------:R-:W2:Y:S02]  /*7d690*/  LDL.LU R17, [R1+0x714] ;  /* 0x0007140001117983 */ /* 0x000ea40000300800 */
[----:B------:R-:W2:Y:S02]  /*7d6a0*/  LDL.LU R18, [R1+0x718] ;  /* 0x0007180001127983 */ /* 0x000ea40000300800 */
[----:B------:R-:W2:Y:S02]  /*7d6b0*/  LDL.LU R19, [R1+0x71c] ;  /* 0x00071c0001137983 */ /* 0x000ea40000300800 */
[----:B--2---:R-:W-:Y:S01]  /*7d6c0*/  STL.64 [R1+0x4940], R18 ;  /* 0x0049401201007387 */ /* 0x004fe20000100a00 */
[----:B------:R0:W-:Y:S03]  /*7d6d0*/  STL.64 [R1+0x4938], R16 ;  /* 0x0049381001007387 */ /* 0x0001e60000100a00 */
[----:B0-----:R-:W2:Y:S01]  /*7d6e0*/  LDL.64 R16, [R1] ;  /* 0x0000000001107983 */ /* 0x001ea20000100a00 */
[----:B------:R-:W-:Y:S02]  /*7d6f0*/  STL.64 [R1+0x48e8], R22 ;  /* 0x0048e81601007387 */ /* 0x000fe40000100a00 */
[----:B----4-:R0:W-:Y:S02]  /*7d700*/  STL.64 [R1+0x48e0], R20 ;  /* 0x0048e01401007387 */ /* 0x0101e40000100a00 */
[----:B0-----:R-:W4:Y:S04]  /*7d710*/  LDL.64 R20, [R1+0x40] ;  /* 0x0000400001147983 */ /* 0x001f280000100a00 */
[----:B----4-:R0:W-:Y:S04]  /*7d720*/  STL.64 [R1+0x4990], R20 ;  /* 0x0049901401007387 */ /* 0x0101e80000100a00 */
[----:B0-----:R-:W4:Y:S01]  /*7d730*/  LDL.LU R20, [R1+0x5d0] ;  /* 0x0005d00001147983 */ /* 0x001f220000300800 */
[----:B------:R-:W4:Y:S02]  /*7d740*/  LDL.LU R21, [R1+0x5d4] ;  /* 0x0005d40001157983 */ /* 0x000f240000300800 */
[----:B------:R-:W4:Y:S02]  /*7d750*/  LDL.LU R22, [R1+0x5d8] ;  /* 0x0005d80001167983 */ /* 0x000f240000300800 */
[----:B------:R-:W4:Y:S01]  /*7d760*/  LDL.LU R23, [R1+0x5dc] ;  /* 0x0005dc0001177983 */ /* 0x000f220000300800 */
[----:B--2---:R-:W-:Y:S01]  /*7d770*/  HMMA.16816.F32 R12, R8, R16, R12 ;  /* 0x00000010080c723c */ /* 0x004fe2000000180c */
[----:B---3--:R-:W-:-:S02]  /*7d780*/  IMAD.MOV.U32 R18, RZ, RZ, R4 ;  /* 0x000000ffff127224 */ /* 0x008fc400078e0004 */
[----:B------:R-:W-:-:S05]  /*7d790*/  IMAD.MOV.U32 R3, RZ, RZ, R5 ;  /* 0x000000ffff037224 */ /* 0x000fca00078e0005 */
[----:B----4-:R-:W-:Y:S11]  /*7d7a0*/  HMMA.16816.F32 R20, R8, R4, R20 ;  /* 0x000000040814723c */ /* 0x010ff60000001814 */
[----:B------:R-:W-:Y:S11]  /*7d7b0*/  @!UPT UIADD3 URZ, URZ, URZ, URZ ;  /* 0x0000003f3f3ff290 */ /* 0x000ff6000fffe03f */
[----:B------:R-:W-:Y:S01]  /*7d7c0*/  @!UPT UIADD3 URZ, URZ, URZ, URZ ;  /* 0x0000003f3f3ff290 */ /* 0x000fe2000fffe03f */
[----:B------:R0:W-:Y:S01]  /*7d7d0*/  STL.64 [R1+0x2f0], R20 ;  /* 0x0002f01401007387 */ /* 0x0001e20000100a00 */
[----:B------:R-:W-:Y:S02]  /*7d7e0*/  STL.64 [R1+0x2f8], R22 ;  /* 0x0002f81601007387 */ /* 0x000fe40000100a00 */
[----:B------:R-:W2:Y:S02]  /*7d7f0*/  LDL.LU R4, [R1+0x680] ;  /* 0x0006800001047983 */ /* 0x000ea40000300800 */
[----:B------:R1:W-:Y:S01]  /*7d800*/  STL.64 [R1+0x2e0], R12 ;  /* 0x0002e00c01007387 */ /* 0x0003e20000100a00 */
[----:B------:R3:W-:Y:S01]  /*7d810*/  STL.64 [R1+0x2e8], R14 ;  /* 0x0002e80e01007387 */ /* 0x0007e20000100a00 */
[----:B------:R-:W2:Y:S02]  /*7d820*/  LDL.LU R5, [R1+0x684] ;  /* 0x0006840001057983 */ /* 0x000ea40000300800 */
[----:B------:R-:W4:Y:S02]  /*7d830*/  LDL.LU R6, [R1+0x688] ;  /* 0x0006880001067983 */ /* 0x000f240000300800 */
[----:B------:R-:W4:Y:S02]  /*7d840*/  LDL.LU R7, [R1+0x68c] ;  /* 0x00068c0001077983 */ /* 0x000f240000300800 */
[----:B0-----:R-:W-:Y:S01]  /*7d850*/  IMAD.MOV.U32 R20, RZ, RZ, R29 ;  /* 0x000000ffff147224 */ /* 0x001fe200078e001d */
[----:B-1----:R-:W2:Y:S01]  /*7d860*/  LDL.LU R12, [R1+0x600] ;  /* 0x00060000010c7983 */ /* 0x002ea20000300800 */
[----:B------:R-:W2:Y:S02]  /*7d870*/  LDL.LU R13, [R1+0x604] ;  /* 0x00060400010d7983 */ /* 0x000ea40000300800 */
[----:B---3--:R-:W3:Y:S02]  /*7d880*/  LDL.LU R14, [R1+0x608] ;  /* 0x00060800010e7983 */ /* 0x008ee40000300800 */
[----:B------:R-:W3:Y:S02]  /*7d890*/  LDL.LU R15, [R1+0x60c] ;  /* 0x00060c00010f7983 */ /* 0x000ee40000300800 */
[----:B------:R-:W-:Y:S01]  /*7d8a0*/  IMAD.MOV.U32 R21, RZ, RZ, R27 ;  /* 0x000000ffff157224 */ /* 0x000fe200078e001b */
[----:B----4-:R-:W-:Y:S01]  /*7d8b0*/  STL.64 [R1+0x49a0], R6 ;  /* 0x0049a00601007387 */ /* 0x010fe20000100a00 */
[----:B--2---:R-:W-:Y:S03]  /*7d8c0*/  STL.64 [R1+0x4998], R4 ;  /* 0x0049980401007387 */ /* 0x004fe60000100a00 */
[----:B------:R-:W2:Y:S01]  /*7d8d0*/  LDL.LU R29, [R1+0x49d8] ;  /* 0x0049d800011d7983 */ /* 0x000ea20000300800 */
[----:B------:R-:W4:Y:S03]  /*7d8e0*/  LDL.LU R27, [R1+0x49d4] ;  /* 0x0049d400011b7983 */ /* 0x000f260000300800 */
[----:B------:R0:W-:Y:S02]  /*7d8f0*/  STL.64 [R1+0x49a8], R20 ;  /* 0x0049a81401007387 */ /* 0x0001e40000100a00 */
[----:B0-----:R-:W-:-:S02]  /*7d900*/  IMAD.MOV.U32 R20, RZ, RZ, R26 ;  /* 0x000000ffff147224 */ /* 0x001fc400078e001a */
[----:B------:R-:W4:Y:S01]  /*7d910*/  LDL.LU R26, [R1+0x49d0] ;  /* 0x0049d000011a7983 */ /* 0x000f220000300800 */
[----:B------:R-:W2:Y:S02]  /*7d920*/  LDL.LU R4, [R1+0x650] ;  /* 0x0006500001047983 */ /* 0x000ea40000300800 */
[----:B------:R-:W2:Y:S02]  /*7d930*/  LDL.LU R5, [R1+0x654] ;  /* 0x0006540001057983 */ /* 0x000ea40000300800 */
[----:B------:R-:W2:Y:S01]  /*7d940*/  LDL.LU R6, [R1+0x658] ;  /* 0x0006580001067983 */ /* 0x000ea20000300800 */
[----:B------:R-:W2:Y:S04]  /*7d950*/  LDL.LU R7, [R1+0x65c] ;  /* 0x00065c0001077983 */ /* 0x000ea80000300800 */
        /* <DEDUP_REMOVED lines=21> */
[----:B------:R-:W3:Y:S01]  /*7dab0*/  LDL.LU.64 R14, [R1+0x49c8] ;  /* 0x0049c800010e7983 */ /* 0x000ee20000300a00 */
[----:B------:R-:W3:Y:S02]  /*7dac0*/  LDL.LU.64 R12, [R1+0x49c0] ;  /* 0x0049c000010c7983 */ /* 0x000ee40000300a00 */
[----:B----4-:R-:W-:Y:S02]  /*7dad0*/  STL.64 [R1+0x4950], R26 ;  /* 0x0049501a01007387 */ /* 0x010fe40000100a00 */
[----:B------:R0:W-:Y:S07]  /*7dae0*/  STL.64 [R1+0x4948], R24 ;  /* 0x0049481801007387 */ /* 0x0001ee0000100a00 */
[----:B------:R-:W-:Y:S01]  /*7daf0*/  STL.64 [R1+0x240], R8 ;  /* 0x0002400801007387 */ /* 0x000fe20000100a00 */
[----:B------:R-:W-:Y:S03]  /*7db00*/  STL.64 [R1+0x248], R10 ;  /* 0x0002480a01007387 */ /* 0x000fe60000100a00 */
[----:B0-----:R-:W4:Y:S01]  /*7db10*/  LDL.LU R24, [R1+0x720] ;  /* 0x0007200001187983 */ /* 0x001f220000300800 */
[----:B------:R-:W4:Y:S02]  /*7db20*/  LDL.LU R25, [R1+0x724] ;  /* 0x0007240001197983 */ /* 0x000f240000300800 */
[----:B------:R-:W2:Y:S02]  /*7db30*/  LDL.LU R26, [R1+0x728] ;  /* 0x00072800011a7983 */ /* 0x000ea40000300800 */
[----:B------:R-:W2:Y:S02]  /*7db40*/  LDL.LU R27, [R1+0x72c] ;  /* 0x00072c00011b7983 */ /* 0x000ea40000300800 */
[----:B------:R-:W-:-:S07]  /*7db50*/  IMAD.MOV.U32 R21, RZ, RZ, R28 ;  /* 0x000000ffff157224 */ /* 0x000fce00078e001c */
[C---:B---3--:R-:W-:Y:S01]  /*7db60*/  HMMA.16816.F32 R20, R12.reuse, R20, R4 ;  /* 0x000000140c14723c */ /* 0x048fe20000001804 */
[----:B--2---:R-:W-:Y:S01]  /*7db70*/  STL.64 [R1+0x4968], R26 ;  /* 0x0049681a01007387 */ /* 0x004fe20000100a00 */
[----:B----4-:R0:W-:Y:S03]  /*7db80*/  STL.64 [R1+0x4960], R24 ;  /* 0x0049601801007387 */ /* 0x0101e60000100a00 */
        /* <DEDUP_REMOVED lines=23> */
[----:B0-----:R-:W4:Y:S01]  /*7dd00*/  LDL.64 R20, [R1+0x50] ;  /* 0x0000500001147983 */ /* 0x001f220000100a00 */
[----:B---3--:R-:W-:Y:S03]  /*7dd10*/  HMMA.16816.F32 R16, R12, R4, R16 ;  /* 0x000000040c10723c */ /* 0x008fe60000001810 */
[----:B----4-:R0:W-:Y:S04]  /*7dd20*/  STL.64 [R1+0x4910], R20 ;  /* 0x0049101401007387 */ /* 0x0101e80000100a00 */
[----:B0-----:R-:W3:Y:S11]  /*7dd30*/  LDL.64 R20, [R1+0x60] ;  /* 0x0000600001147983 */ /* 0x001ef60000100a00 */
[----:B------:R-:W-:Y:S05]  /*7dd40*/  @!UPT UIADD3 URZ, URZ, URZ, URZ ;  /* 0x0000003f3f3ff290 */ /* 0x000fea000fffe03f */
[----:B------:R-:W-:Y:S02]  /*7dd50*/  STL.64 [R1+0x200], R16 ;  /* 0x0002001001007387 */ /* 0x000fe40000100a00 */
[----:B------:R0:W-:Y:S02]  /*7dd60*/  STL.64 [R1+0x208], R18 ;  /* 0x0002081201007387 */ /* 0x0001e40000100a00 */
[----:B0-----:R-:W4:Y:S01]  /*7dd70*/  LDL.LU.64 R18, [R1+0x4980] ;  /* 0x0049800001127983 */ /* 0x001f220000300a00 */
[----:B------:R-:W4:Y:S02]  /*7dd80*/  LDL.LU.64 R16, [R1+0x4978] ;  /* 0x0049780001107983 */ /* 0x000f240000300a00 */
[----:B------:R-:W-:Y:S02]  /*7dd90*/  IMAD.MOV.U32 R8, RZ, RZ, R2 ;  /* 0x000000ffff087224 */ /* 0x000fe400078e0002 */
[----:B------:R-:W-:-:S07]  /*7dda0*/  IMAD.MOV.U32 R9, RZ, RZ, R0 ;  /* 0x000000ffff097224 */ /* 0x000fce00078e0000 */
[C---:B----4-:R-:W-:Y:S11]  /*7ddb0*/  HMMA.16816.F32 R16, R12.reuse, R8, R16 ;  /* 0x000000080c10723c */ /* 0x050ff60000001810 */
[----:B------:R-:W-:Y:S11]  /*7ddc0*/  @!UPT UIADD3 URZ, URZ, URZ, URZ ;  /* 0x0000003f3f3ff290 */ /* 0x000ff6000fffe03f */
[----:B------:R-:W-:Y:S01]  /*7ddd0*/  @!UPT UIADD3 URZ, URZ, URZ, URZ ;  /* 0x0000003f3f3ff290 */ /* 0x000fe2000fffe03f */
[----:B------:R0:W-:Y:S01]  /*7dde0*/  STL.64 [R1+0x1f0], R16 ;  /* 0x0001f01001007387 */ /* 0x0001e20000100a00 */
[----:B------:R-:W-:Y:S03]  /*7ddf0*/  STL.64 [R1+0x1f8], R18 ;  /* 0x0001f81201007387 */ /* 0x000fe60000100a00 */
[----:B0-----:R-:W2:Y:S01]  /*7de00*/  LDL.LU.64 R16, [R1+0x4970] ;  /* 0x0049700001107983 */ /* 0x001ea20000300a00 */
[----:B------:R0:W-:Y:S03]  /*7de10*/  STL.64 [R1+0x4908], R8 ;  /* 0x0049080801007387 */ /* 0x0001e60000100a00 */
        /* <DEDUP_REMOVED lines=14> */
[----:B------:R-:W-:Y:S01]  /*7df00*/  STL.64 [R1+0x1e8], R18 ;  /* 0x0001e81201007387 */ /* 0x000fe20000100a00 */
        /* <DEDUP_REMOVED lines=8> */
[----:B------:R-:W4:Y:S02]  /*7df90*/  LDL.LU.64 R24, [R1+0x4948] ;  /* 0x0049480001187983 */ /* 0x000f240000300a00 */
[----:B------:R-:W4:Y:S02]  /*7dfa0*/  LDL.LU.64 R18, [R1+0x4940] ;  /* 0x0049400001127983 */ /* 0x000f240000300a00 */
[----:B------:R-:W4:Y:S02]  /*7dfb0*/  LDL.LU.64 R16, [R1+0x4938] ;  /* 0x0049380001107983 */ /* 0x000f240000300a00 */
[----:B----4-:R-:W-:Y:S01]  /*7dfc0*/  HMMA.16816.F32 R12, R12, R24, R16 ;  /* 0x000000180c0c723c */ /* 0x010fe20000001810 */
[----:B------:R-:W2:Y:S01]  /*7dfd0*/  LDL.LU.64 R18, [R1+0x4930] ;  /* 0x0049300001127983 */ /* 0x000ea20000300a00 */
[----:B------:R-:W2:Y:S02]  /*7dfe0*/  LDL.LU.64 R16, [R1+0x4928] ;  /* 0x0049280001107983 */ /* 0x000ea40000300a00 */
[----:B---3--:R-:W-:Y:S02]  /*7dff0*/  STL.64 [R1+0x48c0], R26 ;  /* 0x0048c01a01007387 */ /* 0x008fe40000100a00 */
[----:B------:R0:W-:Y:S11]  /*7e000*/  STL.64 [R1+0x48b8], R24 ;  /* 0x0048b81801007387 */ /* 0x0001f60000100a00 */
[----:B------:R-:W-:Y:S06]  /*7e010*/  @!UPT UIADD3 URZ, URZ, URZ, URZ ;  /* 0x0000003f3f3ff290 */ /* 0x000fec000fffe03f */
[----:B------:R-:W-:Y:S01]  /*7e020*/  STL.64 [R1+0x130], R12 ;  /* 0x0001300c01007387 */ /* 0x000fe20000100a00 */
[----:B------:R-:W-:Y:S02]  /*7e030*/  STL.64 [R1+0x138], R14 ;  /* 0x0001380e01007387 */ /* 0x000fe40000100a00 */
[----:B0-----:R-:W3:Y:S02]  /*7e040*/  LDL.LU R24, [R1+0x7a0] ;  /* 0x0007a00001187983 */ /* 0x001ee40000300800 */
[----:B------:R-:W3:Y:S01]  /*7e050*/  LDL.LU R25, [R1+0x7a4] ;  /* 0x0007a40001197983 */ /* 0x000ee20000300800 */
[----:B------:R-:W4:Y:S01]  /*7e060*/  LDL.LU R26, [R1+0x7a8] ;  /* 0x0007a800011a7983 */ /* 0x000f220000300800 */
[----:B------:R-:W4:Y:S02]  /*7e070*/  LDL.LU R27, [R1+0x7ac] ;  /* 0x0007ac00011b7983 */ /* 0x000f240000300800 */
[----:B------:R-:W-:Y:S02]  /*7e080*/  IMAD.MOV.U32 R2, RZ, RZ, R20 ;  /* 0x000000ffff027224 */ /* 0x000fe400078e0014 */
[----:B------:R-:W-:Y:S01]  /*7e090*/  IMAD.MOV.U32 R0, RZ, RZ, R21 ;  /* 0x000000ffff007224 */ /* 0x000fe200078e0015 */
[C---:B--2---:R-:W-:Y:S01]  /*7e0a0*/  HMMA.16816.F32 R8, R16.reuse, R20, R8 ;  /* 0x000000141008723c */ /* 0x044fe20000001808 */
[----:B----4-:R-:W-:Y:S01]  /*7e0b0*/  STL.64 [R1+0x48f8], R26 ;  /* 0x0048f81a01007387 */ /* 0x010fe20000100a00 */
[----:B---3--:R0:W-:Y:S03]  /*7e0c0*/  STL.64 [R1+0x48f0], R24 ;  /* 0x0048f01801007387 */ /* 0x0081e60000100a00 */
[----:B0-----:R-:W2:Y:S01]  /*7e0d0*/  LDL.LU R24, [R1+0x780] ;  /* 0x0007800001187983 */ /* 0x001ea20000300800 */
[----:B------:R-:W2:Y:S02]  /*7e0e0*/  LDL.LU R25, [R1+0x784] ;  /* 0x0007840001197983 */ /* 0x000ea40000300800 */
[----:B------:R-:W2:Y:S02]  /*7e0f0*/  LDL.LU R26, [R1+0x788] ;  /* 0x00078800011a7983 */ /* 0x000ea40000300800 */
[----:B------:R-:W2:Y:S01]  /*7e100*/  LDL.LU R27, [R1+0x78c] ;  /* 0x00078c00011b7983 */ /* 0x000ea20000300800 */
[----:B------:R-:W3:Y:S11]  /*7e110*/  LDL.64 R12, [R1+0x10] ;  /* 0x00001000010c7983 */ /* 0x000ef60000100a00 */
[----:B------:R-:W-:Y:S01]  /*7e120*/  @!UPT UIADD3 URZ, URZ, URZ, URZ ;  /* 0x0000003f3f3ff290 */ /* 0x000fe2000fffe03f */
[----:B------:R-:W-:Y:S02]  /*7e130*/  STL.64 [R1+0x120], R8 ;  /* 0x0001200801007387 */ /* 0x000fe40000100a00 */
[----:B------:R0:W-:Y:S02]  /*7e140*/  STL.64 [R1+0x128], R10 ;  /* 0x0001280a01007387 */ /* 0x0001e40000100a00 */
[----:B0-----:R-:W4:Y:S01]  /*7e150*/  LDL.LU.64 R10, [R1+0x4920] ;  /* 0x00492000010a7983 */ /* 0x001f220000300a00 */
[----:B------:R-:W4:Y:S02]  /*7e160*/  LDL.LU.64 R8, [R1+0x4918] ;  /* 0x0049180001087983 */ /* 0x000f240000300a00 */
[----:B------:R-:W4:Y:S02]  /*7e170*/  LDL.LU.64 R20, [R1+0x4910] ;  /* 0x0049100001147983 */ /* 0x000f240000300a00 */
[C---:B----4-:R-:W-:Y:S01]  /*7e180*/  HMMA.16816.F32 R8, R16.reuse, R20, R8 ;  /* 0x000000141008723c */ /* 0x050fe20000001808 */
[----:B------:R-:W-:Y:S11]  /*7e190*/  IMAD.MOV.U32 R7, RZ, RZ, R21 ;  /* 0x000000ffff077224 */ /* 0x000ff600078e0015 */
[----:B------:R-:W-:Y:S11]  /*7e1a0*/  @!UPT UIADD3 URZ, URZ, URZ, URZ ;  /* 0x0000003f3f3ff290 */ /* 0x000ff6000fffe03f */
[----:B------:R0:W-:Y:S01]  /*7e1b0*/  STL.64 [R1+0x110], R8 ;  /* 0x0001100801007387 */ /* 0x0001e20000100a00 */
[----:B------:R1:W-:Y:S03]  /*7e1c0*/  STL.64 [R1+0x118], R10 ;  /* 0x0001180a01007387 */ /* 0x0003e60000100a00 */
[----:B0-----:R-:W4:Y:S01]  /*7e1d0*/  LDL.LU.64 R8, [R1+0x4908] ;  /* 0x0049080001087983 */ /* 0x001f220000300a00 */
[----:B-1----:R-:W-:Y:S02]  /*7e1e0*/  IMAD.MOV.U32 R10, RZ, RZ, R20 ;  /* 0x000000ffff0a7224 */ /* 0x002fe400078e0014 */
        /* <DEDUP_REMOVED lines=9> */
[----:B------:R-:W4:Y:S02]  /*7e280*/  LDL.LU.64 R22, [R1+0x48e8] ;  /* 0x0048e80001167983 */ /* 0x000f240000300a00 */
[----:B------:R-:W4:Y:S01]  /*7e290*/  LDL.LU.64 R20, [R1+0x48e0] ;  /* 0x0048e00001147983 */ /* 0x000f220000300a00 */
[----:B------:R0:W-:Y:S01]  /*7e2a0*/  STL.64 [R1+0x4860], R4 ;  /* 0x0048600401007387 */ /* 0x0001e20000100a00 */
[C---:B--2---:R-:W-:Y:S08]  /*7e2b0*/  HMMA.16816.F32 R24, R16.reuse, R4, R24 ;  /* 0x000000041018723c */ /* 0x044ff00000001818 */
[----:B----4-:R-:W-:Y:S01]  /*7e2c0*/  HMMA.16816.F32 R20, R16, R8, R20 ;  /* 0x000000081014723c */ /* 0x010fe20000001814 */
[----:B0-----:R-:W-:-:S02]  /*7e2d0*/  IMAD.MOV.U32 R4, RZ, RZ, R14 ;  /* 0x000000ffff047224 */ /* 0x001fc400078e000e */
[----:B------:R-:W-:Y:S11]  /*7e2e0*/  IMAD.MOV.U32 R5, RZ, RZ, R11 ;  /* 0x000000ffff057224 */ /* 0x000ff600078e000b */
[----:B------:R-:W-:Y:S01]  /*7e2f0*/  @!UPT UIADD3 URZ, URZ, URZ, URZ ;  /* 0x0000003f3f3ff290 */ /* 0x000fe2000fffe03f */
[----:B------:R-:W-:Y:S01]  /*7e300*/  STL.64 [R1+0xf0], R24 ;  /* 0x0000f01801007387 */ /* 0x000fe20000100a00 */
[----:B------:R-:W-:Y:S02]  /*7e310*/  STL.64 [R1+0xf8], R26 ;  /* 0x0000f81a01007387 */ /* 0x000fe40000100a00 */
[----:B------:R-:W-:Y:S05]  /*7e320*/  STL.64 [R1+0x4878], R4 ;  /* 0x0048780401007387 */ /* 0x000fea0000100a00 */
[----:B------:R0:W-:Y:S01]  /*7e330*/  STL.64 [R1+0x1c0], R20 ;  /* 0x0001c01401007387 */ /* 0x0001e20000100a00 */
[----:B------:R1:W-:Y:S04]  /*7e340*/  STL.64 [R1+0x1c8], R22 ;  /* 0x0001c81601007387 */ /* 0x0003e80000100a00 */
[----:B0-----:R-:W2:Y:S01]  /*7e350*/  LDL.LU R20, [R1+0x810] ;  /* 0x0008100001147983 */ /* 0x001ea20000300800 */
[----:B------:R-:W2:Y:S02]  /*7e360*/  LDL.LU R21, [R1+0x814] ;  /* 0x0008140001157983 */ /* 0x000ea40000300800 */
[----:B-1----:R-:W4:Y:S02]  /*7e370*/  LDL.LU R22, [R1+0x818] ;  /* 0x0008180001167983 */ /* 0x002f240000300800 */
[----:B------:R-:W4:Y:S02]  /*7e380*/  LDL.LU R23, [R1+0x81c] ;  /* 0x00081c0001177983 */ /* 0x000f240000300800 */
[----:B------:R-:W-:-:S02]  /*7e390*/  IMAD.MOV.U32 R24, RZ, RZ, R6 ;  /* 0x000000ffff187224 */ /* 0x000fc400078e0006 */
[----:B------:R-:W-:Y:S02]  /*7e3a0*/  IMAD.MOV.U32 R25, RZ, RZ, R3 ;  /* 0x000000ffff197224 */ /* 0x000fe400078e0003 */
[----:B------:R-:W-:Y:S02]  /*7e3b0*/  IMAD.MOV.U32 R4, RZ, RZ, R10 ;  /* 0x000000ffff047224 */ /* 0x000fe400078e000a */
[----:B------:R-:W-:Y:S01]  /*7e3c0*/  IMAD.MOV.U32 R5, RZ, RZ, R7 ;  /* 0x000000ffff057224 */ /* 0x000fe200078e0007 */
[----:B----4-:R-:W-:Y:S01]  /*7e3d0*/  STL.64 [R1+0x48d0], R22 ;  /* 0x0048d01601007387 */ /* 0x010fe20000100a00 */
[----:B--2---:R-:W-:Y:S02]  /*7e3e0*/  STL.64 [R1+0x48c8], R20 ;  /* 0x0048c81401007387 */ /* 0x004fe40000100a00 */
[----:B------:R0:W-:Y:S02]  /*7e3f0*/  STL.64 [R1+0x48d8], R24 ;  /* 0x0048d81801007387 */ /* 0x0001e40000100a00 */
        /* <DEDUP_REMOVED lines=8> */
[----:B------:R-:W-:Y:S01]  /*7e480*/  STL.64 [R1+0x4890], R4 ;  /* 0x0048900401007387 */ /* 0x000fe20000100a00 */
        /* <DEDUP_REMOVED lines=32> */
[C---:B---3--:R-:W-:Y:S01]  /*7e690*/  HMMA.16816.F32 R24, R16.reuse, R24, R20 ;  /* 0x000000181018723c */ /* 0x048fe20000001814 */
[----:B------:R-:W3:Y:S01]  /*7e6a0*/  LDL.LU.64 R22, [R1+0x48d0] ;  /* 0x0048d00001167983 */ /* 0x000ee20000300a00 */
[----:B------:R-:W3:Y:S11]  /*7e6b0*/  LDL.LU.64 R20, [R1+0x48c8] ;  /* 0x0048c80001147983 */ /* 0x000ef60000300a00 */
[----:B------:R-:W-:Y:S10]  /*7e6c0*/  @!UPT UIADD3 URZ, URZ, URZ, URZ ;  /* 0x0000003f3f3ff290 */ /* 0x000ff4000fffe03f */
[----:B------:R-:W-:Y:S01]  /*7e6d0*/  STL.64 [R1+0x3d0], R24 ;  /* 0x0003d01801007387 */ /* 0x000fe20000100a00 */
[----:B------:R0:W-:Y:S03]  /*7e6e0*/  STL.64 [R1+0x3d8], R26 ;  /* 0x0003d81a01007387 */ /* 0x0001e60000100a00 */
[----:B0-----:R-:W2:Y:S01]  /*7e6f0*/  LDL.LU.64 R26, [R1+0x48c0] ;  /* 0x0048c000011a7983 */ /* 0x001ea20000300a00 */
[----:B------:R-:W3:Y:S02]  /*7e700*/  LDL.LU.64 R24, [R1+0x48b8] ;  /* 0x0048b80001187983 */ /* 0x000ee40000300a00 */
[----:B---3--:R-:W-:Y:S01]  /*7e710*/  HMMA.16816.F32 R16, R16, R24, R20 ;  /* 0x000000181010723c */ /* 0x008fe20000001814 */
[----:B------:R-:W3:Y:S01]  /*7e720*/  LDL.LU.64 R22, [R1+0x48b0] ;  /* 0x0048b00001167983 */ /* 0x000ee20000300a00 */
[----:B------:R-:W3:Y:S02]  /*7e730*/  LDL.LU.64 R20, [R1+0x48a8] ;  /* 0x0048a80001147983 */ /* 0x000ee40000300a00 */
[----:B--2---:R-:W-:Y:S02]  /*7e740*/  STL.64 [R1+0x4838], R26 ;  /* 0x0048381a01007387 */ /* 0x004fe40000100a00 */
[----:B------:R0:W-:Y:S11]  /*7e750*/  STL.64 [R1+0x4830], R24 ;  /* 0x0048301801007387 */ /* 0x0001f60000100a00 */
[----:B------:R-:W-:Y:S06]  /*7e760*/  @!UPT UIADD3 URZ, URZ, URZ, URZ ;  /* 0x0000003f3f3ff290 */ /* 0x000fec000fffe03f */
[----:B------:R-:W-:Y:S01]  /*7e770*/  STL.64 [R1+0x3c0], R16 ;  /* 0x0003c01001007387 */ /* 0x000fe20000100a00 */
[----:B------:R-:W-:Y:S02]  /*7e780*/  STL.64 [R1+0x3c8], R18 ;  /* 0x0003c81201007387 */ /* 0x000fe40000100a00 */
[----:B0-----:R-:W2:Y:S02]  /*7e790*/  LDL.LU R24, [R1+0x960] ;  /* 0x0009600001187983 */ /* 0x001ea40000300800 */
[----:B------:R-:W2:Y:S01]  /*7e7a0*/  LDL.LU R25, [R1+0x964] ;  /* 0x0009640001197983 */ /* 0x000ea20000300800 */
[----:B------:R-:W2:Y:S01]  /*7e7b0*/  LDL.LU R26, [R1+0x968] ;  /* 0x00096800011a7983 */ /* 0x000ea20000300800 */
[----:B------:R-:W2:Y:S02]  /*7e7c0*/  LDL.LU R27, [R1+0x96c] ;  /* 0x00096c00011b7983 */ /* 0x000ea40000300800 */
[----:B------:R-:W-:Y:S02]  /*7e7d0*/  IMAD.MOV.U32 R4, RZ, RZ, R2 ;  /* 0x000000ffff047224 */ /* 0x000fe400078e0002 */
[----:B------:R-:W-:-:S07]  /*7e7e0*/  IMAD.MOV.U32 R5, RZ, RZ, R0 ;  /* 0x000000ffff057224 */ /* 0x000fce00078e0000 */
[C---:B---3--:R-:W-:Y:S01]  /*7e7f0*/  HMMA.16816.F32 R4, R20.reuse, R4, R8 ;  /* 0x000000041404723c */ /* 0x048fe20000001808 */
[----:B--2---:R-:W-:Y:S01]  /*7e800*/  STL.64 [R1+0x4848], R26 ;  /* 0x0048481a01007387 */ /* 0x004fe20000100a00 */
[----:B------:R0:W-:Y:S03]  /*7e810*/  STL.64 [R1+0x4840], R24 ;  /* 0x0048401801007387 */ /* 0x0001e60000100a00 */
[----:B0-----:R-:W2:Y:S01]  /*7e820*/  LDL.LU R24, [R1+0x930] ;  /* 0x0009300001187983 */ /* 0x001ea20000300800 */
[----:B------:R-:W2:Y:S02]  /*7e830*/  LDL.LU R25, [R1+0x934] ;  /* 0x0009340001197983 */ /* 0x000ea40000300800 */
[----:B------:R-:W2:Y:S02]  /*7e840*/  LDL.LU R26, [R1+0x938] ;  /* 0x00093800011a7983 */ /* 0x000ea40000300800 */
[----:B------:R-:W2:Y:S01]  /*7e850*/  LDL.LU R27, [R1+0x93c] ;  /* 0x00093c00011b7983 */ /* 0x000ea20000300800 */
[----:B------:R-:W3:Y:S01]  /*7e860*/  LDL.64 R16, [R1] ;  /* 0x0000000001107983 */ /* 0x000ee20000100a00 */
[----:B------:R-:W2:Y:S02]  /*7e870*/  LDL.LU.64 R10, [R1+0x48a0] ;  /* 0x0048a000010a7983 */ /* 0x000ea40000300a00 */
[----:B------:R-:W2:Y:S09]  /*7e880*/  LDL.LU.64 R8, [R1+0x4898] ;  /* 0x0048980001087983 */ /* 0x000eb20000300a00 */
[----:B------:R0:W-:Y:S01]  /*7e890*/  STL.64 [R1+0x440], R4 ;  /* 0x0004400401007387 */ /* 0x0001e20000100a00 */
[----:B------:R2:W-:Y:S04]  /*7e8a0*/  STL.64 [R1+0x448], R6 ;  /* 0x0004480601007387 */ /* 0x0005e80000100a00 */
        /* <DEDUP_REMOVED lines=47> */
[----:B------:R-:W-:Y:S02]  /*7eba0*/  IMAD.MOV.U32 R3, RZ, RZ, R13 ;  /* 0x000000ffff037224 */ /* 0x000fe400078e000d */
[----:B------:R-:W0:Y:S01]  /*7ebb0*/  LDSM.16.MT88.4 R12, [R29+0x18300] ;  /* 0x018300001d0c783b */ /* 0x000e220000004200 */
[----:B---3--:R-:W-:-:S02]  /*7ebc0*/  IMAD.MOV.U32 R0, RZ, RZ, R16 ;  /* 0x000000ffff007224 */ /* 0x008fc400078e0010 */
[----:B------:R-:W-:Y:S01]  /*7ebd0*/  IMAD.MOV.U32 R28, RZ, RZ, R17 ;  /* 0x000000ffff1c7224 */ /* 0x000fe200078e0011 */
[----:B0-----:R-:W-:Y:S01]  /*7ebe0*/  STL.64 [R1+0x4710], R14 ;  /* 0x0047100e01007387 */ /* 0x001fe20000100a00 */
[----:B------:R0:W-:Y:S03]  /*7ebf0*/  STL.64 [R1+0x4708], R12 ;  /* 0x0047080c01007387 */ /* 0x0001e60000100a00 */
[----:B0-----:R-:W3:Y:S01]  /*7ec00*/  LDL.64 R12, [R1+0x60] ;  /* 0x00006000010c7983 */ /* 0x001ee20000100a00 */
[C---:B----4-:R-:W-:Y:S03]  /*7ec10*/  HMMA.16816.F32 R24, R20.reuse, R16, R24 ;  /* 0x000000101418723c */ /* 0x050fe60000001818 */
[----:B------:R-:W0:Y:S11]  /*7ec20*/  LDSM.16.MT88.4 R16, [R29+0x18380] ;  /* 0x018380001d10783b */ /* 0x000e360000004200 */
[----:B------:R-:W-:Y:S09]  /*7ec30*/  @!UPT UIADD3 URZ, URZ, URZ, URZ ;  /* 0x0000003f3f3ff290 */ /* 0x000ff2000fffe03f */
[----:B------:R-:W-:Y:S01]  /*7ec40*/  STL.64 [R1+0x3e0], R24 ;  /* 0x0003e01801007387 */ /* 0x000fe20000100a00 */
[----:B------:R1:W-:Y:S03]  /*7ec50*/  STL.64 [R1+0x3e8], R26 ;  /* 0x0003e81a01007387 */ /* 0x0003e60000100a00 */
[----:B-1----:R-:W4:Y:S01]  /*7ec60*/  LDL.LU.64 R26, [R1+0x4838] ;  /* 0x00483800011a7983 */ /* 0x002f220000300a00 */
[----:B------:R-:W2:Y:S02]  /*7ec70*/  LDL.LU.64 R24, [R1+0x4830] ;  /* 0x0048300001187983 */ /* 0x000ea40000300a00 */
[----:B------:R-:W3:Y:S01]  /*7ec80*/  LDL.LU R29, [R1+0x4828] ;  /* 0x00482800011d7983 */ /* 0x000ee20000300800 */
[----:B0-----:R-:W-:Y:S01]  /*7ec90*/  STL.64 [R1+0x4698], R18 ;  /* 0x0046981201007387 */ /* 0x001fe20000100a00 */
[----:B------:R0:W-:Y:S03]  /*7eca0*/  STL.64 [R1+0x4690], R16 ;  /* 0x0046901001007387 */ /* 0x0001e60000100a00 */
[----:B0-----:R-:W3:Y:S01]  /*7ecb0*/  LDL.LU.64 R16, [R1+0x40] ;  /* 0x0000400001107983 */ /* 0x001ee20000300a00 */
[----:B--2---:R-:W-:Y:S03]  /*7ecc0*/  HMMA.16816.F32 R20, R20, R24, R4 ;  /* 0x000000181414723c */ /* 0x004fe60000001804 */
[----:B------:R-:W2:Y:S01]  /*7ecd0*/  LDL.LU.64 R6, [R1+0x4820] ;  /* 0x0048200001067983 */ /* 0x000ea20000300a00 */
[----:B------:R-:W2:Y:S02]  /*7ece0*/  LDL.LU.64 R4, [R1+0x4818] ;  /* 0x0048180001047983 */ /* 0x000ea40000300a00 */
[----:B----4-:R-:W-:Y:S02]  /*7ecf0*/  STL.64 [R1+0x47b8], R26 ;  /* 0x0047b81a01007387 */ /* 0x010fe40000100a00 */
[----:B------:R0:W-:Y:S11]  /*7ed00*/  STL.64 [R1+0x47b0], R24 ;  /* 0x0047b01801007387 */ /* 0x0001f60000100a00 */
[----:B------:R-:W-:Y:S04]  /*7ed10*/  @!UPT UIADD3 URZ, URZ, URZ, URZ ;  /* 0x0000003f3f3ff290 */ /* 0x000fe8000fffe03f */
[----:B------:R-:W-:Y:S01]  /*7ed20*/  STL.64 [R1+0x3b0], R20 ;  /* 0x0003b01401007387 */ /* 0x000fe20000100a00 */
[----:B------:R-:W-:Y:S02]  /*7ed30*/  STL.64 [R1+0x3b8], R22 ;  /* 0x0003b81601007387 */ /* 0x000fe40000100a00 */
[----:B---3--:R1:W3:Y:S04]  /*7ed40*/  LDSM.16.MT88.4 R20, [R29+0x1c000] ;  /* 0x01c000001d14783b */ /* 0x0082e80000004200 */
[----:B0-----:R-:W2:Y:S01]  /*7ed50*/  LDL.LU R24, [R1+0xaa0] ;  /* 0x000aa00001187983 */ /* 0x001ea20000300800 */
[----:B------:R-:W2:Y:S01]  /*7ed60*/  LDL.LU R25, [R1+0xaa4] ;  /* 0x000aa40001197983 */ /* 0x000ea20000300800 */
[----:B------:R-:W2:Y:S02]  /*7ed70*/  LDL.LU R26, [R1+0xaa8] ;  /* 0x000aa800011a7983 */ /* 0x000ea40000300800 */
[----:B------:R-:W2:Y:S01]  /*7ed80*/  LDL.LU R27, [R1+0xaac] ;  /* 0x000aac00011b7983 */ /* 0x000ea20000300800 */
[----:B-1----:R-:W4:Y:S04]  /*7ed90*/  LDL.LU R29, [R1+0x4810] ;  /* 0x00481000011d7983 */ /* 0x002f280000300800 */
[----:B---3--:R-:W-:Y:S01]  /*7eda0*/  STL.64 [R1+0x4610], R22 ;  /* 0x0046101601007387 */ /* 0x008fe20000100a00 */
[----:B------:R0:W-:Y:S03]  /*7edb0*/  STL.64 [R1+0x4608], R20 ;  /* 0x0046081401007387 */ /* 0x0001e60000100a00 */
[----:B0-----:R-:W3:Y:S01]  /*7edc0*/  LDL.LU.64 R20, [R1+0x50] ;  /* 0x0000500001147983 */ /* 0x001ee20000300a00 */
[----:B------:R-:W-:-:S02]  /*7edd0*/  IMAD.MOV.U32 R23, RZ, RZ, R12 ;  /* 0x000000ffff177224 */ /* 0x000fc400078e000c */
[----:B------:R-:W-:Y:S01]  /*7ede0*/  IMAD.MOV.U32 R22, RZ, RZ, R13 ;  /* 0x000000ffff167224 */ /* 0x000fe200078e000d */
[C---:B--2---:R-:W-:Y:S11]  /*7edf0*/  HMMA.16816.F32 R24, R4.reuse, R12, R24 ;  /* 0x0000000c0418723c */ /* 0x044ff60000001818 */
[----:B------:R-:W-:Y:S11]  /*7ee00*/  @!UPT UIADD3 URZ, URZ, URZ, URZ ;  /* 0x0000003f3f3ff290 */ /* 0x000ff6000fffe03f */
[----:B------:R-:W-:Y:S01]  /*7ee10*/  @!UPT UIADD3 URZ, URZ, URZ, URZ ;  /* 0x0000003f3f3ff290 */ /* 0x000fe2000fffe03f */
[----:B------:R-:W-:Y:S01]  /*7ee20*/  STL.64 [R1+0x3a0], R24 ;  /* 0x0003a01801007387 */ /* 0x000fe20000100a00 */
[----:B------:R-:W-:Y:S01]  /*7ee30*/  STL.64 [R1+0x3a8], R26 ;  /* 0x0003a81a01007387 */ /* 0x000fe20000100a00 */
[----:B---3--:R-:W-:Y:S02]  /*7ee40*/  HMMA.16816.F32 R8, R4, R20, R8 ;  /* 0x000000140408723c */ /* 0x008fe40000001808 */
[----:B------:R0:W-:Y:S01]  /*7ee50*/  STL.64 [R1+0x4788], R20 ;  /* 0x0047881401007387 */ /* 0x0001e20000100a00 */
[----:B------:R1:W-:Y:S11]  /*7ee60*/  STL.64 [R1+0x47d0], R22 ;  /* 0x0047d01601007387 */ /* 0x0003f60000100a00 */
[----:B------:R-:W-:Y:S09]  /*7ee70*/  @!UPT UIADD3 URZ, URZ, URZ, URZ ;  /* 0x0000003f3f3ff290 */ /* 0x000ff2000fffe03f */
[----:B------:R-:W-:Y:S01]  /*7ee80*/  STL.64 [R1+0x390], R8 ;  /* 0x0003900801007387 */ /* 0x000fe20000100a00 */
[----:B------:R-:W-:Y:S02]  /*7ee90*/  STL.64 [R1+0x398], R10 ;  /* 0x0003980a01007387 */ /* 0x000fe40000100a00 */
[----:B------:R-:W2:Y:S02]  /*7eea0*/  LDL.LU R12, [R1+0xbd0] ;  /* 0x000bd000010c7983 */ /* 0x000ea40000300800 */
[----:B------:R-:W2:Y:S01]  /*7eeb0*/  LDL.LU R13, [R1+0xbd4] ;  /* 0x000bd400010d7983 */ /* 0x000ea20000300800 */
[----:B------:R-:W3:Y:S01]  /*7eec0*/  LDL.LU R14, [R1+0xbd8] ;  /* 0x000bd800010e7983 */ /* 0x000ee20000300800 */
[----:B------:R-:W3:Y:S02]  /*7eed0*/  LDL.LU R15, [R1+0xbdc] ;  /* 0x000bdc00010f7983 */ /* 0x000ee40000300800 */
[----:B0-----:R-:W2:Y:S02]  /*7eee0*/  LDL.LU R20, [R1+0xa50] ;  /* 0x000a500001147983 */ /* 0x001ea40000300800 */
[----:B------:R-:W2:Y:S01]  /*7eef0*/  LDL.LU R21, [R1+0xa54] ;  /* 0x000a540001157983 */ /* 0x000ea20000300800 */
[----:B-1----:R-:W2:Y:S01]  /*7ef00*/  LDL.LU R22, [R1+0xa58] ;  /* 0x000a580001167983 */ /* 0x002ea20000300800 */
[----:B------:R-:W2:Y:S03]  /*7ef10*/  LDL.LU R23, [R1+0xa5c] ;  /* 0x000a5c0001177983 */ /* 0x000ea60000300800 */
[----:B--2---:R-:W-:Y:S01]  /*7ef20*/  STL.64 [R1+0x47e0], R22 ;  /* 0x0047e01601007387 */ /* 0x004fe20000100a00 */
[----:B------:R0:W-:Y:S03]  /*7ef30*/  STL.64 [R1+0x47d8], R20 ;  /* 0x0047d81401007387 */ /* 0x0001e60000100a00 */
[----:B0-----:R-:W2:Y:S04]  /*7ef40*/  LDL.64 R20, [R1+0x20] ;  /* 0x0000200001147983 */ /* 0x001ea80000100a00 */
[----:B--2---:R0:W-:Y:S04]  /*7ef50*/  STL.64 [R1+0x47e8], R20 ;  /* 0x0047e81401007387 */ /* 0x0041e80000100a00 */
[----:B0-----:R-:W2:Y:S04]  /*7ef60*/  LDL.64 R20, [R1+0x30] ;  /* 0x0000300001147983 */ /* 0x001ea80000100a00 */
[----:B--2---:R0:W-:Y:S04]  /*7ef70*/  STL.64 [R1+0x47f8], R20 ;  /* 0x0047f81401007387 */ /* 0x0041e80000100a00 */
        /* <DEDUP_REMOVED lines=8> */
[----:B------:R-:W3:Y:S02]  /*7f000*/  LDL.LU R14, [R1+0xbe8] ;  /* 0x000be800010e7983 */ /* 0x000ee40000300800 */
[----:B------:R-:W3:Y:S01]  /*7f010*/  LDL.LU R15, [R1+0xbec] ;  /* 0x000bec00010f7983 */ /* 0x000ee20000300800 */
[----:B------:R-:W3:Y:S01]  /*7f020*/  LDL.LU R8, [R1+0xab0] ;  /* 0x000ab00001087983 */ /* 0x000ee20000300800 */
[----:B------:R-:W3:Y:S02]  /*7f030*/  LDL.LU R9, [R1+0xab4] ;  /* 0x000ab40001097983 */ /* 0x000ee40000300800 */
[----:B------:R-:W3:Y:S02]  /*7f040*/  LDL.LU R10, [R1+0xab8] ;  /* 0x000ab800010a7983 */ /* 0x000ee40000300800 */
[----:B------:R-:W3:Y:S02]  /*7f050*/  LDL.LU R11, [R1+0xabc] ;  /* 0x000abc00010b7983 */ /* 0x000ee40000300800 */
[----:B------:R-:W-:-:S02]  /*7f060*/  IMAD.MOV.U32 R24, RZ, RZ, R0 ;  /* 0x000000ffff187224 */ /* 0x000fc400078e0000 */
[----:B------:R-:W-:Y:S01]  /*7f070*/  IMAD.MOV.U32 R25, RZ, RZ, R28 ;  /* 0x000000ffff197224 */ /* 0x000fe200078e001c */
[----:B--2---:R-:W-:Y:S01]  /*7f080*/  HMMA.16816.F32 R20, R4, R16, R20 ;  /* 0x000000100414723c */ /* 0x004fe20000001814 */
[----:B---3--:R-:W-:Y:S01]  /*7f090*/  STL.64 [R1+0x47c8], R10 ;  /* 0x0047c80a01007387 */ /* 0x008fe20000100a00 */
[----:B------:R-:W-:Y:S02]  /*7f0a0*/  STL.64 [R1+0x47c0], R8 ;  /* 0x0047c00801007387 */ /* 0x000fe40000100a00 */
[----:B------:R-:W2:Y:S02]  /*7f0b0*/  LDL.LU R0, [R1+0x480c] ;  /* 0x00480c0001007983 */ /* 0x000ea40000300800 */
[----:B------:R-:W3:Y:S01]  /*7f0c0*/  LDL.LU R28, [R1+0x4808] ;  /* 0x00480800011c7983 */ /* 0x000ee20000300800 */
[----:B------:R0:W-:Y:S04]  /*7f0d0*/  STL.64 [R1+0x47f0], R24 ;  /* 0x0047f01801007387 */ /* 0x0001e80000100a00 */
        /* <DEDUP_REMOVED lines=8> */
[----:B------:R-:W-:Y:S01]  /*7f160*/  STL.64 [R1+0x4730], R14 ;  /* 0x0047300e01007387 */ /* 0x000fe20000100a00 */
[----:B------:R0:W-:Y:S02]  /*7f170*/  STL.64 [R1+0x4728], R12 ;  /* 0x0047280c01007387 */ /* 0x0001e40000100a00 */
[----:B0-----:R-:W-:-:S02]  /*7f180*/  IMAD.MOV.U32 R12, RZ, RZ, R2 ;  /* 0x000000ffff0c7224 */ /* 0x001fc400078e0002 */
[----:B------:R-:W-:Y:S01]  /*7f190*/  IMAD.MOV.U32 R13, RZ, RZ, R3 ;  /* 0x000000ffff0d7224 */ /* 0x000fe200078e0003 */
[----:B------:R-:W2:Y:S01]  /*7f1a0*/  LDL.LU R2, [R1+0x4804] ;  /* 0x0048040001027983 */ /* 0x000ea20000300800 */
[----:B------:R-:W2:Y:S02]  /*7f1b0*/  LDL.LU R3, [R1+0x4800] ;  /* 0x0048000001037983 */ /* 0x000ea40000300800 */
[----:B------:R0:W-:Y:S02]  /*7f1c0*/  STL.64 [R1+0x380], R20 ;  /* 0x0003801401007387 */ /* 0x0001e40000100a00 */
[----:B------:R-:W-:Y:S01]  /*7f1d0*/  STL.64 [R1+0x388], R22 ;  /* 0x0003881601007387 */ /* 0x000fe20000100a00 */
[----:B0-----:R-:W2:Y:S01]  /*7f1e0*/  LDL.LU.64 R20, [R1+0x47f8] ;  /* 0x0047f80001147983 */ /* 0x001ea20000300a00 */
[----:B------:R0:W-:Y:S03]  /*7f1f0*/  STL.64 [R1+0x4780], R16 ;  /* 0x0047801001007387 */ /* 0x0001e60000100a00 */
[----:B0-----:R-:W3:Y:S01]  /*7f200*/  LDL.LU R16, [R1+0xa60] ;  /* 0x000a600001107983 */ /* 0x001ee20000300800 */
[----:B------:R-:W3:Y:S02]  /*7f210*/  LDL.LU R17, [R1+0xa64] ;  /* 0x000a640001117983 */ /* 0x000ee40000300800 */
[----:B------:R-:W3:Y:S02]  /*7f220*/  LDL.LU R18, [R1+0xa68] ;  /* 0x000a680001127983 */ /* 0x000ee40000300800 */
[----:B------:R-:W3:Y:S01]  /*7f230*/  LDL.LU R19, [R1+0xa6c] ;  /* 0x000a6c0001137983 */ /* 0x000ee20000300800 */
[----:B--2---:R-:W-:Y:S01]  /*7f240*/  HMMA.16816.F32 R24, R4, R20, R24 ;  /* 0x000000140418723c */ /* 0x004fe20000001818 */
[----:B------:R-:W-:-:S02]  /*7f250*/  IMAD.MOV.U32 R15, RZ, RZ, R20 ;  /* 0x000000ffff0f7224 */ /* 0x000fc400078e0014 */
[----:B------:R-:W-:Y:S11]  /*7f260*/  IMAD.MOV.U32 R14, RZ, RZ, R21 ;  /* 0x000000ffff0e7224 */ /* 0x000ff600078e0015 */
[----:B------:R-:W-:Y:S09]  /*7f270*/  @!UPT UIADD3 URZ, URZ, URZ, URZ ;  /* 0x0000003f3f3ff290 */ /* 0x000ff2000fffe03f */
[----:B------:R0:W-:Y:S01]  /*7f280*/  STL.64 [R1+0x370], R24 ;  /* 0x0003701801007387 */ /* 0x0001e20000100a00 */
[----:B------:R-:W-:Y:S03]  /*7f290*/  STL.64 [R1+0x378], R26 ;  /* 0x0003781a01007387 */ /* 0x000fe60000100a00 */
[----:B0-----:R-:W2:Y:S01]  /*7f2a0*/  LDL.LU.64 R24, [R1+0x47f0] ;  /* 0x0047f00001187983 */ /* 0x001ea20000300a00 */
[----:B------:R-:W3:Y:S02]  /*7f2b0*/  LDL.LU.64 R20, [R1+0x47e8] ;  /* 0x0047e80001147983 */ /* 0x000ee40000300a00 */
[C---:B---3--:R-:W-:Y:S11]  /*7f2c0*/  HMMA.16816.F32 R16, R4.reuse, R20, R16 ;  /* 0x000000140410723c */ /* 0x048ff60000001810 */
[----:B------:R-:W-:Y:S11]  /*7f2d0*/  @!UPT UIADD3 URZ, URZ, URZ, URZ ;  /* 0x0000003f3f3ff290 */ /* 0x000ff6000fffe03f */
[----:B------:R-:W-:Y:S01]  /*7f2e0*/  @!UPT UIADD3 URZ, URZ, URZ, URZ ;  /* 0x0000003f3f3ff290 */ /* 0x000fe2000fffe03f */
[----:B------:R0:W-:Y:S01]  /*7f2f0*/  STL.64 [R1+0x360], R16 ;  /* 0x0003601001007387 */ /* 0x0001e20000100a00 */
[----:B------:R-:W-:Y:S02]  /*7f300*/  STL.64 [R1+0x368], R18 ;  /* 0x0003681201007387 */ /* 0x000fe40000100a00 */
        /* <DEDUP_REMOVED lines=9> */
[----:B0-----:R-:W3:Y:S01]  /*7f3a0*/  LDL.LU.64 R22, [R1+0x47d0] ;  /* 0x0047d00001167983 */ /* 0x001ee20000300a00 */
[----:B------:R0:W-:Y:S02]  /*7f3b0*/  STL.64 [R1+0x4748], R12 ;  /* 0x0047480c01007387 */ /* 0x0001e40000100a00 */
[----:B0-----:R-:W-:Y:S02]  /*7f3c0*/  IMAD.MOV.U32 R13, RZ, RZ, R16 ;  /* 0x000000ffff0d7224 */ /* 0x001fe400078e0010 */
[----:B------:R-:W-:Y:S01]  /*7f3d0*/  IMAD.MOV.U32 R12, RZ, RZ, R17 ;  /* 0x000000ffff0c7224 */ /* 0x000fe200078e0011 */
[----:B------:R-:W3:Y:S01]  /*7f3e0*/  LDL.LU R16, [R1+0xc30] ;  /* 0x000c300001107983 */ /* 0x000ee20000300800 */
[----:B------:R-:W3:Y:S02]  /*7f3f0*/  LDL.LU R17, [R1+0xc34] ;  /* 0x000c340001117983 */ /* 0x000ee40000300800 */
[----:B------:R-:W3:Y:S02]  /*7f400*/  LDL.LU R18, [R1+0xc38] ;  /* 0x000c380001127983 */ /* 0x000ee40000300800 */
[----:B------:R-:W3:Y:S01]  /*7f410*/  LDL.LU R19, [R1+0xc3c] ;  /* 0x000c3c0001137983 */ /* 0x000ee20000300800 */
[----:B--2---:R-:W-:Y:S01]  /*7f420*/  HMMA.16816.F32 R24, R4, R24, R8 ;  /* 0x000000180418723c */ /* 0x004fe20000001808 */
[----:B---3--:R-:W-:Y:S01]  /*7f430*/  STL.64 [R1+0x4798], R18 ;  /* 0x0047981201007387 */ /* 0x008fe20000100a00 */
        /* <DEDUP_REMOVED lines=11> */
[----:B------:R-:W3:Y:S02]  /*7f4f0*/  LDL.LU R14, [R1+0xc28] ;  /* 0x000c2800010e7983 */ /* 0x000ee40000300800 */
[----:B------:R-:W3:Y:S01]  /*7f500*/  LDL.LU R15, [R1+0xc2c] ;  /* 0x000c2c00010f7983 */ /* 0x000ee20000300800 */
[----:B------:R-:W2:Y:S01]  /*7f510*/  LDL.LU.64 R10, [R1+0x47c8] ;  /* 0x0047c800010a7983 */ /* 0x000ea20000300a00 */
[----:B------:R-:W2:Y:S02]  /*7f520*/  LDL.LU.64 R8, [R1+0x47c0] ;  /* 0x0047c00001087983 */ /* 0x000ea40000300a00 */
[----:B------:R-:W-:Y:S02]  /*7f530*/  STL.64 [R1+0x340], R24 ;  /* 0x0003401801007387 */ /* 0x000fe40000100a00 */
[----:B------:R0:W-:Y:S02]  /*7f540*/  STL.64 [R1+0x348], R26 ;  /* 0x0003481a01007387 */ /* 0x0001e40000100a00 */
[----:B0-----:R-:W2:Y:S01]  /*7f550*/  LDL.LU.64 R26, [R1+0x47b8] ;  /* 0x0047b800011a7983 */ /* 0x001ea20000300a00 */
[----:B------:R-:W2:Y:S02]  /*7f560*/  LDL.LU.64 R24, [R1+0x47b0] ;  /* 0x0047b00001187983 */ /* 0x000ea40000300a00 */
[----:B--2---:R-:W-:Y:S01]  /*7f570*/  HMMA.16816.F32 R4, R4, R24, R8 ;  /* 0x000000180404723c */ /* 0x004fe20000001808 */
[----:B------:R-:W2:Y:S01]  /*7f580*/  LDL.LU.64 R10, [R1+0x47a8] ;  /* 0x0047a800010a7983 */ /* 0x000ea20000300a00 */
[----:B------:R-:W2:Y:S02]  /*7f590*/  LDL.LU.64 R8, [R1+0x47a0] ;  /* 0x0047a00001087983 */ /* 0x000ea40000300a00 */
[----:B------:R-:W-:Y:S02]  /*7f5a0*/  STL.64 [R1+0x4740], R26 ;  /* 0x0047401a01007387 */ /* 0x000fe40000100a00 */
        /* <DEDUP_REMOVED lines=23> */
[----:B------:R-:W2:Y:S01]  /*7f720*/  LDL.LU.64 R4, [R1] ;  /* 0x0000000001047983 */ /* 0x000ea20000300a00 */
[----:B------:R-:W2:Y:S02]  /*7f730*/  LDL.64 R6, [R1+0x8] ;  /* 0x0000080001067983 */ /* 0x000ea40000100a00 */
[----:B------:R-:W2:Y:S02]  /*7f740*/  LDL.LU.64 R18, [R1+0x4798] ;  /* 0x0047980001127983 */ /* 0x000ea40000300a00 */
[----:B------:R-:W2:Y:S07]  /*7f750*/  LDL.LU.64 R16, [R1+0x4790] ;  /* 0x0047900001107983 */ /* 0x000eae0000300a00 */
        /* <DEDUP_REMOVED lines=8> */
[----:B0-----:R-:W3:Y:S01]  /*7f7e0*/  LDL.LU.64 R16, [R1+0x4780] ;  /* 0x0047800001107983 */ /* 0x001ee20000300a00 */
[----:B------:R0:W-:Y:S03]  /*7f7f0*/  STL.64 [R1+0x4700], R20 ;  /* 0x0047001401007387 */ /* 0x0001e60000100a00 */
[----:B0-----:R-:W2:Y:S01]  /*7f800*/  LDL.LU R20, [R1+0xbc0] ;  /* 0x000bc00001147983 */ /* 0x001ea20000300800 */
[----:B------:R-:W2:Y:S01]  /*7f810*/  LDL.LU R21, [R1+0xbc4] ;  /* 0x000bc40001157983 */ /* 0x000ea20000300800 */
[C---:B---3--:R-:W-:Y:S11]  /*7f820*/  HMMA.16816.F32 R12, R8.reuse, R16, R12 ;  /* 0x00000010080c723c */ /* 0x048ff6000000180c */
[----:B------:R-:W-:Y:S11]  /*7f830*/  @!UPT UIADD3 URZ, URZ, URZ, URZ ;  /* 0x0000003f3f3ff290 */ /* 0x000ff6000fffe03f */
[----:B------:R-:W-:Y:S01]  /*7f840*/  @!UPT UIADD3 URZ, URZ, URZ, URZ ;  /* 0x0000003f3f3ff290 */ /* 0x000fe2000fffe03f */
[----:B------:R0:W-:Y:S01]  /*7f850*/  STL.64 [R1+0x290], R12 ;  /* 0x0002900c01007387 */ /* 0x0001e20000100a00 */
[----:B------:R1:W-:Y:S03]  /*7f860*/  STL.64 [R1+0x298], R14 ;  /* 0x0002980e01007387 */ /* 0x0003e60000100a00 */
[----:B0-----:R-:W1:Y:S02]  /*7f870*/  LDL.LU.64 R12, [R1+0x4778] ;  /* 0x00477800010c7983 */ /* 0x001e640000300a00 */
[----:B-1----:R-:W-:Y:S02]  /*7f880*/  HMMA.16816.F32 R12, R8, R12, R24 ;  /* 0x0000000c080c723c */ /* 0x002fe40000001818 */
[----:B------:R-:W3:Y:S01]  /*7f890*/  LDL.LU.64 R26, [R1+0x4770] ;  /* 0x00477000011a7983 */ /* 0x000ee20000300a00 */
[----:B------:R-:W3:Y:S11]  /*7f8a0*/  LDL.LU.64 R24, [R1+0x4768] ;  /* 0x0047680001187983 */ /* 0x000ef60000300a00 */
[----:B------:R-:W-:Y:S09]  /*7f8b0*/  @!UPT UIADD3 URZ, URZ, URZ, URZ ;  /* 0x0000003f3f3ff290 */ /* 0x000ff2000fffe03f */
[----:B------:R0:W-:Y:S04]  /*7f8c0*/  STL.64 [R1+0x280], R12 ;  /* 0x0002800c01007387 */ /* 0x0001e80000100a00 */
[----:B0-----:R-:W3:Y:S01]  /*7f8d0*/  LDL.LU.64 R12, [R1+0x4760] ;  /* 0x00476000010c7983 */ /* 0x001ee20000300a00 */
[----:B------:R-:W-:Y:S02]  /*7f8e0*/  IMAD.MOV.U32 R22, RZ, RZ, R3 ;  /* 0x000000ffff167224 */ /* 0x000fe400078e0003 */
[----:B------:R-:W-:Y:S02]  /*7f8f0*/  IMAD.MOV.U32 R23, RZ, RZ, R2 ;  /* 0x000000ffff177224 */ /* 0x000fe400078e0002 */
[----:B------:R-:W-:Y:S02]  /*7f900*/  IMAD.MOV.U32 R3, RZ, RZ, R14 ;  /* 0x000000ffff037224 */ /* 0x000fe400078e000e */
[----:B------:R-:W-:-:S05]  /*7f910*/  IMAD.MOV.U32 R2, RZ, RZ, R15 ;  /* 0x000000ffff027224 */ /* 0x000fca00078e000f */
[----:B------:R-:W-:Y:S01]  /*7f920*/  STL [R1+0x40dc], R2 ;  /* 0x0040dc0201007387 */ /* 0x000fe20000100800 */
        /* <DEDUP_REMOVED lines=10> */
[----:B------:R-:W2:Y:S11]  /*7f9d0*/  LDL.LU.64 R24, [R1+0x4738] ;  /* 0x0047380001187983 */ /* 0x000eb60000300a00 */
[----:B------:R-:W-:Y:S09]  /*7f9e0*/  @!UPT UIADD3 URZ, URZ, URZ, URZ ;  /* 0x0000003f3f3ff290 */ /* 0x000ff2000fffe03f */
        /* <DEDUP_REMOVED lines=11> */
[----:B------:R-:W-:Y:S02]  /*7faa0*/  STL.64 [R1+0x46c0], R6 ;  /* 0x0046c00601007387 */ /* 0x000fe40000100a00 */
[----:B------:R0:W-:Y:S02]  /*7fab0*/  STL.64 [R1+0x46b8], R4 ;  /* 0x0046b80401007387 */ /* 0x0001e40000100a00 */
[----:B0-----:R-:W4:Y:S01]  /*7fac0*/  LDL.LU R4, [R1+0xba0] ;  /* 0x000ba00001047983 */ /* 0x001f220000300800 */
[----:B------:R-:W4:Y:S02]  /*7fad0*/  LDL.LU R5, [R1+0xba4] ;  /* 0x000ba40001057983 */ /* 0x000f240000300800 */
[----:B------:R-:W4:Y:S02]  /*7fae0*/  LDL.LU R6, [R1+0xba8] ;  /* 0x000ba80001067983 */ /* 0x000f240000300800 */
[----:B------:R-:W4:Y:S01]  /*7faf0*/  LDL.LU R7, [R1+0xbac] ;  /* 0x000bac0001077983 */ /* 0x000f220000300800 */
[----:B--2---:R-:W-:Y:S01]  /*7fb00*/  HMMA.16816.F32 R8, R8, R24, R12 ;  /* 0x000000180808723c */ /* 0x004fe2000000180c */
[----:B------:R-:W2:Y:S01]  /*7fb10*/  LDL.LU.64 R14, [R1+0x4710] ;  /* 0x00471000010e7983 */ /* 0x000ea20000300a00 */
[----:B------:R-:W2:Y:S02]  /*7fb20*/  LDL.LU.64 R12, [R1+0x4708] ;  /* 0x00470800010c7983 */ /* 0x000ea40000300a00 */
[----:B---3--:R-:W-:Y:S02]  /*7fb30*/  STL.64 [R1+0x46b0], R26 ;  /* 0x0046b01a01007387 */ /* 0x008fe40000100a00 */
[----:B------:R0:W-:Y:S11]  /*7fb40*/  STL.64 [R1+0x46a8], R24 ;  /* 0x0046a81801007387 */ /* 0x0001f60000100a00 */
[----:B------:R-:W-:Y:S06]  /*7fb50*/  @!UPT UIADD3 URZ, URZ, URZ, URZ ;  /* 0x0000003f3f3ff290 */ /* 0x000fec000fffe03f */
[----:B------:R1:W-:Y:S01]  /*7fb60*/  STL.64 [R1+0x1b0], R8 ;  /* 0x0001b00801007387 */ /* 0x0003e20000100a00 */
[----:B------:R3:W-:Y:S02]  /*7fb70*/  STL.64 [R1+0x1b8], R10 ;  /* 0x0001b80a01007387 */ /* 0x0007e40000100a00 */
[----:B0-----:R-:W2:Y:S02]  /*7fb80*/  LDL.LU R24, [R1+0xbb0] ;  /* 0x000bb00001187983 */ /* 0x001ea40000300800 */
[----:B------:R-:W2:Y:S01]  /*7fb90*/  LDL.LU R25, [R1+0xbb4] ;  /* 0x000bb40001197983 */ /* 0x000ea20000300800 */
[----:B------:R-:W2:Y:S01]  /*7fba0*/  LDL.LU R26, [R1+0xbb8] ;  /* 0x000bb800011a7983 */ /* 0x000ea20000300800 */
[----:B------:R-:W2:Y:S03]  /*7fbb0*/  LDL.LU R27, [R1+0xbbc] ;  /* 0x000bbc00011b7983 */ /* 0x000ea60000300800 */
[----:B-1----:R-:W2:Y:S01]  /*7fbc0*/  LDL.LU.64 R8, [R1+0x10] ;  /* 0x0000100001087983 */ /* 0x002ea20000300a00 */
[----:B---3--:R-:W3:Y:S03]  /*7fbd0*/  LDL.64 R10, [R1+0x18] ;  /* 0x00001800010a7983 */ /* 0x008ee60000100a00 */
[----:B---3--:R-:W-:Y:S01]  /*7fbe0*/  STL.64 [R1+0x46d0], R10 ;  /* 0x0046d00a01007387 */ /* 0x008fe20000100a00 */
[----:B--2---:R0:W-:Y:S03]  /*7fbf0*/  STL.64 [R1+0x46c8], R8 ;  /* 0x0046c80801007387 */ /* 0x0041e60000100a00 */
[----:B0-----:R-:W2:Y:S02]  /*7fc00*/  LDL.LU.64 R8, [R1+0x60] ;  /* 0x0000600001087983 */ /* 0x001ea40000300a00 */
[C---:B--2---:R-:W-:Y:S11]  /*7fc10*/  HMMA.16816.F32 R20, R12.reuse, R8, R20 ;  /* 0x000000080c14723c */ /* 0x044ff60000001814 */
[----:B------:R-:W-:Y:S11]  /*7fc20*/  @!UPT UIADD3 URZ, URZ, URZ, URZ ;  /* 0x0000003f3f3ff290 */ /* 0x000ff6000fffe03f */
[----:B------:R-:W-:Y:S01]  /*7fc30*/  @!UPT UIADD3 URZ, URZ, URZ, URZ ;  /* 0x0000003f3f3ff290 */ /* 0x000fe2000fffe03f */
[----:B------:R0:W-:Y:S01]  /*7fc40*/  STL.64 [R1+0x1a0], R20 ;  /* 0x0001a01401007387 */ /* 0x0001e20000100a00 */
[----:B------:R1:W-:Y:S03]  /*7fc50*/  STL.64 [R1+0x1a8], R22 ;  /* 0x0001a81601007387 */ /* 0x0003e60000100a00 */
[----:B0-----:R-:W2:Y:S02]  /*7fc60*/  LDL.LU.64 R20, [R1+0x4700] ;  /* 0x0047000001147983 */ /* 0x001ea40000300a00 */
[C---:B--2---:R-:W-:Y:S01]  /*7fc70*/  HMMA.16816.F32 R24, R12.reuse, R20, R24 ;  /* 0x000000140c18723c */ /* 0x044fe20000001818 */
[----:B------:R-:W-:Y:S02]  /*7fc80*/  IMAD.MOV.U32 R11, RZ, RZ, R20 ;  /* 0x000000ffff0b7224 */ /* 0x000fe400078e0014 */
[----:B------:R-:W-:Y:S11]  /*7fc90*/  IMAD.MOV.U32 R10, RZ, RZ, R21 ;  /* 0x000000ffff0a7224 */ /* 0x000ff600078e0015 */
[----:B------:R-:W-:Y:S09]  /*7fca0*/  @!UPT UIADD3 URZ, URZ, URZ, URZ ;  /* 0x0000003f3f3ff290 */ /* 0x000ff2000fffe03f */
[----:B------:R-:W-:Y:S01]  /*7fcb0*/  STL.64 [R1+0x190], R24 ;  /* 0x0001901801007387 */ /* 0x000fe20000100a00 */
[----:B------:R-:W-:Y:S02]  /*7fcc0*/  STL.64 [R1+0x198], R26 ;  /* 0x0001981a01007387 */ /* 0x000fe40000100a00 */
[----:B------:R-:W2:Y:S02]  /*7fcd0*/  LDL.LU R20, [R1+0xb00] ;  /* 0x000b000001147983 */ /* 0x000ea40000300800 */
[----:B------:R-:W2:Y:S01]  /*7fce0*/  LDL.LU R21, [R1+0xb04] ;  /* 0x000b040001157983 */ /* 0x000ea20000300800 */
[----:B----4-:R-:W-:Y:S01]  /*7fcf0*/  HMMA.16816.F32 R4, R12, R16, R4 ;  /* 0x000000100c04723c */ /* 0x010fe20000001804 */
[----:B-1----:R-:W-:Y:S02]  /*7fd00*/  IMAD.MOV.U32 R22, RZ, RZ, R28 ;  /* 0x000000ffff167224 */ /* 0x002fe400078e001c */
[----:B------:R-:W-:Y:S02]  /*7fd10*/  IMAD.MOV.U32 R23, RZ, RZ, R0 ;  /* 0x000000ffff177224 */ /* 0x000fe400078e0000 */
[----:B------:R-:W-:-:S02]  /*7fd20*/  IMAD.MOV.U32 R3, RZ, RZ, R8 ;  /* 0x000000ffff037224 */ /* 0x000fc400078e0008 */
[----:B------:R-:W-:Y:S01]  /*7fd30*/  IMAD.MOV.U32 R2, RZ, RZ, R9 ;  /* 0x000000ffff027224 */ /* 0x000fe200078e0009 */
[----:B------:R-:W-:Y:S04]  /*7fd40*/  STL.64 [R1+0x4640], R22 ;  /* 0x0046401601007387 */ /* 0x000fe80000100a00 */
[----:B--2---:R-:W-:Y:S11]  /*7fd50*/  STL.64 [R1+0x4638], R20 ;  /* 0x0046381401007387 */ /* 0x004ff60000100a00 */
[----:B------:R0:W-:Y:S02]  /*7fd60*/  STL.64 [R1+0x180], R4 ;  /* 0x0001800401007387 */ /* 0x0001e40000100a00 */
[----:B------:R1:W-:Y:S02]  /*7fd70*/  STL.64 [R1+0x188], R6 ;  /* 0x0001880601007387 */ /* 0x0003e40000100a00 */
[----:B------:R-:W2:Y:S02]  /*7fd80*/  LDL.LU.64 R8, [R1+0x20] ;  /* 0x0000200001087983 */ /* 0x000ea40000300a00 */
[----:B--2---:R2:W-:Y:S01]  /*7fd90*/  STL.64 [R1+0x46e8], R8 ;  /* 0x0046e80801007387 */ /* 0x0045e20000100a00 */
[----:B0-----:R-:W3:Y:S02]  /*7fda0*/  LDL.LU R4, [R1+0xb70] ;  /* 0x000b700001047983 */ /* 0x001ee40000300800 */
[----:B------:R-:W3:Y:S02]  /*7fdb0*/  LDL.LU R5, [R1+0xb74] ;  /* 0x000b740001057983 */ /* 0x000ee40000300800 */
[----:B-1----:R-:W4:Y:S01]  /*7fdc0*/  LDL.LU R6, [R1+0xb78] ;  /* 0x000b780001067983 */ /* 0x002f220000300800 */
[----:B------:R-:W4:Y:S04]  /*7fdd0*/  LDL.LU R7, [R1+0xb7c] ;  /* 0x000b7c0001077983 */ /* 0x000f280000300800 */
[----:B--2---:R-:W2:Y:S04]  /*7fde0*/  LDL.LU.64 R8, [R1+0x30] ;  /* 0x0000300001087983 */ /* 0x004ea80000300a00 */
        /* <DEDUP_REMOVED lines=22> */
[----:B--2---:R-:W-:Y:S01]  /*7ff50*/  HMMA.16816.F32 R4, R12, R8, R4 ;  /* 0x000000080c04723c */ /* 0x004fe20000001804 */
[----:B------:R-:W2:Y:S01]  /*7ff60*/  LDL.LU R24, [R1+0xb60] ;  /* 0x000b600001187983 */ /* 0x000ea20000300800 */
[----:B------:R-:W2:Y:S02]  /*7ff70*/  LDL.LU R25, [R1+0xb64] ;  /* 0x000b640001197983 */ /* 0x000ea40000300800 */
[----:B------:R-:W2:Y:S02]  /*7ff80*/  LDL.LU R26, [R1+0xb68] ;  /* 0x000b6800011a7983 */ /* 0x000ea40000300800 */
[----:B------:R-:W-:Y:S01]  /*7ff90*/  IMAD.MOV.U32 R0, RZ, RZ, R16 ;  /* 0x000000ffff007224 */ /* 0x000fe200078e0010 */
[----:B------:R-:W2:Y:S01]  /*7ffa0*/  LDL.LU R27, [R1+0xb6c] ;  /* 0x000b6c00011b7983 */ /* 0x000ea20000300800 */
[----:B------:R-:W-:-:S02]  /*7ffb0*/  IMAD.MOV.U32 R28, RZ, RZ, R17 ;  /* 0x000000ffff1c7224 */ /* 0x000fc400078e0011 */
[----:B------:R-:W2:Y:S02]  /*7ffc0*/  LDL.LU R16, [R1+0xb50] ;  /* 0x000b500001107983 */ /* 0x000ea40000300800 */
[----:B------:R-:W2:Y:S01]  /*7ffd0*/  LDL.LU R17, [R1+0xb54] ;  /* 0x000b540001117983 */ /* 0x000ea20000300800 */
[----:B------:R-:W2:Y:S01]  /*7ffe0*/  LDL.LU R18, [R1+0xb58] ;  /* 0x000b580001127983 */ /* 0x000ea20000300800 */
[----:B------:R-:W2:Y:S03]  /*7fff0*/  LDL.LU R19, [R1+0xb5c] ;  /* 0x000b5c0001137983 */ /* 0x000ea60000300800 */
[----:B----4-:R-:W-:Y:S01]  /*80000*/  STL.64 [R1+0x4660], R22 ;  /* 0x0046601601007387 */ /* 0x010fe20000100a00 */
[----:B---3--:R0:W-:Y:S02]  /*80010*/  STL.64 [R1+0x4658], R20 ;  /* 0x0046581401007387 */ /* 0x0081e40000100a00 */
[----:B0-----:R-:W-:-:S02]  /*80020*/  IMAD.MOV.U32 R20, RZ, RZ, R11 ;  /* 0x000000ffff147224 */ /* 0x001fc400078e000b */
[----:B------:R-:W-:Y:S02]  /*80030*/  IMAD.MOV.U32 R21, RZ, RZ, R10 ;  /* 0x000000ffff157224 */ /* 0x000fe400078e000a */
[----:B------:R-:W-:-:S03]  /*80040*/  IMAD.MOV.U32 R23, RZ, RZ, R8 ;  /* 0x000000ffff177224 */ /* 0x000fc600078e0008 */
[----:B------:R-:W-:Y:S01]  /*80050*/  STL.64 [R1+0x4678], R20 ;  /* 0x0046781401007387 */ /* 0x000fe20000100a00 */
[----:B------:R-:W-:Y:S02]  /*80060*/  STL.64 [R1+0x170], R4 ;  /* 0x0001700401007387 */ /* 0x000fe40000100a00 */
[----:B------:R0:W-:Y:S02]  /*80070*/  STL.64 [R1+0x178], R6 ;  /* 0x0001780601007387 */ /* 0x0001e40000100a00 */
[----:B------:R-:W-:Y:S01]  /*80080*/  IMAD.MOV.U32 R22, RZ, RZ, R9 ;  /* 0x000000ffff167224 */ /* 0x000fe200078e0009 */
[----:B0-----:R-:W3:Y:S01]  /*80090*/  LDL.LU.64 R6, [R1+0x46f8] ;  /* 0x0046f80001067983 */ /* 0x001ee20000300a00 */
[----:B------:R-:W3:Y:S02]  /*800a0*/  LDL.LU.64 R4, [R1+0x46f0] ;  /* 0x0046f00001047983 */ /* 0x000ee40000300a00 */
[----:B------:R-:W3:Y:S02]  /*800b0*/  LDL.LU.64 R8, [R1+0x46e8] ;  /* 0x0046e80001087983 */ /* 0x000ee40000300a00 */
[----:B------:R-:W-:-:S02]  /*800c0*/  IMAD.MOV.U32 R20, RZ, RZ, R3 ;  /* 0x000000ffff147224 */ /* 0x000fc400078e0003 */
        /* <DEDUP_REMOVED lines=9> */
[----:B------:R-:W4:Y:S02]  /*80160*/  LDL.LU.64 R10, [R1+0x46d0] ;  /* 0x0046d000010a7983 */ /* 0x000f240000300a00 */
[----:B------:R-:W3:Y:S02]  /*80170*/  LDL.LU.64 R8, [R1+0x46c8] ;  /* 0x0046c80001087983 */ /* 0x000ee40000300a00 */
[C---:B---3--:R-:W-:Y:S11]  /*80180*/  HMMA.16816.F32 R4, R12.reuse, R8, R4 ;  /* 0x000000080c04723c */ /* 0x048ff60000001804 */
[----:B------:R-:W-:Y:S11]  /*80190*/  @!UPT UIADD3 URZ, URZ, URZ, URZ ;  /* 0x0000003f3f3ff290 */ /* 0x000ff6000fffe03f */
[----:B------:R-:W-:Y:S01]  /*801a0*/  @!UPT UIADD3 URZ, URZ, URZ, URZ ;  /* 0x0000003f3f3ff290 */ /* 0x000fe2000fffe03f */
[----:B------:R-:W-:Y:S01]  /*801b0*/  STL.64 [R1+0x150], R4 ;  /* 0x0001500401007387 */ /* 0x000fe20000100a00 */
[----:B------:R0:W-:Y:S03]  /*801c0*/  STL.64 [R1+0x158], R6 ;  /* 0x0001580601007387 */ /* 0x0001e60000100a00 */
[----:B0-----:R-:W3:Y:S01]  /*801d0*/  LDL.LU.64 R6, [R1+0x46c0] ;  /* 0x0046c00001067983 */ /* 0x001ee20000300a00 */
[----:B------:R-:W2:Y:S02]  /*801e0*/  LDL.LU.64 R4, [R1+0x46b8] ;  /* 0x0046b80001047983 */ /* 0x000ea40000300a00 */
[----:B----4-:R-:W-:Y:S02]  /*801f0*/  STL.64 [R1+0x4670], R10 ;  /* 0x0046700a01007387 */ /* 0x010fe40000100a00 */
[----:B------:R0:W-:Y:S02]  /*80200*/  STL.64 [R1+0x4668], R8 ;  /* 0x0046680801007387 */ /* 0x0001e40000100a00 */
        /* <DEDUP_REMOVED lines=15> */
[----:B------:R-:W4:Y:S02]  /*80300*/  LDL.LU.64 R24, [R1+0x46a8] ;  /* 0x0046a80001187983 */ /* 0x000f240000300a00 */
[----:B------:R-:W-:Y:S02]  /*80310*/  STL.64 [R1+0x4630], R6 ;  /* 0x0046300601007387 */ /* 0x000fe40000100a00 */
[----:B------:R0:W-:Y:S02]  /*80320*/  STL.64 [R1+0x4628], R4 ;  /* 0x0046280401007387 */ /* 0x0001e40000100a00 */
[----:B0-----:R-:W-:-:S02]  /*80330*/  IMAD.MOV.U32 R4, RZ, RZ, R0 ;  /* 0x000000ffff047224 */ /* 0x001fc400078e0000 */
[----:B------:R-:W-:Y:S01]  /*80340*/  IMAD.MOV.U32 R5, RZ, RZ, R28 ;  /* 0x000000ffff057224 */ /* 0x000fe200078e001c */
[----:B------:R-:W2:Y:S01]  /*80350*/  LDL.LU R0, [R1+0x46a4] ;  /* 0x0046a40001007983 */ /* 0x000ea20000300800 */
[----:B------:R-:W2:Y:S01]  /*80360*/  LDL.LU R28, [R1+0x46a0] ;  /* 0x0046a000011c7983 */ /* 0x000ea20000300800 */
[----:B----4-:R-:W-:Y:S02]  /*80370*/  HMMA.16816.F32 R12, R12, R24, R16 ;  /* 0x000000180c0c723c */ /* 0x010fe40000001810 */
[----:B------:R-:W2:Y:S01]  /*80380*/  LDL.LU.64 R18, [R1+0x4698] ;  /* 0x0046980001127983 */ /* 0x000ea20000300a00 */
[----:B------:R-:W2:Y:S02]  /*80390*/  LDL.LU.64 R16, [R1+0x4690] ;  /* 0x0046900001107983 */ /* 0x000ea40000300a00 */
[----:B---3--:R-:W-:Y:S02]  /*803a0*/  STL.64 [R1+0x4620], R26 ;  /* 0x0046201a01007387 */ /* 0x008fe40000100a00 */
[----:B------:R0:W-:Y:S02]  /*803b0*/  STL.64 [R1+0x4618], R24 ;  /* 0x0046181801007387 */ /* 0x0001e40000100a00 */
[----:B0-----:R-:W-:-:S02]  /*803c0*/  IMAD.MOV.U32 R24, RZ, RZ, R23 ;  /* 0x000000ffff187224 */ /* 0x001fc400078e0017 */
[----:B------:R-:W-:Y:S11]  /*803d0*/  IMAD.MOV.U32 R25, RZ, RZ, R22 ;  /* 0x000000ffff197224 */ /* 0x000ff600078e0016 */
[----:B------:R-:W-:Y:S01]  /*803e0*/  @!UPT UIADD3 URZ, URZ, URZ, URZ ;  /* 0x0000003f3f3ff290 */ /* 0x000fe2000fffe03f */
[----:B------:R-:W-:Y:S01]  /*803f0*/  STL.64 [R1+0xe0], R12 ;  /* 0x0000e00c01007387 */ /* 0x000fe20000100a00 */
[----:B------:R-:W-:Y:S01]  /*80400*/  STL.64 [R1+0xe8], R14 ;  /* 0x0000e80e01007387 */ /* 0x000fe20000100a00 */
[----:B--2---:R-:W-:Y:S02]  /*80410*/  HMMA.16816.F32 R20, R16, R20, R8 ;  /* 0x000000141014723c */ /* 0x004fe40000001808 */
[----:B------:R-:W2:Y:S01]  /*80420*/  LDL.LU.64 R10, [R1+0x4688] ;  /* 0x00468800010a7983 */ /* 0x000ea20000300a00 */
[----:B------:R-:W2:Y:S11]  /*80430*/  LDL.LU.64 R8, [R1+0x4680] ;  /* 0x0046800001087983 */ /* 0x000eb60000300a00 */
[----:B------:R-:W-:Y:S09]  /*80440*/  @!UPT UIADD3 URZ, URZ, URZ, URZ ;  /* 0x0000003f3f3ff290 */ /* 0x000ff2000fffe03f */
[----:B------:R0:W-:Y:S04]  /*80450*/  STL.64 [R1+0xd0], R20 ;  /* 0x0000d01401007387 */ /* 0x0001e80000100a00 */
[----:B0-----:R-:W2:Y:S01]  /*80460*/  LDL.LU.64 R20, [R1+0x4678] ;  /* 0x0046780001147983 */ /* 0x001ea20000300a00 */
[----:B------:R-:W-:Y:S02]  /*80470*/  IMAD.MOV.U32 R14, RZ, RZ, R28 ;  /* 0x000000ffff0e7224 */ /* 0x000fe400078e001c */
[----:B------:R-:W-:Y:S02]  /*80480*/  IMAD.MOV.U32 R15, RZ, RZ, R0 ;  /* 0x000000ffff0f7224 */ /* 0x000fe400078e0000 */
[----:B------:R-:W-:Y:S02]  /*80490*/  IMAD.MOV.U32 R0, RZ, RZ, R22 ;  /* 0x000000ffff007224 */ /* 0x000fe400078e0016 */
[----:B------:R-:W-:-:S05]  /*804a0*/  IMAD.MOV.U32 R28, RZ, RZ, R23 ;  /* 0x000000ffff1c7224 */ /* 0x000fca00078e0017 */
[----:B------:R-:W-:Y:S01]  /*804b0*/  STL [R1+0x3f00], R28 ;  /* 0x003f001c01007387 */ /* 0x000fe20000100800 */
[----:B------:R-:W-:Y:S01]  /*804c0*/  STL [R1+0x3efc], R0 ;  /* 0x003efc0001007387 */ /* 0x000fe20000100800 */
[C---:B--2---:R-:W-:Y:S02]  /*804d0*/  HMMA.16816.F32 R20, R16.reuse, R20, R8 ;  /* 0x000000141014723c */ /* 0x044fe40000001808 */
[----:B------:R-:W2:Y:S01]  /*804e0*/  LDL.LU.64 R10, [R1+0x4670] ;  /* 0x00467000010a7983 */ /* 0x000ea20000300a00 */
[----:B------:R-:W3:Y:S11]  /*804f0*/  LDL.LU.64 R8, [R1+0x4668] ;  /* 0x0046680001087983 */ /* 0x000ef60000300a00 */
[----:B------:R-:W-:Y:S09]  /*80500*/  @!UPT UIADD3 URZ, URZ, URZ, URZ ;  /* 0x0000003f3f3ff290 */ /* 0x000ff2000fffe03f */
[----:B------:R-:W-:Y:S01]  /*80510*/  STL.64 [R1+0xc0], R20 ;  /* 0x0000c01401007387 */ /* 0x000fe20000100a00 */
[----:B------:R0:W-:Y:S03]  /*80520*/  STL.64 [R1+0xc8], R22 ;  /* 0x0000c81601007387 */ /* 0x0001e60000100a00 */
[----:B0-----:R-:W4:Y:S01]  /*80530*/  LDL.LU.64 R22, [R1+0x4660] ;  /* 0x0046600001167983 */ /* 0x001f220000300a00 */
[----:B------:R-:W4:Y:S02]  /*80540*/  LDL.LU.64 R20, [R1+0x4658] ;  /* 0x0046580001147983 */ /* 0x000f240000300a00 */
[C---:B----4-:R-:W-:Y:S01]  /*80550*/  HMMA.16816.F32 R4, R16.reuse, R4, R20 ;  /* 0x000000041004723c */ /* 0x050fe20000001814 */
[----:B------:R-:W4:Y:S01]  /*80560*/  LDL.LU.64 R22, [R1+0x4650] ;  /* 0x0046500001167983 */ /* 0x000f220000300a00 */
[----:B------:R-:W4:Y:S11]  /*80570*/  LDL.LU.64 R20, [R1+0x4648] ;  /* 0x0046480001147983 */ /* 0x000f360000300a00 */
[----:B------:R-:W-:Y:S10]  /*80580*/  @!UPT UIADD3 URZ, URZ, URZ, URZ ;  /* 0x0000003f3f3ff290 */ /* 0x000ff4000fffe03f */
[----:B------:R0:W-:Y:S01]  /*80590*/  STL.64 [R1+0xb0], R4 ;  /* 0x0000b00401007387 */ /* 0x0001e20000100a00 */
[----:B------:R-:W-:Y:S02]  /*805a0*/  IMAD.MOV.U32 R0, RZ, RZ, R7 ;  /* 0x000000ffff007224 */ /* 0x000fe400078e0007 */
[----:B------:R-:W-:Y:S01]  /*805b0*/  IMAD.MOV.U32 R28, RZ, RZ, R6 ;  /* 0x000000ffff1c7224 */ /* 0x000fe200078e0006 */
[----:B0-----:R-:W3:Y:S01]  /*805c0*/  LDL.LU R4, [R1+0xaf0] ;  /* 0x000af00001047983 */ /* 0x001ee20000300800 */
[----:B------:R-:W3:Y:S02]  /*805d0*/  LDL.LU R5, [R1+0xaf4] ;  /* 0x000af40001057983 */ /* 0x000ee40000300800 */
[----:B------:R-:W3:Y:S02]  /*805e0*/  LDL.LU R6, [R1+0xaf8] ;  /* 0x000af80001067983 */ /* 0x000ee40000300800 */
[----:B------:R-:W3:Y:S01]  /*805f0*/  LDL.LU R7, [R1+0xafc] ;  /* 0x000afc0001077983 */ /* 0x000ee20000300800 */
[----:B------:R-:W-:Y:S01]  /*80600*/  STL [R1+0x3f08], R0 ;  /* 0x003f080001007387 */ /* 0x000fe20000100800 */
[----:B------:R-:W-:Y:S01]  /*80610*/  STL [R1+0x3f04], R28 ;  /* 0x003f041c01007387 */ /* 0x000fe20000100800 */
[----:B----4-:R-:W-:Y:S02]  /*80620*/  HMMA.16816.F32 R24, R16, R24, R20 ;  /* 0x000000181018723c */ /* 0x010fe40000001814 */
[----:B------:R-:W4:Y:S01]  /*80630*/  LDL.LU.64 R22, [R1+0x4640] ;  /* 0x0046400001167983 */ /* 0x000f220000300a00 */
[----:B------:R-:W4:Y:S02]  /*80640*/  LDL.LU.64 R20, [R1+0x4638] ;  /* 0x0046380001147983 */ /* 0x000f240000300a00 */
[----:B------:R-:W-:-:S02]  /*80650*/  IMAD.MOV.U32 R12, RZ, RZ, R3 ;  /* 0x000000ffff0c7224 */ /* 0x000fc400078e0003 */
[----:B------:R-:W-:Y:S11]  /*80660*/  IMAD.MOV.U32 R13, RZ, RZ, R2 ;  /* 0x000000ffff0d7224 */ /* 0x000ff600078e0002 */
[----:B------:R-:W-:Y:S05]  /*80670*/  @!UPT UIADD3 URZ, URZ, URZ, URZ ;  /* 0x0000003f3f3ff290 */ /* 0x000fea000fffe03f */
[----:B------:R-:W-:Y:S01]  /*80680*/  STL.64 [R1+0xa0], R24 ;  /* 0x0000a01801007387 */ /* 0x000fe20000100a00 */
[----:B------:R-:W-:Y:S01]  /*80690*/  STL.64 [R1+0xa8], R26 ;  /* 0x0000a81a01007387 */ /* 0x000fe20000100a00 */
[C---:B----4-:R-:W-:Y:S11]  /*806a0*/  HMMA.16816.F32 R20, R16.reuse, R12, R20 ;  /* 0x0000000c1014723c */ /* 0x050ff60000001814 */
[----:B------:R-:W-:Y:S11]  /*806b0*/  @!UPT UIADD3 URZ, URZ, URZ, URZ ;  /* 0x0000003f3f3ff290 */ /* 0x000ff6000fffe03f */
[----:B------:R-:W-:Y:S01]  /*806c0*/  @!UPT UIADD3 URZ, URZ, URZ, URZ ;  /* 0x0000003f3f3ff290 */ /* 0x000fe2000fffe03f */
[----:B------:R-:W-:Y:S01]  /*806d0*/  STL.64 [R1+0x90], R20 ;  /* 0x0000901401007387 */ /* 0x000fe20000100a00 */
[----:B------:R0:W-:Y:S02]  /*806e0*/  STL.64 [R1+0x45b0], R14 ;  /* 0x0045b00e01007387 */ /* 0x0001e40000100a00 */
[----:B------:R-:W4:Y:S02]  /*806f0*/  LDL.LU R12, [R1+0x9f0] ;  /* 0x0009f000010c7983 */ /* 0x000f240000300800 */
[----:B------:R-:W4:Y:S01]  /*80700*/  LDL.LU R13, [R1+0x9f4] ;  /* 0x0009f400010d7983 */ /* 0x000f220000300800 */
[----:B0-----:R-:W2:Y:S01]  /*80710*/  LDL.LU R14, [R1+0x9f8] ;  /* 0x0009f800010e7983 */ /* 0x001ea20000300800 */
[----:B------:R-:W2:Y:S03]  /*80720*/  LDL.LU R15, [R1+0x9fc] ;  /* 0x0009fc00010f7983 */ /* 0x000ea60000300800 */
[----:B--2---:R0:W-:Y:S01]  /*80730*/  STL.64 [R1+0x45c0], R14 ;  /* 0x0045c00e01007387 */ /* 0x0041e20000100a00 */
[----:B----4-:R-:W-:Y:S03]  /*80740*/  STL.64 [R1+0x45b8], R12 ;  /* 0x0045b80c01007387 */ /* 0x010fe60000100a00 */
[----:B0-----:R-:W2:Y:S04]  /*80750*/  LDL R14, [R1+0x48] ;  /* 0x00004800010e7983 */ /* 0x001ea80000100800 */
[----:B------:R-:W2:Y:S01]  /*80760*/  LDL R15, [R1+0x4c] ;  /* 0x00004c00010f7983 */ /* 0x000ea20000100800 */
[----:B---3--:R-:W-:Y:S03]  /*80770*/  HMMA.16816.F32 R4, R16, R8, R4 ;  /* 0x000000081004723c */ /* 0x008fe60000001804 */
[----:B--2---:R0:W-:Y:S04]  /*80780*/  STL.64 [R1+0x45d8], R14 ;  /* 0x0045d80e01007387 */ /* 0x0041e80000100a00 */
[----:B0-----:R-:W2:Y:S04]  /*80790*/  LDL R14, [R1+0x58] ;  /* 0x00005800010e7983 */ /* 0x001ea80000100800 */
[----:B------:R-:W2:Y:S01]  /*807a0*/  LDL R15, [R1+0x5c] ;  /* 0x00005c00010f7983 */ /* 0x000ea20000100800 */
[----:B------:R-:W-:-:S02]  /*807b0*/  IMAD.MOV.U32 R28, RZ, RZ, R23 ;  /* 0x000000ffff1c7224 */ /* 0x000fc400078e0017 */
[----:B------:R-:W-:Y:S01]  /*807c0*/  IMAD.MOV.U32 R0, RZ, RZ, R22 ;  /* 0x000000ffff007224 */ /* 0x000fe200078e0016 */
[----:B--2---:R0:W-:Y:S04]  /*807d0*/  STL.64 [R1+0x45f0], R14 ;  /* 0x0045f00e01007387 */ /* 0x0041e80000100a00 */
[----:B0-----:R-:W2:Y:S04]  /*807e0*/  LDL R14, [R1+0x68] ;  /* 0x00006800010e7983 */ /* 0x001ea80000100800 */
[----:B------:R-:W2:Y:S01]  /*807f0*/  LDL R15, [R1+0x6c] ;  /* 0x00006c00010f7983 */ /* 0x000ea20000100800 */
[----:B------:R-:W3:Y:S02]  /*80800*/  LDL.LU R24, [R1+0xad0] ;  /* 0x000ad00001187983 */ /* 0x000ee40000300800 */
[----:B------:R-:W3:Y:S02]  /*80810*/  LDL.LU R25, [R1+0xad4] ;  /* 0x000ad40001197983 */ /* 0x000ee40000300800 */
[----:B------:R-:W3:Y:S01]  /*80820*/  LDL.LU R26, [R1+0xad8] ;  /* 0x000ad800011a7983 */ /* 0x000ee20000300800 */
[----:B------:R-:W3:Y:S01]  /*80830*/  LDL.LU R27, [R1+0xadc] ;  /* 0x000adc00011b7983 */ /* 0x000ee20000300800 */
[----:B------:R-:W4:Y:S02]  /*80840*/  LDL.LU R20, [R1+0xa40] ;  /* 0x000a400001147983 */ /* 0x000f240000300800 */
[----:B------:R-:W4:Y:S02]  /*80850*/  LDL.LU R21, [R1+0xa44] ;  /* 0x000a440001157983 */ /* 0x000f240000300800 */
[----:B------:R-:W4:Y:S01]  /*80860*/  LDL.LU R22, [R1+0xa48] ;  /* 0x000a480001167983 */ /* 0x000f220000300800 */
[----:B------:R-:W4:Y:S01]  /*80870*/  LDL.LU R23, [R1+0xa4c] ;  /* 0x000a4c0001177983 */ /* 0x000f220000300800 */
[----:B------:R-:W-:Y:S02]  /*80880*/  STL [R1+0x40e0], R28 ;  /* 0x0040e01c01007387 */ /* 0x000fe40000100800 */
[----:B------:R-:W-:Y:S02]  /*80890*/  STL [R1+0x3f70], R0 ;  /* 0x003f700001007387 */ /* 0x000fe40000100800 */
[----:B------:R-:W-:Y:S01]  /*808a0*/  STL.64 [R1+0x80], R4 ;  /* 0x0000800401007387 */ /* 0x000fe20000100a00 */
[----:B------:R0:W-:Y:S04]  /*808b0*/  STL.64 [R1+0x88], R6 ;  /* 0x0000880601007387 */ /* 0x0001e80000100a00 */
[----:B0-----:R-:W2:Y:S01]  /*808c0*/  LDL.LU.64 R6, [R1+0x4630] ;  /* 0x0046300001067983 */ /* 0x001ea20000300a00 */
        /* <DEDUP_REMOVED lines=29> */
[----:B------:R0:W-:Y:S02]  /*80aa0*/  STL.64 [R1+0x45a0], R6 ;  /* 0x0045a00601007387 */ /* 0x0001e40000100a00 */
[----:B------:R-:W2:Y:S01]  /*80ab0*/  LDL.LU R4, [R1+0x9d0] ;  /* 0x0009d00001047983 */ /* 0x000ea20000300800 */
[----:B------:R-:W2:Y:S04]  /*80ac0*/  LDL.LU R5, [R1+0x9d4] ;  /* 0x0009d40001057983 */ /* 0x000ea80000300800 */
[----:B0-----:R-:W2:Y:S01]  /*80ad0*/  LDL.LU R6, [R1+0x9d8] ;  /* 0x0009d80001067983 */ /* 0x001ea20000300800 */
[----:B----4-:R-:W-:Y:S03]  /*80ae0*/  HMMA.16816.F32 R16, R16, R24, R20 ;  /* 0x000000181010723c */ /* 0x010fe60000001814 */
[----:B------:R-:W2:Y:S01]  /*80af0*/  LDL.LU.64 R22, [R1+0x4610] ;  /* 0x0046100001167983 */ /* 0x000ea20000300a00 */
[----:B------:R-:W2:Y:S11]  /*80b00*/  LDL.LU.64 R20, [R1+0x4608] ;  /* 0x0046080001147983 */ /* 0x000eb60000300a00 */
[----:B------:R-:W-:Y:S08]  /*80b10*/  @!UPT UIADD3 URZ, URZ, URZ, URZ ;  /* 0x0000003f3f3ff290 */ /* 0x000ff0000fffe03f */
[----:B------:R-:W-:Y:S01]  /*80b20*/  STL.64 [R1+0x4b0], R16 ;  /* 0x0004b01001007387 */ /* 0x000fe20000100a00 */
[----:B------:R0:W-:Y:S03]  /*80b30*/  STL.64 [R1+0x4b8], R18 ;  /* 0x0004b81201007387 */ /* 0x0001e60000100a00 */
[----:B0-----:R-:W4:Y:S01]  /*80b40*/  LDL.64 R18, [R1+0x38] ;  /* 0x0000380001127983 */ /* 0x001f220000100a00 */
[----:B--2---:R-:W-:Y:S03]  /*80b50*/  HMMA.16816.F32 R12, R20, R14, R8 ;  /* 0x0000000e140c723c */ /* 0x004fe60000001808 */
[----:B------:R-:W2:Y:S01]  /*80b60*/  LDL.LU.64 R10, [R1+0x4600] ;  /* 0x00460000010a7983 */ /* 0x000ea20000300a00 */
[----:B------:R-:W2:Y:S11]  /*80b70*/  LDL.LU.64 R8, [R1+0x45f8] ;  /* 0x0045f80001087983 */ /* 0x000eb60000300a00 */
[----:B------:R-:W-:Y:S08]  /*80b80*/  @!UPT UIADD3 URZ, URZ, URZ, URZ ;  /* 0x0000003f3f3ff290 */ /* 0x000ff0000fffe03f */
[----:B------:R-:W-:Y:S01]  /*80b90*/  STL.64 [R1+0xd90], R12 ;  /* 0x000d900c01007387 */ /* 0x000fe20000100a00 */
[----:B------:R0:W-:Y:S03]  /*80ba0*/  STL.64 [R1+0xd98], R14 ;  /* 0x000d980e01007387 */ /* 0x0001e60000100a00 */
[----:B0-----:R-:W2:Y:S01]  /*80bb0*/  LDL.LU.64 R14, [R1+0x45f0] ;  /* 0x0045f000010e7983 */ /* 0x001ea20000300a00 */
[----:B------:R-:W-:Y:S02]  /*80bc0*/  IMAD.MOV.U32 R7, RZ, RZ, R29 ;  /* 0x000000ffff077224 */ /* 0x000fe400078e001d */
[----:B------:R-:W-:Y:S02]  /*80bd0*/  IMAD.MOV.U32 R29, RZ, RZ, R13 ;  /* 0x000000ffff1d7224 */ /* 0x000fe400078e000d */
[----:B------:R-:W-:-:S05]  /*80be0*/  IMAD.MOV.U32 R24, RZ, RZ, R12 ;  /* 0x000000ffff187224 */ /* 0x000fca00078e000c */
[----:B------:R-:W-:Y:S01]  /*80bf0*/  STL [R1+0x3d08], R24 ;  /* 0x003d081801007387 */ /* 0x000fe20000100800 */
[----:B------:R0:W-:Y:S03]  /*80c00*/  STL [R1+0x3d04], R29 ;  /* 0x003d041d01007387 */ /* 0x0001e60000100800 */
[----:B0-----:R-:W3:Y:S01]  /*80c10*/  LDL R29, [R1+0x900] ;  /* 0x00090000011d7983 */ /* 0x001ee20000100800 */
[----:B--2---:R-:W-:Y:S03]  /*80c20*/  HMMA.16816.F32 R12, R20, R14, R8 ;  /* 0x0000000e140c723c */ /* 0x004fe60000001808 */
[----:B------:R-:W2:Y:S01]  /*80c30*/  LDL.LU.64 R10, [R1+0x45e8] ;  /* 0x0045e800010a7983 */ /* 0x000ea20000300a00 */
[----:B------:R-:W2:Y:S11]  /*80c40*/  LDL.LU.64 R8, [R1+0x45e0] ;  /* 0x0045e00001087983 */ /* 0x000eb60000300a00 */
[----:B------:R-:W-:Y:S08]  /*80c50*/  @!UPT UIADD3 URZ, URZ, URZ, URZ ;  /* 0x0000003f3f3ff290 */ /* 0x000ff0000fffe03f */
[----:B------:R-:W-:Y:S01]  /*80c60*/  STL.64 [R1+0xd80], R12 ;  /* 0x000d800c01007387 */ /* 0x000fe20000100a00 */
[----:B------:R0:W-:Y:S03]  /*80c70*/  STL.64 [R1+0xd88], R14 ;  /* 0x000d880e01007387 */ /* 0x0001e60000100a00 */
[----:B0-----:R-:W2:Y:S01]  /*80c80*/  LDL.LU.64 R14, [R1+0x45d8] ;  /* 0x0045d800010e7983 */ /* 0x001ea20000300a00 */
[----:B------:R-:W-:-:S05]  /*80c90*/  IMAD.MOV.U32 R25, RZ, RZ, R12 ;  /* 0x000000ffff197224 */ /* 0x000fca00078e000c */
[----:B------:R-:W-:Y:S01]  /*80ca0*/  STL [R1+0x3d0c], R25 ;  /* 0x003d0c1901007387 */ /* 0x000fe20000100800 */
        /* <DEDUP_REMOVED lines=13> */
[----:B0-----:R-:W2:Y:S02]  /*80d80*/  LDL.LU.64 R14, [R1+0x45b0] ;  /* 0x0045b000010e7983 */ /* 0x001ea40000300a00 */
[C---:B--2---:R-:W-:Y:S02]  /*80d90*/  HMMA.16816.F32 R12, R20.reuse, R14, R8 ;  /* 0x0000000e140c723c */ /* 0x044fe40000001808 */
[----:B------:R-:W2:Y:S11]  /*80da0*/  LDL.LU.64 R10, [R1+0x45a8] ;  /* 0x0045a800010a7983 */ /* 0x000eb60000300a00 */
[----:B------:R-:W-:Y:S10]  /*80db0*/  @!UPT UIADD3 URZ, URZ, URZ, URZ ;  /* 0x0000003f3f3ff290 */ /* 0x000ff4000fffe03f */
[----:B------:R-:W-:Y:S01]  /*80dc0*/  STL.64 [R1+0x780], R12 ;  /* 0x0007800c01007387 */ /* 0x000fe20000100a00 */
[----:B------:R-:W-:Y:S02]  /*80dd0*/  STL.64 [R1+0x788], R14 ;  /* 0x0007880e01007387 */ /* 0x000fe40000100a00 */
[----:B---3--:R-:W0:Y:S02]  /*80de0*/  LDSM.16.MT88.4 R12, [R29+0x1c100] ;  /* 0x01c100001d0c783b */ /* 0x008e240000004200 */
[----:B0-----:R-:W-:Y:S02]  /*80df0*/  STL.64 [R1+0x4508], R14 ;  /* 0x0045080e01007387 */ /* 0x001fe40000100a00 */
[----:B------:R0:W-:Y:S02]  /*80e00*/  STL.64 [R1+0x4500], R12 ;  /* 0x0045000c01007387 */ /* 0x0001e40000100a00 */
        /* <DEDUP_REMOVED lines=9> */
[----:B------:R-:W-:Y:S01]  /*80ea0*/  STL.64 [R1+0x760], R4 ;  /* 0x0007600401007387 */ /* 0x000fe20000100a00 */
[----:B------:R1:W-:Y:S03]  /*80eb0*/  STL.64 [R1+0x768], R6 ;  /* 0x0007680601007387 */ /* 0x0003e60000100a00 */
[----:B-1----:R-:W2:Y:S04]  /*80ec0*/  LDL.LU.64 R6, [R1+0x45a0] ;  /* 0x0045a00001067983 */ /* 0x002ea80000300a00 */
[----:B0-----:R-:W-:Y:S01]  /*80ed0*/  STL.64 [R1+0x44a0], R10 ;  /* 0x0044a00a01007387 */ /* 0x001fe20000100a00 */
[----:B------:R0:W-:Y:S03]  /*80ee0*/  STL.64 [R1+0x4498], R8 ;  /* 0x0044980801007387 */ /* 0x0001e60000100a00 */
        /* <DEDUP_REMOVED lines=8> */
[----:B------:R1:W-:Y:S02]  /*80f70*/  STL.64 [R1+0x648], R10 ;  /* 0x0006480a01007387 */ /* 0x0003e40000100a00 */
[----:B0-----:R-:W-:Y:S02]  /*80f80*/  IMAD.MOV.U32 R8, RZ, RZ, R26 ;  /* 0x000000ffff087224 */ /* 0x001fe400078e001a */
[----:B------:R-:W-:Y:S01]  /*80f90*/  IMAD.MOV.U32 R9, RZ, RZ, R27 ;  /* 0x000000ffff097224 */ /* 0x000fe200078e001b */
[----:B------:R-:W2:Y:S01]  /*80fa0*/  LDL.LU R26, [R1+0x459c] ;  /* 0x00459c00011a7983 */ /* 0x000ea20000300800 */
[----:B------:R-:W4:Y:S02]  /*80fb0*/  LDL.LU R27, [R1+0x4598] ;  /* 0x00459800011b7983 */ /* 0x000f240000300800 */
[----:B-1----:R-:W2:Y:S02]  /*80fc0*/  LDL.LU R10, [R1+0x868] ;  /* 0x00086800010a7983 */ /* 0x002ea40000300800 */
[----:B------:R-:W2:Y:S02]  /*80fd0*/  LDL.LU R11, [R1+0x86c] ;  /* 0x00086c00010b7983 */ /* 0x000ea40000300800 */
[----:B--2---:R4:W-:Y:S01]  /*80fe0*/  STL.64 [R1+0x44c0], R10 ;  /* 0x0044c00a01007387 */ /* 0x0049e20000100a00 */
[----:B------:R0:W-:Y:S02]  /*80ff0*/  STL.64 [R1+0x44b8], R8 ;  /* 0x0044b80801007387 */ /* 0x0001e40000100a00 */
[----:B----4-:R-:W-:Y:S01]  /*81000*/  IMAD.MOV.U32 R10, RZ, RZ, R27 ;  /* 0x000000ffff0a7224 */ /* 0x010fe200078e001b */
[----:B0-----:R-:W2:Y:S01]  /*81010*/  LDL.LU R8, [R1+0x880] ;  /* 0x0008800001087983 */ /* 0x001ea20000300800 */
[----:B------:R-:W-:-:S02]  /*81020*/  IMAD.MOV.U32 R9, RZ, RZ, R26 ;  /* 0x000000ffff097224 */ /* 0x000fc400078e001a */
[----:B------:R-:W3:Y:S02]  /*81030*/  LDL.LU R26, [R1+0x4594] ;  /* 0x00459400011a7983 */ /* 0x000ee40000300800 */
[----:B------:R-:W3:Y:S01]  /*81040*/  LDL.LU R27, [R1+0x4590] ;  /* 0x00459000011b7983 */ /* 0x000ee20000300800 */
[----:B------:R-:W4:Y:S01]  /*81050*/  LDL.LU R11, [R1+0x88c] ;  /* 0x00088c00010b7983 */ /* 0x000f220000300800 */
[----:B------:R-:W-:Y:S02]  /*81060*/  IMAD.MOV.U32 R25, RZ, RZ, R6 ;  /* 0x000000ffff197224 */ /* 0x000fe400078e0006 */
[----:B------:R-:W-:Y:S02]  /*81070*/  IMAD.MOV.U32 R24, RZ, RZ, R7 ;  /* 0x000000ffff187224 */ /* 0x000fe400078e0007 */
[----:B------:R-:W0:Y:S04]  /*81080*/  LDSM.16.MT88.4 R4, [R29+0x1c200] ;  /* 0x01c200001d04783b */ /* 0x000e280000004200 */
[----:B----4-:R1:W-:Y:S01]  /*81090*/  STL.64 [R1+0x44d0], R10 ;  /* 0x0044d00a01007387 */ /* 0x0103e20000100a00 */
[----:B--2---:R-:W-:Y:S03]  /*810a0*/  STL.64 [R1+0x44c8], R8 ;  /* 0x0044c80801007387 */ /* 0x004fe60000100a00 */
[----:B-1----:R-:W2:Y:S04]  /*810b0*/  LDL.64 R10, [R1+0x48] ;  /* 0x00004800010a7983 */ /* 0x002ea80000100a00 */
[----:B--2---:R3:W-:Y:S02]  /*810c0*/  STL.64 [R1+0x4570], R10 ;  /* 0x0045700a01007387 */ /* 0x0047e40000100a00 */
[----:B---3--:R-:W-:Y:S02]  /*810d0*/  HMMA.16816.F32 R8, R20, R26, R12 ;  /* 0x0000001a1408723c */ /* 0x008fe4000000180c */
[----:B0-----:R0:W-:Y:S01]  /*810e0*/  STL.64 [R1+0x4430], R6 ;  /* 0x0044300601007387 */ /* 0x0011e20000100a00 */
[----:B------:R-:W-:Y:S02]  /*810f0*/  STL.64 [R1+0x4428], R4 ;  /* 0x0044280401007387 */ /* 0x000fe40000100a00 */
[----:B------:R-:W-:-:S02]  /*81100*/  IMAD.MOV.U32 R28, RZ, RZ, R18 ;  /* 0x000000ffff1c7224 */ /* 0x000fc400078e0012 */
[----:B------:R-:W-:Y:S01]  /*81110*/  IMAD.MOV.U32 R3, RZ, RZ, R19 ;  /* 0x000000ffff037224 */ /* 0x000fe200078e0013 */
[----:B------:R-:W-:Y:S04]  /*81120*/  LDSM.16.MT88.4 R20, [R29+0x1c280] ;  /* 0x01c280001d14783b */ /* 0x000fe80000004200 */
[----:B------:R-:W1:Y:S04]  /*81130*/  LDSM.16.MT88.4 R16, [R29+0x1c080] ;  /* 0x01c080001d10783b */ /* 0x000e680000004200 */
[----:B0-----:R-:W1:Y:S01]  /*81140*/  LDL.64 R6, [R1+0x68] ;  /* 0x0000680001067983 */ /* 0x001e620000100a00 */
[----:B------:R0:W-:Y:S06]  /*81150*/  STL.64 [R1+0x4510], R26 ;  /* 0x0045101a01007387 */ /* 0x0001ec0000100a00 */
[----:B------:R-:W-:Y:S01]  /*81160*/  STL.64 [R1+0x740], R8 ;  /* 0x0007400801007387 */ /* 0x000fe20000100a00 */
[----:B------:R-:W-:Y:S02]  /*81170*/  STL.64 [R1+0x748], R10 ;  /* 0x0007480a01007387 */ /* 0x000fe40000100a00 */
[----:B------:R-:W2:Y:S02]  /*81180*/  LDL.LU R12, [R1+0x8f0] ;  /* 0x0008f000010c7983 */ /* 0x000ea40000300800 */
[----:B------:R-:W2:Y:S01]  /*81190*/  LDL.LU R13, [R1+0x8f4] ;  /* 0x0008f400010d7983 */ /* 0x000ea20000300800 */
[----:B------:R-:W3:Y:S01]  /*811a0*/  LDL.LU R14, [R1+0x8f8] ;  /* 0x0008f800010e7983 */ /* 0x000ee20000300800 */
[----:B------:R-:W3:Y:S02]  /*811b0*/  LDL.LU R15, [R1+0x8fc] ;  /* 0x0008fc00010f7983 */ /* 0x000ee40000300800 */
[----:B0-----:R-:W-:-:S02]  /*811c0*/  IMAD.MOV.U32 R26, RZ, RZ, R25 ;  /* 0x000000ffff1a7224 */ /* 0x001fc400078e0019 */
[----:B------:R-:W-:Y:S01]  /*811d0*/  IMAD.MOV.U32 R27, RZ, RZ, R24 ;  /* 0x000000ffff1b7224 */ /* 0x000fe200078e0018 */
[----:B---3--:R-:W-:Y:S01]  /*811e0*/  STL.64 [R1+0x4520], R14 ;  /* 0x0045200e01007387 */ /* 0x008fe20000100a00 */
[----:B--2---:R-:W-:Y:S03]  /*811f0*/  STL.64 [R1+0x4518], R12 ;  /* 0x0045180c01007387 */ /* 0x004fe60000100a00 */
[----:B------:R0:W-:Y:S02]  /*81200*/  STL.64 [R1+0x4528], R26 ;  /* 0x0045281a01007387 */ /* 0x0001e40000100a00 */
[----:B------:R-:W2:Y:S01]  /*81210*/  LDL.LU R24, [R1+0x940] ;  /* 0x0009400001187983 */ /* 0x000ea20000300800 */
[----:B------:R-:W2:Y:S04]  /*81220*/  LDL.LU R25, [R1+0x944] ;  /* 0x0009440001197983 */ /* 0x000ea80000300800 */
[----:B0-----:R-:W3:Y:S01]  /*81230*/  LDL.LU R26, [R1+0x948] ;  /* 0x00094800011a7983 */ /* 0x001ee20000300800 */
[----:B------:R-:W3:Y:S02]  /*81240*/  LDL.LU R27, [R1+0x94c] ;  /* 0x00094c00011b7983 */ /* 0x000ee40000300800 */
[----:B------:R-:W4:Y:S02]  /*81250*/  LDL.64 R10, [R1+0x58] ;  /* 0x00005800010a7983 */ /* 0x000f240000100a00 */
[----:B----4-:R-:W-:Y:S01]  /*81260*/  STL.64 [R1+0x4588], R10 ;  /* 0x0045880a01007387 */ /* 0x010fe20000100a00 */
[----:B---3--:R0:W-:Y:S02]  /*81270*/  STL.64 [R1+0x4538], R26 ;  /* 0x0045381a01007387 */ /* 0x0081e40000100a00 */
[----:B--2---:R-:W-:Y:S01]  /*81280*/  STL.64 [R1+0x4530], R24 ;  /* 0x0045301801007387 */ /* 0x004fe20000100a00 */
[----:B0-----:R-:W2:Y:S04]  /*81290*/  LDL.64 R26, [R1+0x28] ;  /* 0x00002800011a7983 */ /* 0x001ea80000100a00 */
[----:B--2---:R0:W-:Y:S01]  /*812a0*/  STL.64 [R1+0x4550], R26 ;  /* 0x0045501a01007387 */ /* 0x0041e20000100a00 */
[----:B------:R-:W1:Y:S02]  /*812b0*/  LDL.LU R8, [R1+0x9a0] ;  /* 0x0009a00001087983 */ /* 0x000e640000300800 */
[----:B------:R-:W1:Y:S02]  /*812c0*/  LDL.LU R9, [R1+0x9a4] ;  /* 0x0009a40001097983 */ /* 0x000e640000300800 */
[----:B------:R-:W1:Y:S01]  /*812d0*/  LDL.LU R10, [R1+0x9a8] ;  /* 0x0009a800010a7983 */ /* 0x000e620000300800 */
[----:B------:R-:W1:Y:S01]  /*812e0*/  LDL.LU R11, [R1+0x9ac] ;  /* 0x0009ac00010b7983 */ /* 0x000e620000300800 */
[----:B0-----:R-:W-:-:S02]  /*812f0*/  IMAD.MOV.U32 R26, RZ, RZ, R28 ;  /* 0x000000ffff1a7224 */ /* 0x001fc400078e001c */
[----:B------:R-:W-:-:S05]  /*81300*/  IMAD.MOV.U32 R27, RZ, RZ, R3 ;  /* 0x000000ffff1b7224 */ /* 0x000fca00078e0003 */
[----:B------:R0:W-:Y:S01]  /*81310*/  STL.64 [R1+0x4568], R26 ;  /* 0x0045681a01007387 */ /* 0x0001e20000100a00 */
[----:B------:R-:W2:Y:S02]  /*81320*/  LDL.LU R24, [R1+0x980] ;  /* 0x0009800001187983 */ /* 0x000ea40000300800 */
[----:B------:R-:W2:Y:S01]  /*81330*/  LDL.LU R25, [R1+0x984] ;  /* 0x0009840001197983 */ /* 0x000ea20000300800 */
[----:B0-----:R-:W3:Y:S01]  /*81340*/  LDL.LU R26, [R1+0x988] ;  /* 0x00098800011a7983 */ /* 0x001ee20000300800 */
[----:B------:R-:W3:Y:S03]  /*81350*/  LDL.LU R27, [R1+0x98c] ;  /* 0x00098c00011b7983 */ /* 0x000ee60000300800 */
        /* <DEDUP_REMOVED lines=9> */
[----:B------:R-:W4:Y:S01]  /*813f0*/  LDL.LU R15, [R1+0x92c] ;  /* 0x00092c00010f7983 */ /* 0x000f220000300800 */
[----:B-1----:R-:W-:Y:S01]  /*81400*/  HMMA.16816.F32 R8, R16, R6, R8 ;  /* 0x000000061008723c */ /* 0x002fe20000001808 */
        /* <DEDUP_REMOVED lines=12> */
[----:B------:R-:W-:Y:S01]  /*814d0*/  STL.64 [R1+0x4398], R22 ;  /* 0x0043981601007387 */ /* 0x000fe20000100a00 */
[----:B------:R-:W-:Y:S02]  /*814e0*/  STL.64 [R1+0x4390], R20 ;  /* 0x0043901401007387 */ /* 0x000fe40000100a00 */
[----:B------:R-:W-:Y:S02]  /*814f0*/  STL.64 [R1+0xce0], R8 ;  /* 0x000ce00801007387 */ /* 0x000fe40000100a00 */
[----:B------:R0:W-:Y:S02]  /*81500*/  STL.64 [R1+0xce8], R10 ;  /* 0x000ce80a01007387 */ /* 0x0001e40000100a00 */
        /* <DEDUP_REMOVED lines=21> */
[----:B------:R0:W-:Y:S01]  /*81660*/  STL.64 [R1+0x44f8], R10 ;  /* 0x0044f80a01007387 */ /* 0x0001e20000100a00 */
        /* <DEDUP_REMOVED lines=20> */
[----:B------:R-:W4:Y:S02]  /*817b0*/  LDL.LU.64 R24, [R1+0x4530] ;  /* 0x0045300001187983 */ /* 0x000f240000300a00 */
[C---:B----4-:R-:W-:Y:S11]  /*817c0*/  HMMA.16816.F32 R24, R16.reuse, R22, R24 ;  /* 0x000000161018723c */ /* 0x050ff60000001818 */
        /* <DEDUP_REMOVED lines=15> */
[----:B------:R-:W2:Y:S02]  /*818c0*/  LDL.LU R22, [R1+0x8c8] ;  /* 0x0008c80001167983 */ /* 0x000ea40000300800 */
[----:B------:R-:W2:Y:S01]  /*818d0*/  LDL.LU R23, [R1+0x8cc] ;  /* 0x0008cc0001177983 */ /* 0x000ea20000300800 */
[----:B------:R-:W3:Y:S01]  /*818e0*/  LDL.LU.64 R14, [R1+0x4520] ;  /* 0x00452000010e7983 */ /* 0x000ee20000300a00 */
[----:B------:R-:W3:Y:S10]  /*818f0*/  LDL.LU.64 R12, [R1+0x4518] ;  /* 0x00451800010c7983 */ /* 0x000ef40000300a00 */
[----:B------:R-:W-:Y:S02]  /*81900*/  STL.64 [R1+0x950], R24 ;  /* 0x0009501801007387 */ /* 0x000fe40000100a00 */
[----:B------:R0:W-:Y:S02]  /*81910*/  STL.64 [R1+0x958], R26 ;  /* 0x0009581a01007387 */ /* 0x0001e40000100a00 */
[----:B0-----:R-:W3:Y:S02]  /*81920*/  LDL.LU.64 R26, [R1+0x4510] ;  /* 0x00451000011a7983 */ /* 0x001ee40000300a00 */
[----:B---3--:R-:W-:Y:S02]  /*81930*/  HMMA.16816.F32 R16, R16, R26, R12 ;  /* 0x0000001a1010723c */ /* 0x008fe4000000180c */
[----:B------:R-:W3:Y:S01]  /*81940*/  LDL.LU.64 R14, [R1+0x4508] ;  /* 0x00450800010e7983 */ /* 0x000ee20000300a00 */
[----:B------:R-:W3:Y:S02]  /*81950*/  LDL.LU.64 R12, [R1+0x4500] ;  /* 0x00450000010c7983 */ /* 0x000ee40000300a00 */
[----:B------:R-:W-:Y:S11]  /*81960*/  STL.64 [R1+0x44a8], R26 ;  /* 0x0044a81a01007387 */ /* 0x000ff60000100a00 */
[----:B------:R-:W-:Y:S07]  /*81970*/  @!UPT UIADD3 URZ, URZ, URZ, URZ ;  /* 0x0000003f3f3ff290 */ /* 0x000fee000fffe03f */
[----:B------:R-:W-:Y:S01]  /*81980*/  STL.64 [R1+0x940], R16 ;  /* 0x0009401001007387 */ /* 0x000fe20000100a00 */
[----:B------:R0:W-:Y:S03]  /*81990*/  STL.64 [R1+0x948], R18 ;  /* 0x0009481201007387 */ /* 0x0001e60000100a00 */
[----:B0-----:R-:W4:Y:S01]  /*819a0*/  LDL.64 R18, [R1+0x38] ;  /* 0x0000380001127983 */ /* 0x001f220000100a00 */
        /* <DEDUP_REMOVED lines=10> */
[----:B------:R-:W3:Y:S01]  /*81a50*/  LDL.LU R7, [R1+0x87c] ;  /* 0x00087c0001077983 */ /* 0x000ee20000300800 */
[C---:B--2---:R-:W-:Y:S02]  /*81a60*/  HMMA.16816.F32 R8, R12.reuse, R10, R20 ;  /* 0x0000000a0c08723c */ /* 0x044fe40000001814 */
[----:B------:R-:W2:Y:S01]  /*81a70*/  LDL.LU.64 R22, [R1+0x44f0] ;  /* 0x0044f00001167983 */ /* 0x000ea20000300a00 */
[----:B------:R-:W2:Y:S11]  /*81a80*/  LDL.LU.64 R20, [R1+0x44e8] ;  /* 0x0044e80001147983 */ /* 0x000eb60000300a00 */
[----:B------:R-:W-:Y:S09]  /*81a90*/  @!UPT UIADD3 URZ, URZ, URZ, URZ ;  /* 0x0000003f3f3ff290 */ /* 0x000ff2000fffe03f */
[----:B------:R-:W-:Y:S01]  /*81aa0*/  STL.64 [R1+0xc50], R8 ;  /* 0x000c500801007387 */ /* 0x000fe20000100a00 */
[----:B------:R0:W-:Y:S03]  /*81ab0*/  STL.64 [R1+0xc58], R10 ;  /* 0x000c580a01007387 */ /* 0x0001e60000100a00 */
[----:B0-----:R-:W2:Y:S01]  /*81ac0*/  LDL.LU.64 R10, [R1+0x44e0] ;  /* 0x0044e000010a7983 */ /* 0x001ea20000300a00 */
[----:B------:R-:W3:Y:S02]  /*81ad0*/  LDL R28, [R1+0x904] ;  /* 0x00090400011c7983 */ /* 0x000ee40000100800 */
[----:B------:R-:W-:Y:S02]  /*81ae0*/  IMAD.MOV.U32 R26, RZ, RZ, R2 ;  /* 0x000000ffff1a7224 */ /* 0x000fe400078e0002 */
[----:B------:R-:W-:Y:S01]  /*81af0*/  IMAD.MOV.U32 R27, RZ, RZ, R0 ;  /* 0x000000ffff1b7224 */ /* 0x000fe200078e0000 */
[----:B--2---:R-:W-:Y:S01]  /*81b00*/  HMMA.16816.F32 R20, R12, R10, R20 ;  /* 0x0000000a0c14723c */ /* 0x004fe20000001814 */
[----:B------:R-:W-:-:S02]  /*81b10*/  IMAD.MOV.U32 R2, RZ, RZ, R10 ;  /* 0x000000ffff027224 */ /* 0x000fc400078e000a */
[----:B------:R-:W-:Y:S11]  /*81b20*/  IMAD.MOV.U32 R0, RZ, RZ, R11 ;  /* 0x000000ffff007224 */ /* 0x000ff600078e000b */
[----:B------:R-:W-:Y:S09]  /*81b30*/  @!UPT UIADD3 URZ, URZ, URZ, URZ ;  /* 0x0000003f3f3ff290 */ /* 0x000ff2000fffe03f */
[----:B------:R-:W-:Y:S01]  /*81b40*/  STL.64 [R1+0xc40], R20 ;  /* 0x000c401401007387 */ /* 0x000fe20000100a00 */
[----:B------:R0:W-:Y:S03]  /*81b50*/  STL.64 [R1+0xc48], R22 ;  /* 0x000c481601007387 */ /* 0x0001e60000100a00 */
[----:B0-----:R-:W2:Y:S01]  /*81b60*/  LDL.LU.64 R22, [R1+0x44d8] ;  /* 0x0044d80001167983 */ /* 0x001ea20000300a00 */
[----:B------:R-:W4:Y:S02]  /*81b70*/  LDL.LU.64 R10, [R1+0x44d0] ;  /* 0x0044d000010a7983 */ /* 0x000f240000300a00 */
[----:B------:R-:W4:Y:S02]  /*81b80*/  LDL.LU.64 R8, [R1+0x44c8] ;  /* 0x0044c80001087983 */ /* 0x000f240000300a00 */
[C---:B----4-:R-:W-:Y:S11]  /*81b90*/  HMMA.16816.F32 R8, R12.reuse, R18, R8 ;  /* 0x000000120c08723c */ /* 0x050ff60000001808 */
[----:B------:R-:W-:Y:S11]  /*81ba0*/  @!UPT UIADD3 URZ, URZ, URZ, URZ ;  /* 0x0000003f3f3ff290 */ /* 0x000ff6000fffe03f */
[----:B------:R-:W-:Y:S01]  /*81bb0*/  @!UPT UIADD3 URZ, URZ, URZ, URZ ;  /* 0x0000003f3f3ff290 */ /* 0x000fe2000fffe03f */
[----:B------:R-:W-:Y:S01]  /*81bc0*/  STL.64 [R1+0xc30], R8 ;  /* 0x000c300801007387 */ /* 0x000fe20000100a00 */
[----:B------:R0:W-:Y:S03]  /*81bd0*/  STL.64 [R1+0xc38], R10 ;  /* 0x000c380a01007387 */ /* 0x0001e60000100a00 */
[----:B0-----:R-:W2:Y:S01]  /*81be0*/  LDL.LU.64 R10, [R1+0x44c0] ;  /* 0x0044c000010a7983 */ /* 0x001ea20000300a00 */
[----:B------:R-:W2:Y:S02]  /*81bf0*/  LDL.LU.64 R8, [R1+0x44b8] ;  /* 0x0044b80001087983 */ /* 0x000ea40000300a00 */
[----:B------:R3:W-:Y:S02]  /*81c00*/  STL.64 [R1+0x4480], R18 ;  /* 0x0044801201007387 */ /* 0x0007e40000100a00 */
[C---:B---3--:R-:W-:Y:S01]  /*81c10*/  HMMA.16816.F32 R16, R12.reuse, R26, R4 ;  /* 0x0000001a0c10723c */ /* 0x048fe20000001804 */
[----:B------:R-:W3:Y:S11]  /*81c20*/  LDL.LU R4, [R1+0x850] ;  /* 0x0008500001047983 */ /* 0x000ef60000300800 */
[----:B------:R-:W-:Y:S11]  /*81c30*/  @!UPT UIADD3 URZ, URZ, URZ, URZ ;  /* 0x0000003f3f3ff290 */ /* 0x000ff6000fffe03f */
[----:B------:R-:W-:Y:S01]  /*81c40*/  STL.64 [R1+0x5d0], R16 ;  /* 0x0005d01001007387 */ /* 0x000fe20000100a00 */
[----:B------:R-:W-:Y:S01]  /*81c50*/  STL.64 [R1+0x5d8], R18 ;  /* 0x0005d81201007387 */ /* 0x000fe20000100a00 */
[C---:B--2---:R-:W-:Y:S11]  /*81c60*/  HMMA.16816.F32 R8, R12.reuse, R22, R8 ;  /* 0x000000160c08723c */ /* 0x044ff60000001808 */
[----:B------:R-:W-:Y:S11]  /*81c70*/  @!UPT UIADD3 URZ, URZ, URZ, URZ ;  /* 0x0000003f3f3ff290 */ /* 0x000ff6000fffe03f */
[----:B------:R-:W-:Y:S01]  /*81c80*/  @!UPT UIADD3 URZ, URZ, URZ, URZ ;  /* 0x0000003f3f3ff290 */ /* 0x000fe2000fffe03f */
[----:B------:R0:W-:Y:S01]  /*81c90*/  STL.64 [R1+0x8e0], R8 ;  /* 0x0008e00801007387 */ /* 0x0001e20000100a00 */
[----:B------:R1:W-:Y:S02]  /*81ca0*/  STL.64 [R1+0x8e8], R10 ;  /* 0x0008e80a01007387 */ /* 0x0003e40000100a00 */
[----:B------:R-:W3:Y:S02]  /*81cb0*/  LDL.LU R5, [R1+0x854] ;  /* 0x0008540001057983 */ /* 0x000ee40000300800 */
[----:B------:R-:W3:Y:S01]  /*81cc0*/  LDL.LU R6, [R1+0x858] ;  /* 0x0008580001067983 */ /* 0x000ee20000300800 */
[----:B------:R-:W3:Y:S01]  /*81cd0*/  LDL.LU R7, [R1+0x85c] ;  /* 0x00085c0001077983 */ /* 0x000ee20000300800 */
[----:B------:R-:W3:Y:S03]  /*81ce0*/  LDL.64 R26, [R1+0x8] ;  /* 0x00000800011a7983 */ /* 0x000ee60000100a00 */
[----:B0-----:R-:W2:Y:S01]  /*81cf0*/  LDL.LU R8, [R1+0x830] ;  /* 0x0008300001087983 */ /* 0x001ea20000300800 */
[----:B------:R-:W2:Y:S02]  /*81d00*/  LDL.LU R9, [R1+0x834] ;  /* 0x0008340001097983 */ /* 0x000ea40000300800 */
[----:B-1----:R-:W2:Y:S02]  /*81d10*/  LDL.LU R10, [R1+0x838] ;  /* 0x00083800010a7983 */ /* 0x002ea40000300800 */
[----:B------:R-:W2:Y:S01]  /*81d20*/  LDL.LU R11, [R1+0x83c] ;  /* 0x00083c00010b7983 */ /* 0x000ea20000300800 */
[----:B------:R0:W-:Y:S01]  /*81d30*/  STL.64 [R1+0x4448], R22 ;  /* 0x0044481601007387 */ /* 0x0001e20000100a00 */
        /* <DEDUP_REMOVED lines=10> */
[----:B------:R-:W2:Y:S01]  /*81de0*/  LDL.LU R16, [R1+0x7e0] ;  /* 0x0007e00001107983 */ /* 0x000ea20000300800 */
[----:B------:R-:W2:Y:S02]  /*81df0*/  LDL.LU R17, [R1+0x7e4] ;  /* 0x0007e40001117983 */ /* 0x000ea40000300800 */
[----:B------:R-:W2:Y:S02]  /*81e00*/  LDL.LU R18, [R1+0x7e8] ;  /* 0x0007e80001127983 */ /* 0x000ea40000300800 */
[----:B------:R-:W2:Y:S01]  /*81e10*/  LDL.LU R19, [R1+0x7ec] ;  /* 0x0007ec0001137983 */ /* 0x000ea20000300800 */
[----:B---3--:R-:W-:Y:S01]  /*81e20*/  HMMA.16816.F32 R4, R12, R26, R4 ;  /* 0x0000001a0c04723c */ /* 0x008fe20000001804 */
[----:B------:R-:W-:-:S02]  /*81e30*/  IMAD.MOV.U32 R29, RZ, RZ, R26 ;  /* 0x000000ffff1d7224 */ /* 0x000fc400078e001a */
[----:B------:R-:W-:Y:S01]  /*81e40*/  IMAD.MOV.U32 R25, RZ, RZ, R27 ;  /* 0x000000ffff197224 */ /* 0x000fe200078e001b */
[----:B--2---:R-:W-:Y:S01]  /*81e50*/  STL.64 [R1+0x4490], R18 ;  /* 0x0044901201007387 */ /* 0x004fe20000100a00 */
[----:B------:R0:W-:Y:S03]  /*81e60*/  STL.64 [R1+0x4488], R16 ;  /* 0x0044881001007387 */ /* 0x0001e60000100a00 */
[----:B0-----:R-:W2:Y:S01]  /*81e70*/  LDL.LU R16, [R1+0x800] ;  /* 0x0008000001107983 */ /* 0x001ea20000300800 */
[----:B------:R-:W2:Y:S02]  /*81e80*/  LDL.LU R17, [R1+0x804] ;  /* 0x0008040001117983 */ /* 0x000ea40000300800 */
[----:B------:R-:W2:Y:S02]  /*81e90*/  LDL.LU R18, [R1+0x808] ;  /* 0x0008080001127983 */ /* 0x000ea40000300800 */
[----:B------:R-:W2:Y:S01]  /*81ea0*/  LDL.LU R19, [R1+0x80c] ;  /* 0x00080c0001137983 */ /* 0x000ea20000300800 */
[----:B----4-:R0:W-:Y:S01]  /*81eb0*/  STL.64 [R1+0x4468], R22 ;  /* 0x0044681601007387 */ /* 0x0101e20000100a00 */
[----:B------:R-:W-:Y:S02]  /*81ec0*/  STL.64 [R1+0x4460], R20 ;  /* 0x0044601401007387 */ /* 0x000fe40000100a00 */
[----:B0-----:R-:W-:-:S02]  /*81ed0*/  IMAD.MOV.U32 R22, RZ, RZ, R2 ;  /* 0x000000ffff167224 */ /* 0x001fc400078e0002 */
[----:B------:R-:W-:-:S05]  /*81ee0*/  IMAD.MOV.U32 R23, RZ, RZ, R0 ;  /* 0x000000ffff177224 */ /* 0x000fca00078e0000 */
[----:B------:R0:W-:Y:S04]  /*81ef0*/  STL.64 [R1+0x4478], R22 ;  /* 0x0044781601007387 */ /* 0x0001e80000100a00 */
[----:B0-----:R-:W3:Y:S01]  /*81f00*/  LDL.64 R22, [R1+0x58] ;  /* 0x0000580001167983 */ /* 0x001ee20000100a00 */
[----:B------:R-:W-:Y:S02]  /*81f10*/  STL.64 [R1+0x8d0], R4 ;  /* 0x0008d00401007387 */ /* 0x000fe40000100a00 */
[----:B------:R0:W-:Y:S02]  /*81f20*/  STL.64 [R1+0x8d8], R6 ;  /* 0x0008d80601007387 */ /* 0x0001e40000100a00 */
[----:B0-----:R-:W2:Y:S01]  /*81f30*/  LDL.LU.64 R6, [R1+0x44b0] ;  /* 0x0044b00001067983 */ /* 0x001ea20000300a00 */
[----:B------:R-:W4:Y:S02]  /*81f40*/  LDL.LU.64 R26, [R1+0x44a8] ;  /* 0x0044a800011a7983 */ /* 0x000f240000300a00 */
[----:B----4-:R-:W-:Y:S01]  /*81f50*/  HMMA.16816.F32 R12, R12, R26, R8 ;  /* 0x0000001a0c0c723c */ /* 0x010fe20000001808 */
[----:B------:R-:W2:Y:S01]  /*81f60*/  LDL.LU.64 R10, [R1+0x44a0] ;  /* 0x0044a000010a7983 */ /* 0x000ea20000300a00 */
[----:B------:R-:W2:Y:S11]  /*81f70*/  LDL.LU.64 R8, [R1+0x4498] ;  /* 0x0044980001087983 */ /* 0x000eb60000300a00 */
[----:B------:R-:W-:Y:S10]  /*81f80*/  @!UPT UIADD3 URZ, URZ, URZ, URZ ;  /* 0x0000003f3f3ff290 */ /* 0x000ff4000fffe03f */
[----:B------:R-:W-:Y:S01]  /*81f90*/  STL.64 [R1+0x8b0], R12 ;  /* 0x0008b00c01007387 */ /* 0x000fe20000100a00 */
[----:B------:R0:W-:Y:S03]  /*81fa0*/  STL.64 [R1+0x8b8], R14 ;  /* 0x0008b80e01007387 */ /* 0x0001e60000100a00 */
[----:B0-----:R-:W4:Y:S04]  /*81fb0*/  LDL R15, [R1+0x900] ;  /* 0x00090000010f7983 */ /* 0x001f280000100800 */
[----:B----4-:R0:W-:Y:S04]  /*81fc0*/  STL [R1+0x4350], R15 ;  /* 0x0043500f01007387 */ /* 0x0101e80000100800 */
[----:B0-----:R-:W4:Y:S01]  /*81fd0*/  LDL.64 R14, [R1+0x28] ;  /* 0x00002800010e7983 */ /* 0x001f220000100a00 */
[----:B--2---:R-:W-:Y:S03]  /*81fe0*/  HMMA.16816.F32 R16, R8, R6, R16 ;  /* 0x000000060810723c */ /* 0x004fe60000001810 */
[----:B----4-:R0:W-:Y:S01]  /*81ff0*/  STL.64 [R1+0x4470], R14 ;  /* 0x0044700e01007387 */ /* 0x0101e20000100a00 */
[----:B------:R-:W2:Y:S02]  /*82000*/  LDL.LU R12, [R1+0x7c0] ;  /* 0x0007c000010c7983 */ /* 0x000ea40000300800 */
[----:B------:R-:W2:Y:S01]  /*82010*/  LDL.LU R13, [R1+0x7c4] ;  /* 0x0007c400010d7983 */ /* 0x000ea20000300800 */
[----:B0-----:R-:W2:Y:S01]  /*82020*/  LDL.LU R14, [R1+0x7c8] ;  /* 0x0007c800010e7983 */ /* 0x001ea20000300800 */
[----:B------:R-:W2:Y:S11]  /*82030*/  LDL.LU R15, [R1+0x7cc] ;  /* 0x0007cc00010f7983 */ /* 0x000eb60000300800 */
[----:B------:R-:W-:Y:S04]  /*82040*/  @!UPT UIADD3 URZ, URZ, URZ, URZ ;  /* 0x0000003f3f3ff290 */ /* 0x000fe8000fffe03f */
[----:B------:R-:W-:Y:S02]  /*82050*/  STL.64 [R1+0xc10], R16 ;  /* 0x000c101001007387 */ /* 0x000fe40000100a00 */
[----:B------:R0:W-:Y:S02]  /*82060*/  STL.64 [R1+0xc18], R18 ;  /* 0x000c181201007387 */ /* 0x0001e40000100a00 */
[----:B0-----:R-:W3:Y:S01]  /*82070*/  LDL.LU.64 R18, [R1+0x4490] ;  /* 0x0044900001127983 */ /* 0x001ee20000300a00 */
[----:B------:R-:W3:Y:S02]  /*82080*/  LDL.LU.64 R16, [R1+0x4488] ;  /* 0x0044880001107983 */ /* 0x000ee40000300a00 */
[----:B------:R-:W-:Y:S02]  /*82090*/  IMAD.MOV.U32 R24, RZ, RZ, R6 ;  /* 0x000000ffff187224 */ /* 0x000fe400078e0006 */
[----:B------:R-:W-:Y:S03]  /*820a0*/  STL.64 [R1+0x4440], R26 ;  /* 0x0044401a01007387 */ /* 0x000fe60000100a00 */
[----:B------:R0:W-:Y:S01]  /*820b0*/  STL.64 [R1+0x4438], R24 ;  /* 0x0044381801007387 */ /* 0x0001e20000100a00 */
[----:B------:R-:W-:-:S03]  /*820c0*/  IMAD.MOV.U32 R3, RZ, RZ, R7 ;  /* 0x000000ffff037224 */ /* 0x000fc600078e0007 */
[----:B0-----:R-:W4:Y:S01]  /*820d0*/  LDL.LU R24, [R1+0x770] ;  /* 0x0007700001187983 */ /* 0x001f220000300800 */
[----:B------:R-:W4:Y:S02]  /*820e0*/  LDL.LU R25, [R1+0x774] ;  /* 0x0007740001197983 */ /* 0x000f240000300800 */
[----:B------:R-:W4:Y:S02]  /*820f0*/  LDL.LU R26, [R1+0x778] ;  /* 0x00077800011a7983 */ /* 0x000f240000300800 */
[----:B------:R-:W4:Y:S01]  /*82100*/  LDL.LU R27, [R1+0x77c] ;  /* 0x00077c00011b7983 */ /* 0x000f220000300800 */
[----:B------:R-:W2:Y:S01]  /*82110*/  LDL.LU R4, [R1+0x750] ;  /* 0x0007500001047983 */ /* 0x000ea20000300800 */
[----:B------:R-:W2:Y:S02]  /*82120*/  LDL.LU R5, [R1+0x754] ;  /* 0x0007540001057983 */ /* 0x000ea40000300800 */
[----:B------:R-:W2:Y:S02]  /*82130*/  LDL.LU R6, [R1+0x758] ;  /* 0x0007580001067983 */ /* 0x000ea40000300800 */
[----:B------:R-:W2:Y:S01]  /*82140*/  LDL.LU R7, [R1+0x75c] ;  /* 0x00075c0001077983 */ /* 0x000ea20000300800 */
        /* <DEDUP_REMOVED lines=9> */
[C---:B--2---:R-:W-:Y:S01]  /*821e0*/  HMMA.16816.F32 R20, R8.reuse, R22, R12 ;  /* 0x000000160814723c */ /* 0x044fe2000000180c */
[----:B------:R-:W2:Y:S11]  /*821f0*/  LDL.LU.64 R14, [R1+0x4470] ;  /* 0x00447000010e7983 */ /* 0x000eb60000300a00 */
        /* <DEDUP_REMOVED lines=12> */
[----:B------:R-:W-:Y:S02]  /*822c0*/  STL.64 [R1+0x43f0], R18 ;  /* 0x0043f01201007387 */ /* 0x000fe40000100a00 */
[----:B--2---:R-:W-:Y:S02]  /*822d0*/  IMAD.MOV.U32 R2, RZ, RZ, R14 ;  /* 0x000000ffff027224 */ /* 0x004fe400078e000e */
[----:B------:R-:W-:Y:S01]  /*822e0*/  IMAD.MOV.U32 R0, RZ, RZ, R15 ;  /* 0x000000ffff007224 */ /* 0x000fe200078e000f */
[C---:B---3--:R-:W-:Y:S11]  /*822f0*/  HMMA.16816.F32 R20, R8.reuse, R14, R20 ;  /* 0x0000000e0814723c */ /* 0x048ff60000001814 */
[----:B------:R-:W-:Y:S11]  /*82300*/  @!UPT UIADD3 URZ, URZ, URZ, URZ ;  /* 0x0000003f3f3ff290 */ /* 0x000ff6000fffe03f */
[----:B------:R-:W-:Y:S01]  /*82310*/  @!UPT UIADD3 URZ, URZ, URZ, URZ ;  /* 0x0000003f3f3ff290 */ /* 0x000fe2000fffe03f */
[----:B------:R-:W-:Y:S01]  /*82320*/  STL.64 [R1+0x720], R20 ;  /* 0x0007201401007387 */ /* 0x000fe20000100a00 */
[----:B------:R0:W-:Y:S03]  /*82330*/  STL.64 [R1+0x728], R22 ;  /* 0x0007281601007387 */ /* 0x0001e60000100a00 */
[----:B0-----:R-:W4:Y:S01]  /*82340*/  LDL.LU.64 R22, [R1+0x4448] ;  /* 0x0044480001167983 */ /* 0x001f220000300a00 */
[----:B------:R-:W2:Y:S02]  /*82350*/  LDL.LU R12, [R1+0x5c0] ;  /* 0x0005c000010c7983 */ /* 0x000ea40000300800 */
[----:B------:R-:W2:Y:S02]  /*82360*/  LDL.LU R13, [R1+0x5c4] ;  /* 0x0005c400010d7983 */ /* 0x000ea40000300800 */
[----:B------:R-:W3:Y:S01]  /*82370*/  LDL.LU R14, [R1+0x5c8] ;  /* 0x0005c800010e7983 */ /* 0x000ee20000300800 */
[----:B------:R-:W3:Y:S04]  /*82380*/  LDL.LU R15, [R1+0x5cc] ;  /* 0x0005cc00010f7983 */ /* 0x000ee80000300800 */
[----:B---3--:R0:W-:Y:S01]  /*82390*/  STL.64 [R1+0x4360], R14 ;  /* 0x0043600e01007387 */ /* 0x0081e20000100a00 */
[----:B--2---:R1:W-:Y:S03]  /*823a0*/  STL.64 [R1+0x4358], R12 ;  /* 0x0043580c01007387 */ /* 0x0043e60000100a00 */
[----:B0-----:R-:W2:Y:S01]  /*823b0*/  LDL.64 R14, [R1+0x48] ;  /* 0x00004800010e7983 */ /* 0x001ea20000100a00 */
[----:B----4-:R-:W-:Y:S03]  /*823c0*/  HMMA.16816.F32 R20, R8, R22, R24 ;  /* 0x000000160814723c */ /* 0x010fe60000001818 */
[----:B--2---:R0:W-:Y:S01]  /*823d0*/  STL.64 [R1+0x43f8], R14 ;  /* 0x0043f80e01007387 */ /* 0x0041e20000100a00 */
[----:B-1----:R-:W2:Y:S02]  /*823e0*/  LDL.LU R12, [R1+0x730] ;  /* 0x00073000010c7983 */ /* 0x002ea40000300800 */
[----:B------:R-:W2:Y:S01]  /*823f0*/  LDL.LU R13, [R1+0x734] ;  /* 0x00073400010d7983 */ /* 0x000ea20000300800 */
[----:B0-----:R-:W2:Y:S01]  /*82400*/  LDL.LU R14, [R1+0x738] ;  /* 0x00073800010e7983 */ /* 0x001ea20000300800 */
[----:B------:R-:W2:Y:S02]  /*82410*/  LDL.LU R15, [R1+0x73c] ;  /* 0x00073c00010f7983 */ /* 0x000ea40000300800 */
[----:B------:R-:W2:Y:S02]  /*82420*/  LDL.LU.64 R26, [R1+0x4440] ;  /* 0x00444000011a7983 */ /* 0x000ea40000300a00 */
[----:B------:R-:W3:Y:S11]  /*82430*/  LDL.LU.64 R24, [R1+0x4438] ;  /* 0x0044380001187983 */ /* 0x000ef60000300a00 */
[----:B------:R0:W-:Y:S01]  /*82440*/  STL.64 [R1+0x710], R20 ;  /* 0x0007101401007387 */ /* 0x0001e20000100a00 */
[----:B------:R1:W-:Y:S03]  /*82450*/  STL.64 [R1+0x718], R22 ;  /* 0x0007181601007387 */ /* 0x0003e60000100a00 */
[----:B0-----:R-:W4:Y:S01]  /*82460*/  LDL.LU R20, [R1+0x630] ;  /* 0x0006300001147983 */ /* 0x001f220000300800 */
[----:B------:R-:W4:Y:S02]  /*82470*/  LDL.LU R21, [R1+0x634] ;  /* 0x0006340001157983 */ /* 0x000f240000300800 */
[----:B-1----:R-:W2:Y:S02]  /*82480*/  LDL.LU R22, [R1+0x638] ;  /* 0x0006380001167983 */ /* 0x002ea40000300800 */
[----:B------:R-:W2:Y:S02]  /*82490*/  LDL.LU R23, [R1+0x63c] ;  /* 0x00063c0001177983 */ /* 0x000ea40000300800 */
[----:B--2---:R0:W-:Y:S02]  /*824a0*/  STL.64 [R1+0x43a8], R22 ;  /* 0x0043a81601007387 */ /* 0x0041e40000100a00 */
[----:B0-----:R-:W-:-:S02]  /*824b0*/  IMAD.MOV.U32 R22, RZ, RZ, R29 ;  /* 0x000000ffff167224 */ /* 0x001fc400078e001d */
[----:B---3--:R-:W-:-:S07]  /*824c0*/  IMAD.MOV.U32 R23, RZ, RZ, R25 ;  /* 0x000000ffff177224 */ /* 0x008fce00078e0019 */
[C---:B------:R-:W-:Y:S01]  /*824d0*/  HMMA.16816.F32 R4, R8.reuse, R22, R4 ;  /* 0x000000160804723c */ /* 0x040fe20000001804 */
[----:B----4-:R-:W-:Y:S11]  /*824e0*/  STL.64 [R1+0x43a0], R20 ;  /* 0x0043a01401007387 */ /* 0x010ff60000100a00 */
[----:B------:R-:W-:Y:S11]  /*824f0*/  @!UPT UIADD3 URZ, URZ, URZ, URZ ;  /* 0x0000003f3f3ff290 */ /* 0x000ff6000fffe03f */
[----:B------:R-:W-:Y:S01]  /*82500*/  STL.64 [R1+0x6f0], R4 ;  /* 0x0006f00401007387 */ /* 0x000fe20000100a00 */
[----:B------:R0:W-:Y:S03]  /*82510*/  STL.64 [R1+0x6f8], R6 ;  /* 0x0006f80601007387 */ /* 0x0001e60000100a00 */
[----:B0-----:R-:W2:Y:S01]  /*82520*/  LDL.LU.64 R6, [R1+0x4430] ;  /* 0x0044300001067983 */ /* 0x001ea20000300a00 */
[----:B------:R-:W2:Y:S02]  /*82530*/  LDL.LU.64 R4, [R1+0x4428] ;  /* 0x0044280001047983 */ /* 0x000ea40000300a00 */
[----:B------:R0:W-:Y:S02]  /*82540*/  STL.64 [R1+0x43b8], R22 ;  /* 0x0043b81601007387 */ /* 0x0001e40000100a00 */
[----:B0-----:R-:W3:Y:S01]  /*82550*/  LDL.64 R22, [R1+0x18] ;  /* 0x0000180001167983 */ /* 0x001ee20000100a00 */
[----:B------:R-:W-:Y:S07]  /*82560*/  HMMA.16816.F32 R8, R8, R26, R12 ;  /* 0x0000001a0808723c */ /* 0x000fee000000180c */
[----:B------:R-:W-:-:S02]  /*82570*/  IMAD.MOV.U32 R14, RZ, RZ, R17 ;  /* 0x000000ffff0e7224 */ /* 0x000fc400078e0011 */
[----:B------:R-:W-:Y:S01]  /*82580*/  IMAD.MOV.U32 R15, RZ, RZ, R16 ;  /* 0x000000ffff0f7224 */ /* 0x000fe200078e0010 */
[----:B---3--:R-:W-:Y:S11]  /*82590*/  STL.64 [R1+0x43d0], R22 ;  /* 0x0043d01601007387 */ /* 0x008ff60000100a00 */
[----:B------:R-:W-:Y:S02]  /*825a0*/  @!UPT UIADD3 URZ, URZ, URZ, URZ ;  /* 0x0000003f3f3ff290 */ /* 0x000fe4000fffe03f */
[----:B------:R-:W-:Y:S02]  /*825b0*/  STL.64 [R1+0x6a0], R8 ;  /* 0x0006a00801007387 */ /* 0x000fe40000100a00 */
[----:B------:R-:W-:Y:S02]  /*825c0*/  STL.64 [R1+0x6a8], R10 ;  /* 0x0006a80a01007387 */ /* 0x000fe40000100a00 */
[----:B------:R-:W-:Y:S01]  /*825d0*/  STL.64 [R1+0x4410], R14 ;  /* 0x0044100e01007387 */ /* 0x000fe20000100a00 */
        /* <DEDUP_REMOVED lines=10> */
[----:B------:R-:W-:-:S02]  /*82680*/  IMAD.MOV.U32 R22, RZ, RZ, R2 ;  /* 0x000000ffff167224 */ /* 0x000fc400078e0002 */
[----:B------:R-:W-:Y:S02]  /*82690*/  IMAD.MOV.U32 R23, RZ, RZ, R0 ;  /* 0x000000ffff177224 */ /* 0x000fe400078e0000 */
[----:B------:R-:W-:Y:S01]  /*826a0*/  IMAD.MOV.U32 R14, RZ, RZ, R24 ;  /* 0x000000ffff0e7224 */ /* 0x000fe200078e0018 */
[----:B----4-:R-:W-:Y:S01]  /*826b0*/  STL.64 [R1+0x4420], R18 ;  /* 0x0044201201007387 */ /* 0x010fe20000100a00 */
[----:B---3--:R0:W-:Y:S03]  /*826c0*/  STL.64 [R1+0x4418], R16 ;  /* 0x0044181001007387 */ /* 0x0081e60000100a00 */
[----:B0-----:R-:W2:Y:S01]  /*826d0*/  LDL.LU R16, [R1+0x700] ;  /* 0x0007000001107983 */ /* 0x001ea20000300800 */
[----:B------:R-:W2:Y:S02]  /*826e0*/  LDL.LU R17, [R1+0x704] ;  /* 0x0007040001117983 */ /* 0x000ea40000300800 */
[----:B------:R-:W2:Y:S02]  /*826f0*/  LDL.LU R18, [R1+0x708] ;  /* 0x0007080001127983 */ /* 0x000ea40000300800 */
[----:B------:R-:W2:Y:S01]  /*82700*/  LDL.LU R19, [R1+0x70c] ;  /* 0x00070c0001137983 */ /* 0x000ea20000300800 */
[----:B------:R0:W-:Y:S01]  /*82710*/  STL.64 [R1+0x43e8], R22 ;  /* 0x0043e81601007387 */ /* 0x0001e20000100a00 */
[----:B------:R-:W3:Y:S02]  /*82720*/  LDL.LU R20, [R1+0x6b0] ;  /* 0x0006b00001147983 */ /* 0x000ee40000300800 */
[----:B------:R-:W3:Y:S01]  /*82730*/  LDL.LU R21, [R1+0x6b4] ;  /* 0x0006b40001157983 */ /* 0x000ee20000300800 */
[----:B0-----:R-:W3:Y:S01]  /*82740*/  LDL.LU R22, [R1+0x6b8] ;  /* 0x0006b80001167983 */ /* 0x001ee20000300800 */
[----:B------:R-:W3:Y:S02]  /*82750*/  LDL.LU R23, [R1+0x6bc] ;  /* 0x0006bc0001177983 */ /* 0x000ee40000300800 */
[----:B------:R0:W-:Y:S02]  /*82760*/  STL.64 [R1+0x43b0], R26 ;  /* 0x0043b01a01007387 */ /* 0x0001e40000100a00 */
[----:B------:R-:W4:Y:S01]  /*82770*/  LDL.LU R24, [R1+0x660] ;  /* 0x0006600001187983 */ /* 0x000f220000300800 */
[----:B------:R-:W4:Y:S04]  /*82780*/  LDL.LU R25, [R1+0x664] ;  /* 0x0006640001197983 */ /* 0x000f280000300800 */
[----:B0-----:R-:W2:Y:S01]  /*82790*/  LDL.LU R26, [R1+0x668] ;  /* 0x00066800011a7983 */ /* 0x001ea20000300800 */
[----:B------:R-:W2:Y:S02]  /*827a0*/  LDL.LU R27, [R1+0x66c] ;  /* 0x00066c00011b7983 */ /* 0x000ea40000300800 */
[----:B------:R-:W-:Y:S01]  /*827b0*/  IMAD.MOV.U32 R15, RZ, RZ, R3 ;  /* 0x000000ffff0f7224 */ /* 0x000fe200078e0003 */
        /* <DEDUP_REMOVED lines=12> */
[----:B------:R-:W2:Y:S01]  /*82880*/  LDL.LU R27, [R1+0x69c] ;  /* 0x00069c00011b7983 */ /* 0x000ea20000300800 */
[----:B------:R-:W4:Y:S01]  /*82890*/  LDL.LU R8, [R1+0x620] ;  /* 0x0006200001087983 */ /* 0x000f220000300800 */
[----:B------:R-:W4:Y:S02]  /*828a0*/  LDL.LU R9, [R1+0x624] ;  /* 0x0006240001097983 */ /* 0x000f240000300800 */
[----:B------:R-:W4:Y:S02]  /*828b0*/  LDL.LU R10, [R1+0x628] ;  /* 0x00062800010a7983 */ /* 0x000f240000300800 */
[----:B------:R-:W4:Y:S01]  /*828c0*/  LDL.LU R11, [R1+0x62c] ;  /* 0x00062c00010b7983 */ /* 0x000f220000300800 */
[----:B------:R-:W2:Y:S01]  /*828d0*/  LDL.LU.64 R18, [R1+0x4420] ;  /* 0x0044200001127983 */ /* 0x000ea20000300a00 */
[----:B------:R-:W2:Y:S05]  /*828e0*/  LDL.LU.64 R16, [R1+0x4418] ;  /* 0x0044180001107983 */ /* 0x000eaa0000300a00 */
[----:B------:R-:W-:Y:S02]  /*828f0*/  STL.64 [R1+0xb90], R12 ;  /* 0x000b900c01007387 */ /* 0x000fe40000100a00 */
[----:B------:R0:W-:Y:S02]  /*82900*/  STL.64 [R1+0xb98], R14 ;  /* 0x000b980e01007387 */ /* 0x0001e40000100a00 */
        /* <DEDUP_REMOVED lines=14> */
[----:B------:R0:W-:Y:S03]  /*829f0*/  STL.64 [R1+0x4370], R14 ;  /* 0x0043700e01007387 */ /* 0x0001e60000100a00 */
[----:B0-----:R-:W2:Y:S01]  /*82a00*/  LDL.64 R14, [R1+0x58] ;  /* 0x00005800010e7983 */ /* 0x001ea20000100a00 */
[C---:B---3--:R-:W-:Y:S03]  /*82a10*/  HMMA.16816.F32 R20, R4.reuse, R18, R20 ;  /* 0x000000120414723c */ /* 0x048fe60000001814 */
[----:B--2---:R0:W-:Y:S04]  /*82a20*/  STL.64 [R1+0x4388], R14 ;  /* 0x0043880e01007387 */ /* 0x0041e80000100a00 */
[----:B0-----:R-:W4:Y:S11]  /*82a30*/  LDL.64 R14, [R1+0x68] ;  /* 0x00006800010e7983 */ /* 0x001f360000100a00 */
[----:B------:R-:W-:Y:S05]  /*82a40*/  @!UPT UIADD3 URZ, URZ, URZ, URZ ;  /* 0x0000003f3f3ff290 */ /* 0x000fea000fffe03f */
[----:B------:R-:W-:Y:S02]  /*82a50*/  STL.64 [R1+0xb20], R20 ;  /* 0x000b201401007387 */ /* 0x000fe40000100a00 */
[----:B------:R0:W-:Y:S02]  /*82a60*/  STL.64 [R1+0xb28], R22 ;  /* 0x000b281601007387 */ /* 0x0001e40000100a00 */
[----:B0-----:R-:W2:Y:S01]  /*82a70*/  LDL.LU.64 R22, [R1+0x43e8] ;  /* 0x0043e80001167983 */ /* 0x001ea20000300a00 */
[----:B------:R0:W-:Y:S02]  /*82a80*/  STL.64 [R1+0x4368], R18 ;  /* 0x0043681201007387 */ /* 0x0001e40000100a00 */
        /* <DEDUP_REMOVED lines=33> */
[----:B------:R-:W4:Y:S01]  /*82ca0*/  LDL.LU.64 R22, [R1+0x4398] ;  /* 0x0043980001167983 */ /* 0x000f220000300a00 */
[----:B------:R-:W4:Y:S11]  /*82cb0*/  LDL.LU.64 R20, [R1+0x4390] ;  /* 0x0043900001147983 */ /* 0x000f360000300a00 */
[----:B------:R-:W-:Y:S10]  /*82cc0*/  @!UPT UIADD3 URZ, URZ, URZ, URZ ;  /* 0x0000003f3f3ff290 */ /* 0x000ff4000fffe03f */
[----:B------:R-:W-:Y:S01]  /*82cd0*/  STL.64 [R1+0x660], R4 ;  /* 0x0006600401007387 */ /* 0x000fe20000100a00 */
[----:B------:R0:W-:Y:S02]  /*82ce0*/  STL.64 [R1+0x668], R6 ;  /* 0x0006680601007387 */ /* 0x0001e40000100a00 */
[----:B0-----:R-:W-:Y:S02]  /*82cf0*/  IMAD.MOV.U32 R6, RZ, RZ, R2 ;  /* 0x000000ffff067224 */ /* 0x001fe400078e0002 */
[----:B------:R-:W-:-:S05]  /*82d00*/  IMAD.MOV.U32 R7, RZ, RZ, R0 ;  /* 0x000000ffff077224 */ /* 0x000fca00078e0000 */
[----:B------:R0:W-:Y:S04]  /*82d10*/  STL.64 [R1+0x4338], R6 ;  /* 0x0043380601007387 */ /* 0x0001e80000100a00 */
[----:B0-----:R-:W3:Y:S01]  /*82d20*/  LDL.64 R6, [R1+0x28] ;  /* 0x0000280001067983 */ /* 0x001ee20000100a00 */
        /* <DEDUP_REMOVED lines=27> */
[----:B------:R0:W-:Y:S01]  /*82ee0*/  STL [R1+0x4340], R25 ;  /* 0x0043401901007387 */ /* 0x0001e20000100800 */
[----:B------:R-:W3:Y:S03]  /*82ef0*/  LDL.LU R24, [R1+0x5b0] ;  /* 0x0005b00001187983 */ /* 0x000ee60000300800 */
[----:B0-----:R-:W3:Y:S01]  /*82f00*/  LDL.LU R25, [R1+0x5b4] ;  /* 0x0005b40001197983 */ /* 0x001ee20000300800 */
[----:B------:R-:W3:Y:S02]  /*82f10*/  LDL.LU R26, [R1+0x5b8] ;  /* 0x0005b800011a7983 */ /* 0x000ee40000300800 */
[----:B------:R-:W3:Y:S01]  /*82f20*/  LDL.LU R27, [R1+0x5bc] ;  /* 0x0005bc00011b7983 */ /* 0x000ee20000300800 */
[C---:B--2---:R-:W-:Y:S11]  /*82f30*/  HMMA.16816.F32 R12, R20.reuse, R18, R12 ;  /* 0x00000012140c723c */ /* 0x044ff6000000180c */
[----:B------:R-:W-:Y:S11]  /*82f40*/  @!UPT UIADD3 URZ, URZ, URZ, URZ ;  /* 0x0000003f3f3ff290 */ /* 0x000ff6000fffe03f */
[----:B------:R-:W-:Y:S01]  /*82f50*/  @!UPT UIADD3 URZ, URZ, URZ, URZ ;  /* 0x0000003f3f3ff290 */ /* 0x000fe2000fffe03f */
[----:B------:R-:W-:Y:S01]  /*82f60*/  STL.64 [R1+0xaa0], R12 ;  /* 0x000aa00c01007387 */ /* 0x000fe20000100a00 */
[----:B------:R0:W-:Y:S03]  /*82f70*/  STL.64 [R1+0xaa8], R14 ;  /* 0x000aa80e01007387 */ /* 0x0001e60000100a00 */
[----:B0-----:R-:W2:Y:S01]  /*82f80*/  LDL.LU R15, [R1+0x4350] ;  /* 0x00435000010f7983 */ /* 0x001ea20000300800 */
[----:B------:R-:W-:Y:S02]  /*82f90*/  IMAD.MOV.U32 R11, RZ, RZ, R18 ;  /* 0x000000ffff0b7224 */ /* 0x000fe400078e0012 */
[----:B------:R-:W-:Y:S01]  /*82fa0*/  IMAD.MOV.U32 R10, RZ, RZ, R19 ;  /* 0x000000ffff0a7224 */ /* 0x000fe200078e0013 */
[C---:B---3--:R-:W-:Y:S01]  /*82fb0*/  HMMA.16816.F32 R24, R20.reuse, R6, R24 ;  /* 0x000000061418723c */ /* 0x048fe20000001818 */
[----:B------:R-:W-:Y:S01]  /*82fc0*/  IMAD.MOV.U32 R3, RZ, RZ, R7 ;  /* 0x000000ffff037224 */ /* 0x000fe200078e0007 */
[----:B--2---:R-:W0:Y:S02]  /*82fd0*/  LDSM.16.MT88.4 R16, [R15+0x1c300] ;  /* 0x01c300000f10783b */ /* 0x004e240000004200 */
[----:B------:R-:W1:Y:S02]  /*82fe0*/  LDSM.16.MT88.4 R12, [R15+0x1c380] ;  /* 0x01c380000f0c783b */ /* 0x000e640000004200 */
[----:B0-----:R-:W-:Y:S02]  /*82ff0*/  STL.64 [R1+0x4330], R18 ;  /* 0x0043301201007387 */ /* 0x001fe40000100a00 */
[----:B------:R0:W-:Y:S02]  /*83000*/  STL.64 [R1+0x4328], R16 ;  /* 0x0043281001007387 */ /* 0x0001e40000100a00 */
[----:B0-----:R-:W2:Y:S01]  /*83010*/  LDL.LU R16, [R1+0x5a0] ;  /* 0x0005a00001107983 */ /* 0x001ea20000300800 */
[----:B------:R-:W2:Y:S02]  /*83020*/  LDL.LU R17, [R1+0x5a4] ;  /* 0x0005a40001117983 */ /* 0x000ea40000300800 */
[----:B------:R-:W2:Y:S02]  /*83030*/  LDL.LU R18, [R1+0x5a8] ;  /* 0x0005a80001127983 */ /* 0x000ea40000300800 */
[----:B------:R-:W2:Y:S08]  /*83040*/  LDL.LU R19, [R1+0x5ac] ;  /* 0x0005ac0001137983 */ /* 0x000eb00000300800 */
[----:B------:R0:W-:Y:S01]  /*83050*/  STL.64 [R1+0x650], R24 ;  /* 0x0006501801007387 */ /* 0x0001e20000100a00 */
[----:B------:R3:W-:Y:S02]  /*83060*/  STL.64 [R1+0x658], R26 ;  /* 0x0006581a01007387 */ /* 0x0007e40000100a00 */
[----:B0-----:R-:W-:Y:S01]  /*83070*/  IMAD.MOV.U32 R24, RZ, RZ, R6 ;  /* 0x000000ffff187224 */ /* 0x001fe200078e0006 */
[----:B---3--:R-:W3:Y:S01]  /*83080*/  LDL.LU.64 R26, [R1+0x4348] ;  /* 0x00434800011a7983 */ /* 0x008ee20000300a00 */
[----:B------:R-:W4:Y:S02]  /*83090*/  LDL.LU R25, [R1+0x4340] ;  /* 0x0043400001197983 */ /* 0x000f240000300800 */
[----:B------:R-:W2:Y:S02]  /*830a0*/  LDL.LU.64 R6, [R1+0x4338] ;  /* 0x0043380001067983 */ /* 0x000ea40000300a00 */
[----:B-1----:R-:W-:Y:S01]  /*830b0*/  STL.64 [R1+0x42c8], R14 ;  /* 0x0042c80e01007387 */ /* 0x002fe20000100a00 */
[----:B------:R2:W-:Y:S01]  /*830c0*/  STL.64 [R1+0x42c0], R12 ;  /* 0x0042c00c01007387 */ /* 0x0005e20000100a00 */
[----:B------:R-:W3:Y:S01]  /*830d0*/  LDL.LU R4, [R1+0x590] ;  /* 0x0005900001047983 */ /* 0x000ee20000300800 */
[----:B--2---:R-:W-:Y:S11]  /*830e0*/  HMMA.16816.F32 R12, R20, R6, R16 ;  /* 0x00000006140c723c */ /* 0x004ff60000001810 */
[----:B------:R-:W-:Y:S11]  /*830f0*/  @!UPT UIADD3 URZ, URZ, URZ, URZ ;  /* 0x0000003f3f3ff290 */ /* 0x000ff6000fffe03f */
[----:B------:R-:W-:Y:S01]  /*83100*/  @!UPT UIADD3 URZ, URZ, URZ, URZ ;  /* 0x0000003f3f3ff290 */ /* 0x000fe2000fffe03f */
[----:B------:R0:W-:Y:S01]  /*83110*/  STL.64 [R1+0x5a0], R12 ;  /* 0x0005a00c01007387 */ /* 0x0001e20000100a00 */
[----:B------:R1:W-:Y:S02]  /*83120*/  STL.64 [R1+0x5a8], R14 ;  /* 0x0005a80e01007387 */ /* 0x0003e40000100a00 */
[----:B------:R-:W3:Y:S02]  /*83130*/  LDL.LU R5, [R1+0x594] ;  /* 0x0005940001057983 */ /* 0x000ee40000300800 */
[----:B------:R-:W3:Y:S01]  /*83140*/  LDL.LU R6, [R1+0x598] ;  /* 0x0005980001067983 */ /* 0x000ee20000300800 */
[----:B------:R-:W3:Y:S04]  /*83150*/  LDL.LU R7, [R1+0x59c] ;  /* 0x00059c0001077983 */ /* 0x000ee80000300800 */
[----:B0-----:R-:W2:Y:S01]  /*83160*/  LDL.LU R12, [R1+0x520] ;  /* 0x00052000010c7983 */ /* 0x001ea20000300800 */
[----:B------:R-:W2:Y:S02]  /*83170*/  LDL.LU R13, [R1+0x524] ;  /* 0x00052400010d7983 */ /* 0x000ea40000300800 */
[----:B-1----:R-:W2:Y:S02]  /*83180*/  LDL.LU R14, [R1+0x528] ;  /* 0x00052800010e7983 */ /* 0x002ea40000300800 */
[----:B------:R-:W2:Y:S02]  /*83190*/  LDL.LU R15, [R1+0x52c] ;  /* 0x00052c00010f7983 */ /* 0x000ea40000300800 */
[----:B--2---:R-:W-:Y:S01]  /*831a0*/  STL.64 [R1+0x42e0], R14 ;  /* 0x0042e00e01007387 */ /* 0x004fe20000100a00 */
[----:B------:R0:W-:Y:S03]  /*831b0*/  STL.64 [R1+0x42d8], R12 ;  /* 0x0042d80c01007387 */ /* 0x0001e60000100a00 */
[----:B0-----:R-:W2:Y:S01]  /*831c0*/  LDL.LU R12, [R1+0x530] ;  /* 0x00053000010c7983 */ /* 0x001ea20000300800 */
[----:B------:R-:W2:Y:S02]  /*831d0*/  LDL.LU R13, [R1+0x534] ;  /* 0x00053400010d7983 */ /* 0x000ea40000300800 */
[----:B------:R-:W2:Y:S02]  /*831e0*/  LDL.LU R14, [R1+0x538] ;  /* 0x00053800010e7983 */ /* 0x000ea40000300800 */
[----:B------:R-:W2:Y:S02]  /*831f0*/  LDL.LU R15, [R1+0x53c] ;  /* 0x00053c00010f7983 */ /* 0x000ea40000300800 */
[----:B--2---:R0:W-:Y:S01]  /*83200*/  STL.64 [R1+0x42f0], R14 ;  /* 0x0042f00e01007387 */ /* 0x0041e20000100a00 */
[----:B------:R1:W-:Y:S02]  /*83210*/  STL.64 [R1+0x42e8], R12 ;  /* 0x0042e80c01007387 */ /* 0x0003e40000100a00 */
[----:B------:R-:W2:Y:S02]  /*83220*/  LDL.LU R16, [R1+0x580] ;  /* 0x0005800001107983 */ /* 0x000ea40000300800 */
[----:B------:R-:W2:Y:S01]  /*83230*/  LDL.LU R17, [R1+0x584] ;  /* 0x0005840001117983 */ /* 0x000ea20000300800 */
[----:B------:R-:W2:Y:S01]  /*83240*/  LDL.LU R18, [R1+0x588] ;  /* 0x0005880001127983 */ /* 0x000ea20000300800 */
[----:B------:R-:W2:Y:S02]  /*83250*/  LDL.LU R19, [R1+0x58c] ;  /* 0x00058c0001137983 */ /* 0x000ea40000300800 */
[----:B0-----:R-:W-:-:S02]  /*83260*/  IMAD.MOV.U32 R14, RZ, RZ, R11 ;  /* 0x000000ffff0e7224 */ /* 0x001fc400078e000b */
[----:B------:R-:W-:-:S05]  /*83270*/  IMAD.MOV.U32 R15, RZ, RZ, R10 ;  /* 0x000000ffff0f7224 */ /* 0x000fca00078e000a */
[----:B------:R0:W-:Y:S01]  /*83280*/  STL.64 [R1+0x4300], R14 ;  /* 0x0043000e01007387 */ /* 0x0001e20000100a00 */
[----:B-1----:R-:W2:Y:S02]  /*83290*/  LDL.LU R12, [R1+0x560] ;  /* 0x00056000010c7983 */ /* 0x002ea40000300800 */
[----:B------:R-:W2:Y:S01]  /*832a0*/  LDL.LU R13, [R1+0x564] ;  /* 0x00056400010d7983 */ /* 0x000ea20000300800 */
[----:B0-----:R-:W2:Y:S01]  /*832b0*/  LDL.LU R14, [R1+0x568] ;  /* 0x00056800010e7983 */ /* 0x001ea20000300800 */
[----:B------:R-:W2:Y:S03]  /*832c0*/  LDL.LU R15, [R1+0x56c] ;  /* 0x00056c00010f7983 */ /* 0x000ea60000300800 */
[----:B--2---:R0:W-:Y:S02]  /*832d0*/  STL.64 [R1+0x4310], R14 ;  /* 0x0043100e01007387 */ /* 0x0041e40000100a00 */
[----:B0-----:R-:W-:-:S02]  /*832e0*/  IMAD.MOV.U32 R14, RZ, RZ, R9 ;  /* 0x000000ffff0e7224 */ /* 0x001fc400078e0009 */
[----:B------:R-:W-:Y:S02]  /*832f0*/  IMAD.MOV.U32 R15, RZ, RZ, R8 ;  /* 0x000000ffff0f7224 */ /* 0x000fe400078e0008 */
[----:B------:R-:W0:Y:S04]  /*83300*/  LDSM.16.MT88.4 R8, [R28+0x1c000] ;  /* 0x01c000001c08783b */ /* 0x000e280000004200 */
[----:B------:R-:W-:Y:S04]  /*83310*/  STL.64 [R1+0x4308], R12 ;  /* 0x0043080c01007387 */ /* 0x000fe80000100a00 */
[----:B0-----:R0:W-:Y:S01]  /*83320*/  STL.64 [R1+0x4258], R10 ;  /* 0x0042580a01007387 */ /* 0x0011e20000100a00 */
[----:B------:R1:W-:Y:S03]  /*83330*/  STL.64 [R1+0x4250], R8 ;  /* 0x0042500801007387 */ /* 0x0003e60000100a00 */
[----:B0-----:R-:W3:Y:S02]  /*83340*/  LDL.64 R10, [R1+0x8] ;  /* 0x00000800010a7983 */ /* 0x001ee40000100a00 */
[C---:B---3--:R-:W-:Y:S02]  /*83350*/  HMMA.16816.F32 R4, R20.reuse, R10, R4 ;  /* 0x0000000a1404723c */ /* 0x048fe40000001804 */
[----:B------:R0:W-:Y:S01]  /*83360*/  STL.64 [R1+0x42f8], R10 ;  /* 0x0042f80a01007387 */ /* 0x0001e20000100a00 */
[----:B-1----:R-:W2:Y:S11]  /*83370*/  LDL.LU R8, [R1+0x540] ;  /* 0x0005400001087983 */ /* 0x002eb60000300800 */
[----:B------:R-:W-:Y:S09]  /*83380*/  @!UPT UIADD3 URZ, URZ, URZ, URZ ;  /* 0x0000003f3f3ff290 */ /* 0x000ff2000fffe03f */
[----:B------:R-:W-:Y:S01]  /*83390*/  STL.64 [R1+0x590], R4 ;  /* 0x0005900401007387 */ /* 0x000fe20000100a00 */
[----:B------:R-:W-:Y:S02]  /*833a0*/  STL.64 [R1+0x598], R6 ;  /* 0x0005980601007387 */ /* 0x000fe40000100a00 */
[----:B------:R-:W2:Y:S02]  /*833b0*/  LDL.LU R9, [R1+0x544] ;  /* 0x0005440001097983 */ /* 0x000ea40000300800 */
[----:B0-----:R-:W3:Y:S01]  /*833c0*/  LDL.LU R10, [R1+0x548] ;  /* 0x00054800010a7983 */ /* 0x001ee20000300800 */
[----:B------:R-:W3:Y:S04]  /*833d0*/  LDL.LU R11, [R1+0x54c] ;  /* 0x00054c00010b7983 */ /* 0x000ee80000300800 */
[----:B------:R-:W0:Y:S01]  /*833e0*/  LDSM.16.MT88.4 R4, [R28+0x1c080] ;  /* 0x01c080001c04783b */ /* 0x000e220000004200 */
[----:B------:R-:W-:Y:S03]  /*833f0*/  HMMA.16816.F32 R20, R20, R26, R16 ;  /* 0x0000001a1414723c */ /* 0x000fe60000001810 */
[----:B---3--:R-:W-:Y:S01]  /*83400*/  STL.64 [R1+0x4320], R10 ;  /* 0x0043200a01007387 */ /* 0x008fe20000100a00 */
[----:B--2---:R1:W-:Y:S03]  /*83410*/  STL.64 [R1+0x4318], R8 ;  /* 0x0043180801007387 */ /* 0x0043e60000100a00 */
[----:B-1----:R-:W2:Y:S01]  /*83420*/  LDL.LU R8, [R1+0x570] ;  /* 0x0005700001087983 */ /* 0x002ea20000300800 */
[----:B------:R-:W2:Y:S02]  /*83430*/  LDL.LU R9, [R1+0x574] ;  /* 0x0005740001097983 */ /* 0x000ea40000300800 */
[----:B------:R-:W2:Y:S02]  /*83440*/  LDL.LU R10, [R1+0x578] ;  /* 0x00057800010a7983 */ /* 0x000ea40000300800 */
[----:B------:R-:W2:Y:S01]  /*83450*/  LDL.LU R11, [R1+0x57c] ;  /* 0x00057c00010b7983 */ /* 0x000ea20000300800 */
[----:B0-----:R-:W-:Y:S01]  /*83460*/  STL.64 [R1+0x41c8], R6 ;  /* 0x0041c80601007387 */ /* 0x001fe20000100a00 */
[----:B------:R-:W-:Y:S02]  /*83470*/  STL.64 [R1+0x41c0], R4 ;  /* 0x0041c00401007387 */ /* 0x000fe40000100a00 */
[----:B------:R-:W2:Y:S02]  /*83480*/  LDL.LU.64 R18, [R1+0x4330] ;  /* 0x0043300001127983 */ /* 0x000ea40000300a00 */
[----:B------:R-:W2:Y:S01]  /*83490*/  LDL.LU.64 R16, [R1+0x4328] ;  /* 0x0043280001107983 */ /* 0x000ea20000300a00 */
[----:B------:R-:W-:Y:S04]  /*834a0*/  STL.64 [R1+0x42d0], R26 ;  /* 0x0042d01a01007387 */ /* 0x000fe80000100a00 */
[----:B------:R-:W-:Y:S02]  /*834b0*/  STL.64 [R1+0x580], R20 ;  /* 0x0005801401007387 */ /* 0x000fe40000100a00 */
[----:B------:R-:W-:Y:S02]  /*834c0*/  STL.64 [R1+0x588], R22 ;  /* 0x0005881601007387 */ /* 0x000fe40000100a00 */
[----:B------:R-:W0:Y:S04]  /*834d0*/  LDSM.16.MT88.4 R20, [R28+0x1c100] ;  /* 0x01c100001c14783b */ /* 0x000e280000004200 */
[----:B0-----:R-:W-:Y:S01]  /*834e0*/  STL.64 [R1+0x4150], R22 ;  /* 0x0041501601007387 */ /* 0x001fe20000100a00 */
[----:B------:R-:W-:Y:S01]  /*834f0*/  STL.64 [R1+0x4148], R20 ;  /* 0x0041481401007387 */ /* 0x000fe20000100a00 */
        /* <DEDUP_REMOVED lines=10> */
[----:B---3--:R-:W-:Y:S11]  /*835a0*/  HMMA.16816.F32 R12, R16, R22, R12 ;  /* 0x00000016100c723c */ /* 0x008ff6000000180c */
        /* <DEDUP_REMOVED lines=9> */
[----:B------:R-:W3:Y:S02]  /*83640*/  LDL.LU R23, [R1+0x55c] ;  /* 0x00055c0001177983 */ /* 0x000ee40000300800 */
[----:B------:R-:W-:-:S02]  /*83650*/  IMAD.MOV.U32 R6, RZ, RZ, R29 ;  /* 0x000000ffff067224 */ /* 0x000fc400078e001d */
[----:B----4-:R-:W-:Y:S01]  /*83660*/  IMAD.MOV.U32 R7, RZ, RZ, R25 ;  /* 0x000000ffff077224 */ /* 0x010fe200078e0019 */
[----:B------:R-:W4:Y:S06]  /*83670*/  LDL.LU R4, [R1+0x460] ;  /* 0x0004600001047983 */ /* 0x000f2c0000300800 */
[C---:B---3--:R-:W-:Y:S11]  /*83680*/  HMMA.16816.F32 R20, R16.reuse, R6, R20 ;  /* 0x000000061014723c */ /* 0x048ff60000001814 */
[----:B------:R-:W-:Y:S11]  /*83690*/  @!UPT UIADD3 URZ, URZ, URZ, URZ ;  /* 0x0000003f3f3ff290 */ /* 0x000ff6000fffe03f */
[----:B------:R-:W-:Y:S01]  /*836a0*/  @!UPT UIADD3 URZ, URZ, URZ, URZ ;  /* 0x0000003f3f3ff290 */ /* 0x000fe2000fffe03f */
[----:B------:R-:W-:Y:S01]  /*836b0*/  STL.64 [R1+0xa30], R20 ;  /* 0x000a301401007387 */ /* 0x000fe20000100a00 */
[----:B------:R0:W-:Y:S02]  /*836c0*/  STL.64 [R1+0xa38], R22 ;  /* 0x000a381601007387 */ /* 0x0001e40000100a00 */
[----:B------:R-:W4:Y:S02]  /*836d0*/  LDL.LU R5, [R1+0x464] ;  /* 0x0004640001057983 */ /* 0x000f240000300800 */
[----:B------:R-:W3:Y:S01]  /*836e0*/  LDL.LU R6, [R1+0x468] ;  /* 0x0004680001067983 */ /* 0x000ee20000300800 */
[----:B------:R-:W3:Y:S01]  /*836f0*/  LDL.LU R7, [R1+0x46c] ;  /* 0x00046c0001077983 */ /* 0x000ee20000300800 */
[----:B--2---:R-:W-:Y:S03]  /*83700*/  HMMA.16816.F32 R12, R16, R14, R8 ;  /* 0x0000000e100c723c */ /* 0x004fe60000001808 */
[----:B0-----:R-:W2:Y:S04]  /*83710*/  LDL.64 R22, [R1+0x68] ;  /* 0x0000680001167983 */ /* 0x001ea80000100a00 */
[----:B---3--:R0:W-:Y:S01]  /*83720*/  STL.64 [R1+0x4268], R6 ;  /* 0x0042680601007387 */ /* 0x0081e20000100a00 */
[----:B----4-:R-:W-:Y:S03]  /*83730*/  STL.64 [R1+0x4260], R4 ;  /* 0x0042600401007387 */ /* 0x010fe60000100a00 */
[----:B0-----:R-:W3:Y:S01]  /*83740*/  LDL.64 R6, [R1+0x18] ;  /* 0x0000180001067983 */ /* 0x001ee20000100a00 */
[----:B------:R-:W4:Y:S11]  /*83750*/  LDL.LU.64 R10, [R1+0x42f8] ;  /* 0x0042f800010a7983 */ /* 0x000f360000300a00 */
[----:B------:R-:W-:Y:S02]  /*83760*/  STL.64 [R1+0xa20], R12 ;  /* 0x000a200c01007387 */ /* 0x000fe40000100a00 */
[----:B------:R0:W-:Y:S02]  /*83770*/  STL.64 [R1+0xa28], R14 ;  /* 0x000a280e01007387 */ /* 0x0001e40000100a00 */
        /* <DEDUP_REMOVED lines=8> */
[----:B------:R0:W-:Y:S01]  /*83800*/  STL.64 [R1+0x530], R24 ;  /* 0x0005301801007387 */ /* 0x0001e20000100a00 */
[----:B------:R1:W-:Y:S03]  /*83810*/  STL.64 [R1+0x538], R26 ;  /* 0x0005381a01007387 */ /* 0x0003e60000100a00 */
[----:B0-----:R-:W4:Y:S01]  /*83820*/  LDL.LU R24, [R1+0x510] ;  /* 0x0005100001187983 */ /* 0x001f220000300800 */
[----:B------:R-:W4:Y:S02]  /*83830*/  LDL.LU R25, [R1+0x514] ;  /* 0x0005140001197983 */ /* 0x000f240000300800 */
[----:B-1----:R-:W4:Y:S02]  /*83840*/  LDL.LU R26, [R1+0x518] ;  /* 0x00051800011a7983 */ /* 0x002f240000300800 */
[----:B------:R-:W4:Y:S01]  /*83850*/  LDL.LU R27, [R1+0x51c] ;  /* 0x00051c00011b7983 */ /* 0x000f220000300800 */
[C---:B---3--:R-:W-:Y:S11]  /*83860*/  HMMA.16816.F32 R12, R16.reuse, R6, R12 ;  /* 0x00000006100c723c */ /* 0x048ff6000000180c */
        /* <DEDUP_REMOVED lines=8> */
[----:B------:R0:W-:Y:S04]  /*838f0*/  STL.64 [R1+0x4270], R6 ;  /* 0x0042700601007387 */ /* 0x0001e80000100a00 */
[----:B0-----:R-:W3:Y:S04]  /*83900*/  LDL.64 R6, [R1+0x28] ;  /* 0x0000280001067983 */ /* 0x001ee80000100a00 */
[----:B---3--:R0:W-:Y:S01]  /*83910*/  STL.64 [R1+0x4280], R6 ;  /* 0x0042800601007387 */ /* 0x0081e20000100a00 */
        /* <DEDUP_REMOVED lines=31> */
[----:B---3--:R-:W-:Y:S02]  /*83b10*/  HMMA.16816.F32 R16, R16, R26, R12 ;  /* 0x0000001a1010723c */ /* 0x008fe4000000180c */
[----:B------:R-:W2:Y:S01]  /*83b20*/  LDL.LU.64 R14, [R1+0x42c8] ;  /* 0x0042c800010e7983 */ /* 0x000ea20000300a00 */
[----:B------:R-:W2:Y:S02]  /*83b30*/  LDL.LU.64 R12, [R1+0x42c0] ;  /* 0x0042c000010c7983 */ /* 0x000ea40000300a00 */
[----:B------:R-:W-:-:S02]  /*83b40*/  IMAD.MOV.U32 R25, RZ, RZ, R22 ;  /* 0x000000ffff197224 */ /* 0x000fc400078e0016 */
[----:B------:R-:W-:Y:S11]  /*83b50*/  IMAD.MOV.U32 R24, RZ, RZ, R23 ;  /* 0x000000ffff187224 */ /* 0x000ff600078e0017 */
[----:B------:R-:W-:Y:S05]  /*83b60*/  @!UPT UIADD3 URZ, URZ, URZ, URZ ;  /* 0x0000003f3f3ff290 */ /* 0x000fea000fffe03f */
[----:B------:R-:W-:Y:S01]  /*83b70*/  STL.64 [R1+0x520], R16 ;  /* 0x0005201001007387 */ /* 0x000fe20000100a00 */
[----:B------:R0:W-:Y:S03]  /*83b80*/  STL.64 [R1+0x528], R18 ;  /* 0x0005281201007387 */ /* 0x0001e60000100a00 */
        /* <DEDUP_REMOVED lines=21> */
[----:B0-----:R-:W2:Y:S02]  /*83ce0*/  LDL.64 R22, [R1+0x48] ;  /* 0x0000480001167983 */ /* 0x001ea40000100a00 */
        /* <DEDUP_REMOVED lines=17> */
[----:B0-----:R-:W4:Y:S01]  /*83e00*/  LDL.LU.64 R6, [R1+0x4280] ;  /* 0x0042800001067983 */ /* 0x001f220000300a00 */
[----:B------:R0:W-:Y:S02]  /*83e10*/  STL.64 [R1+0x4218], R18 ;  /* 0x0042181201007387 */ /* 0x0001e40000100a00 */
[----:B------:R-:W3:Y:S02]  /*83e20*/  LDL.LU R16, [R1+0x470] ;  /* 0x0004700001107983 */ /* 0x000ee40000300800 */
[----:B------:R-:W3:Y:S01]  /*83e30*/  LDL.LU R17, [R1+0x474] ;  /* 0x0004740001117983 */ /* 0x000ee20000300800 */
[----:B0-----:R-:W3:Y:S01]  /*83e40*/  LDL.LU R18, [R1+0x478] ;  /* 0x0004780001127983 */ /* 0x001ee20000300800 */
[----:B------:R-:W3:Y:S01]  /*83e50*/  LDL.LU R19, [R1+0x47c] ;  /* 0x00047c0001137983 */ /* 0x000ee20000300800 */
[----:B----4-:R-:W-:Y:S01]  /*83e60*/  HMMA.16816.F32 R8, R12, R6, R8 ;  /* 0x000000060c08723c */ /* 0x010fe20000001808 */
[----:B------:R-:W-:-:S02]  /*83e70*/  IMAD.MOV.U32 R2, RZ, RZ, R6 ;  /* 0x000000ffff027224 */ /* 0x000fc400078e0006 */
[----:B------:R-:W-:Y:S11]  /*83e80*/  IMAD.MOV.U32 R0, RZ, RZ, R7 ;  /* 0x000000ffff007224 */ /* 0x000ff600078e0007 */
[----:B------:R-:W-:Y:S09]  /*83e90*/  @!UPT UIADD3 URZ, URZ, URZ, URZ ;  /* 0x0000003f3f3ff290 */ /* 0x000ff2000fffe03f */
[----:B------:R-:W-:Y:S01]  /*83ea0*/  STL.64 [R1+0x490], R8 ;  /* 0x0004900801007387 */ /* 0x000fe20000100a00 */
[----:B------:R0:W-:Y:S03]  /*83eb0*/  STL.64 [R1+0x498], R10 ;  /* 0x0004980a01007387 */ /* 0x0001e60000100a00 */
[----:B0-----:R-:W3:Y:S01]  /*83ec0*/  LDL.LU.64 R10, [R1+0x4278] ;  /* 0x00427800010a7983 */ /* 0x001ee20000300a00 */
[----:B------:R-:W2:Y:S02]  /*83ed0*/  LDL.LU.64 R6, [R1+0x4270] ;  /* 0x0042700001067983 */ /* 0x000ea40000300a00 */
[C---:B--2---:R-:W-:Y:S01]  /*83ee0*/  HMMA.16816.F32 R20, R12.reuse, R6, R20 ;  /* 0x000000060c14723c */ /* 0x044fe20000001814 */
[----:B------:R-:W-:Y:S11]  /*83ef0*/  IMAD.MOV.U32 R3, RZ, RZ, R7 ;  /* 0x000000ffff037224 */ /* 0x000ff600078e0007 */
[----:B------:R-:W-:Y:S11]  /*83f00*/  @!UPT UIADD3 URZ, URZ, URZ, URZ ;  /* 0x0000003f3f3ff290 */ /* 0x000ff6000fffe03f */
[----:B------:R0:W-:Y:S01]  /*83f10*/  STL.64 [R1+0x480], R20 ;  /* 0x0004801401007387 */ /* 0x0001e20000100a00 */
[----:B------:R-:W-:Y:S02]  /*83f20*/  STL.64 [R1+0x488], R22 ;  /* 0x0004881601007387 */ /* 0x000fe40000100a00 */
[----:B0-----:R-:W-:Y:S02]  /*83f30*/  IMAD.MOV.U32 R20, RZ, RZ, R6 ;  /* 0x000000ffff147224 */ /* 0x001fe400078e0006 */
[----:B------:R-:W2:Y:S01]  /*83f40*/  LDL.LU.64 R6, [R1+0x4268] ;  /* 0x0042680001067983 */ /* 0x000ea20000300a00 */
        /* <DEDUP_REMOVED lines=18> */
[----:B------:R-:W4:Y:S04]  /*84070*/  LDL.LU R7, [R1+0x24c] ;  /* 0x00024c0001077983 */ /* 0x000f280000300800 */
[----:B----4-:R-:W-:Y:S01]  /*84080*/  STL.64 [R1+0x41e0], R6 ;  /* 0x0041e00601007387 */ /* 0x010fe20000100a00 */
[----:B--2---:R-:W-:Y:S02]  /*84090*/  STL.64 [R1+0x41d8], R4 ;  /* 0x0041d80401007387 */ /* 0x004fe40000100a00 */
[----:B------:R-:W2:Y:S02]  /*840a0*/  LDL.64 R22, [R1+0x58] ;  /* 0x0000580001167983 */ /* 0x000ea40000100a00 */
[----:B0-----:R-:W-:-:S02]  /*840b0*/  IMAD.MOV.U32 R27, RZ, RZ, R16 ;  /* 0x000000ffff1b7224 */ /* 0x001fc400078e0010 */
[----:B------:R-:W-:Y:S01]  /*840c0*/  IMAD.MOV.U32 R26, RZ, RZ, R17 ;  /* 0x000000ffff1a7224 */ /* 0x000fe200078e0011 */
[----:B--2---:R-:W-:Y:S01]  /*840d0*/  STL.64 [R1+0x4238], R22 ;  /* 0x0042381601007387 */ /* 0x004fe20000100a00 */
        /* <DEDUP_REMOVED lines=18> */
[----:B------:R0:W-:Y:S02]  /*84200*/  STL.64 [R1+0x41e8], R26 ;  /* 0x0041e81a01007387 */ /* 0x0001e40000100a00 */
[----:B0-----:R-:W-:-:S02]  /*84210*/  IMAD.MOV.U32 R26, RZ, RZ, R20 ;  /* 0x000000ffff1a7224 */ /* 0x001fc400078e0014 */
[----:B------:R-:W-:-:S05]  /*84220*/  IMAD.MOV.U32 R27, RZ, RZ, R3 ;  /* 0x000000ffff1b7224 */ /* 0x000fca00078e0003 */
[----:B------:R0:W-:Y:S01]  /*84230*/  STL.64 [R1+0x4200], R26 ;  /* 0x0042001a01007387 */ /* 0x0001e20000100a00 */
[----:B------:R-:W2:Y:S02]  /*84240*/  LDL.LU R4, [R1+0x2e0] ;  /* 0x0002e00001047983 */ /* 0x000ea40000300800 */
[----:B------:R-:W2:Y:S02]  /*84250*/  LDL.LU R5, [R1+0x2e4] ;  /* 0x0002e40001057983 */ /* 0x000ea40000300800 */
[----:B------:R-:W4:Y:S01]  /*84260*/  LDL.LU R6, [R1+0x2e8] ;  /* 0x0002e80001067983 */ /* 0x000f220000300800 */
[----:B------:R-:W4:Y:S01]  /*84270*/  LDL.LU R7, [R1+0x2ec] ;  /* 0x0002ec0001077983 */ /* 0x000f220000300800 */
[----:B------:R-:W2:Y:S02]  /*84280*/  LDL.LU R24, [R1+0x300] ;  /* 0x0003000001187983 */ /* 0x000ea40000300800 */
[----:B------:R-:W2:Y:S01]  /*84290*/  LDL.LU R25, [R1+0x304] ;  /* 0x0003040001197983 */ /* 0x000ea20000300800 */
[----:B0-----:R-:W2:Y:S01]  /*842a0*/  LDL.LU R26, [R1+0x308] ;  /* 0x00030800011a7983 */ /* 0x001ea20000300800 */
[----:B------:R-:W2:Y:S01]  /*842b0*/  LDL.LU R27, [R1+0x30c] ;  /* 0x00030c00011b7983 */ /* 0x000ea20000300800 */
[----:B---3--:R-:W-:Y:S02]  /*842c0*/  HMMA.16816.F32 R20, R8, R22, R16 ;  /* 0x000000160814723c */ /* 0x008fe40000001810 */
        /* <DEDUP_REMOVED lines=8> */
[----:B0-----:R-:W3:Y:S01]  /*84350*/  LDL.LU R4, [R1+0x2f0] ;  /* 0x0002f00001047983 */ /* 0x001ee20000300800 */
[----:B------:R-:W3:Y:S02]  /*84360*/  LDL.LU R5, [R1+0x2f4] ;  /* 0x0002f40001057983 */ /* 0x000ee40000300800 */
[----:B------:R-:W3:Y:S02]  /*84370*/  LDL.LU R6, [R1+0x2f8] ;  /* 0x0002f80001067983 */ /* 0x000ee40000300800 */
[----:B------:R-:W3:Y:S01]  /*84380*/  LDL.LU R7, [R1+0x2fc] ;  /* 0x0002fc0001077983 */ /* 0x000ee20000300800 */
[----:B------:R-:W4:Y:S01]  /*84390*/  LDL.LU.64 R18, [R1+0x4248] ;  /* 0x0042480001127983 */ /* 0x000f220000300a00 */
[----:B------:R-:W4:Y:S02]  /*843a0*/  LDL.LU.64 R16, [R1+0x4240] ;  /* 0x0042400001107983 */ /* 0x000f240000300a00 */
[----:B------:R-:W-:Y:S02]  /*843b0*/  STL.64 [R1+0x450], R20 ;  /* 0x0004501401007387 */ /* 0x000fe40000100a00 */
[----:B------:R0:W-:Y:S02]  /*843c0*/  STL.64 [R1+0x458], R22 ;  /* 0x0004581601007387 */ /* 0x0001e40000100a00 */
[----:B0-----:R-:W4:Y:S01]  /*843d0*/  LDL.LU.64 R22, [R1+0x4238] ;  /* 0x0042380001167983 */ /* 0x001f220000300a00 */
[----:B------:R-:W-:-:S02]  /*843e0*/  IMAD.MOV.U32 R14, RZ, RZ, R2 ;  /* 0x000000ffff0e7224 */ /* 0x000fc400078e0002 */
[----:B------:R-:W-:Y:S01]  /*843f0*/  IMAD.MOV.U32 R15, RZ, RZ, R0 ;  /* 0x000000ffff0f7224 */ /* 0x000fe200078e0000 */
[C---:B----4-:R-:W-:Y:S01]  /*84400*/  HMMA.16816.F32 R16, R8.reuse, R22, R16 ;  /* 0x000000160810723c */ /* 0x050fe20000001810 */
[----:B------:R-:W-:Y:S02]  /*84410*/  IMAD.MOV.U32 R2, RZ, RZ, R22 ;  /* 0x000000ffff027224 */ /* 0x000fe400078e0016 */
[----:B------:R-:W-:Y:S11]  /*84420*/  IMAD.MOV.U32 R0, RZ, RZ, R23 ;  /* 0x000000ffff007224 */ /* 0x000ff600078e0017 */
[----:B------:R-:W-:Y:S09]  /*84430*/  @!UPT UIADD3 URZ, URZ, URZ, URZ ;  /* 0x0000003f3f3ff290 */ /* 0x000ff2000fffe03f */
        /* <DEDUP_REMOVED lines=63> */
[----:B------:R-:W3:Y:S02]  /*84830*/  LDL.LU R24, [R1+0x200] ;  /* 0x0002000001187983 */ /* 0x000ee40000300800 */
[----:B----4-:R-:W-:-:S02]  /*84840*/  IMAD.MOV.U32 R2, RZ, RZ, R22 ;  /* 0x000000ffff027224 */ /* 0x010fc400078e0016 */
[----:B------:R-:W-:Y:S11]  /*84850*/  IMAD.MOV.U32 R0, RZ, RZ, R23 ;  /* 0x000000ffff007224 */ /* 0x000ff600078e0017 */
[----:B------:R-:W-:Y:S01]  /*84860*/  @!UPT UIADD3 URZ, URZ, URZ, URZ ;  /* 0x0000003f3f3ff290 */ /* 0x000fe2000fffe03f */
        /* <DEDUP_REMOVED lines=39> */
[----:B0-----:R-:W3:Y:S01]  /*84ae0*/  LDL.64 R18, [R1+0x58] ;  /* 0x0000580001127983 */ /* 0x001ee20000100a00 */
[----:B--2---:R-:W-:Y:S03]  /*84af0*/  HMMA.16816.F32 R20, R4, R14, R20 ;  /* 0x0000000e0414723c */ /* 0x004fe60000001814 */
[----:B---3--:R0:W-:Y:S11]  /*84b00*/  STL.64 [R1+0x4130], R18 ;  /* 0x0041301201007387 */ /* 0x0081f60000100a00 */
[----:B------:R-:W-:Y:S09]  /*84b10*/  @!UPT UIADD3 URZ, URZ, URZ, URZ ;  /* 0x0000003f3f3ff290 */ /* 0x000ff2000fffe03f */
[----:B------:R-:W-:Y:S02]  /*84b20*/  STL.64 [R1+0x920], R20 ;  /* 0x0009201401007387 */ /* 0x000fe40000100a00 */
[----:B------:R-:W-:Y:S02]  /*84b30*/  STL.64 [R1+0x928], R22 ;  /* 0x0009281601007387 */ /* 0x000fe40000100a00 */
[----:B0-----:R-:W-:Y:S02]  /*84b40*/  IMAD.MOV.U32 R18, RZ, RZ, R2 ;  /* 0x000000ffff127224 */ /* 0x001fe400078e0002 */
        /* <DEDUP_REMOVED lines=8> */
[----:B0-----:R-:W4:Y:S01]  /*84bd0*/  LDL.LU R16, [R1+0x1e0] ;  /* 0x0001e00001107983 */ /* 0x001f220000300800 */
[----:B------:R-:W4:Y:S02]  /*84be0*/  LDL.LU R17, [R1+0x1e4] ;  /* 0x0001e40001117983 */ /* 0x000f240000300800 */
[----:B------:R-:W4:Y:S02]  /*84bf0*/  LDL.LU R18, [R1+0x1e8] ;  /* 0x0001e80001127983 */ /* 0x000f240000300800 */
[----:B------:R-:W4:Y:S01]  /*84c00*/  LDL.LU R19, [R1+0x1ec] ;  /* 0x0001ec0001137983 */ /* 0x000f220000300800 */
[----:B------:R-:W2:Y:S01]  /*84c10*/  LDL.64 R26, [R1+0x8] ;  /* 0x00000800011a7983 */ /* 0x000ea20000100a00 */
[----:B------:R-:W3:Y:S02]  /*84c20*/  LDL.LU R20, [R1+0x130] ;  /* 0x0001300001147983 */ /* 0x000ee40000300800 */
[----:B------:R-:W3:Y:S02]  /*84c30*/  LDL.LU R21, [R1+0x134] ;  /* 0x0001340001157983 */ /* 0x000ee40000300800 */
[----:B------:R-:W3:Y:S01]  /*84c40*/  LDL.LU R22, [R1+0x138] ;  /* 0x0001380001167983 */ /* 0x000ee20000300800 */
[----:B------:R-:W3:Y:S01]  /*84c50*/  LDL.LU R23, [R1+0x13c] ;  /* 0x00013c0001177983 */ /* 0x000ee20000300800 */
        /* <DEDUP_REMOVED lines=23> */
[----:B------:R-:W2:Y:S02]  /*84dd0*/  LDL.LU R15, [R1+0x12c] ;  /* 0x00012c00010f7983 */ /* 0x000ea40000300800 */
[----:B------:R-:W-:Y:S01]  /*84de0*/  STL.64 [R1+0x910], R16 ;  /* 0x0009101001007387 */ /* 0x000fe20000100a00 */
[----:B------:R0:W-:Y:S03]  /*84df0*/  STL.64 [R1+0x918], R18 ;  /* 0x0009181201007387 */ /* 0x0001e60000100a00 */
[----:B0-----:R-:W4:Y:S01]  /*84e00*/  LDL.LU.64 R18, [R1+0x4170] ;  /* 0x0041700001127983 */ /* 0x001f220000300a00 */
[----:B------:R-:W4:Y:S02]  /*84e10*/  LDL.LU.64 R16, [R1+0x4168] ;  /* 0x0041680001107983 */ /* 0x000f240000300a00 */
[----:B------:R0:W-:Y:S02]  /*84e20*/  STL.64 [R1+0x40f0], R10 ;  /* 0x0040f00a01007387 */ /* 0x0001e40000100a00 */
[----:B------:R-:W2:Y:S01]  /*84e30*/  LDL.LU R8, [R1+0x1c0] ;  /* 0x0001c00001087983 */ /* 0x000ea20000300800 */
[----:B------:R-:W2:Y:S01]  /*84e40*/  LDL.LU R9, [R1+0x1c4] ;  /* 0x0001c40001097983 */ /* 0x000ea20000300800 */
[----:B------:R-:W-:-:S02]  /*84e50*/  IMAD.MOV.U32 R2, RZ, RZ, R26 ;  /* 0x000000ffff027224 */ /* 0x000fc400078e001a */
[----:B------:R-:W-:Y:S01]  /*84e60*/  IMAD.MOV.U32 R0, RZ, RZ, R27 ;  /* 0x000000ffff007224 */ /* 0x000fe200078e001b */
[----:B0-----:R-:W2:Y:S01]  /*84e70*/  LDL.LU R10, [R1+0x1c8] ;  /* 0x0001c800010a7983 */ /* 0x001ea20000300800 */
[----:B------:R-:W2:Y:S01]  /*84e80*/  LDL.LU R11, [R1+0x1cc] ;  /* 0x0001cc00010b7983 */ /* 0x000ea20000300800 */
[C---:B----4-:R-:W-:Y:S11]  /*84e90*/  HMMA.16816.F32 R16, R4.reuse, R26, R16 ;  /* 0x0000001a0410723c */ /* 0x050ff60000001810 */
[----:B------:R-:W-:Y:S11]  /*84ea0*/  @!UPT UIADD3 URZ, URZ, URZ, URZ ;  /* 0x0000003f3f3ff290 */ /* 0x000ff6000fffe03f */
[----:B------:R-:W-:Y:S01]  /*84eb0*/  @!UPT UIADD3 URZ, URZ, URZ, URZ ;  /* 0x0000003f3f3ff290 */ /* 0x000fe2000fffe03f */
[----:B------:R-:W-:Y:S01]  /*84ec0*/  STL.64 [R1+0x8f0], R16 ;  /* 0x0008f01001007387 */ /* 0x000fe20000100a00 */
[----:B------:R0:W-:Y:S03]  /*84ed0*/  STL.64 [R1+0x8f8], R18 ;  /* 0x0008f81201007387 */ /* 0x0001e60000100a00 */
[----:B0-----:R-:W2:Y:S01]  /*84ee0*/  LDL.LU.64 R18, [R1+0x4160] ;  /* 0x0041600001127983 */ /* 0x001ea20000300a00 */
[----:B------:R-:W3:Y:S02]  /*84ef0*/  LDL.LU.64 R26, [R1+0x4158] ;  /* 0x00415800011a7983 */ /* 0x000ee40000300a00 */
[----:B---3--:R-:W-:Y:S01]  /*84f00*/  HMMA.16816.F32 R4, R4, R26, R20 ;  /* 0x0000001a0404723c */ /* 0x008fe20000001814 */
[----:B------:R-:W2:Y:S01]  /*84f10*/  LDL.LU.64 R22, [R1+0x4150] ;  /* 0x0041500001167983 */ /* 0x000ea20000300a00 */
[----:B------:R-:W2:Y:S11]  /*84f20*/  LDL.LU.64 R20, [R1+0x4148] ;  /* 0x0041480001147983 */ /* 0x000eb60000300a00 */
[----:B------:R-:W-:Y:S10]  /*84f30*/  @!UPT UIADD3 URZ, URZ, URZ, URZ ;  /* 0x0000003f3f3ff290 */ /* 0x000ff4000fffe03f */
[----:B------:R-:W-:Y:S01]  /*84f40*/  STL.64 [R1+0x8c0], R4 ;  /* 0x0008c00401007387 */ /* 0x000fe20000100a00 */
[----:B------:R0:W-:Y:S02]  /*84f50*/  STL.64 [R1+0x8c8], R6 ;  /* 0x0008c80601007387 */ /* 0x0001e40000100a00 */
[----:B0-----:R-:W-:Y:S02]  /*84f60*/  IMAD.MOV.U32 R6, RZ, RZ, R2 ;  /* 0x000000ffff067224 */ /* 0x001fe400078e0002 */
[----:B------:R-:W-:-:S05]  /*84f70*/  IMAD.MOV.U32 R7, RZ, RZ, R0 ;  /* 0x000000ffff077224 */ /* 0x000fca00078e0000 */
[----:B------:R0:W-:Y:S01]  /*84f80*/  STL.64 [R1+0x40e8], R6 ;  /* 0x0040e80601007387 */ /* 0x0001e20000100a00 */
        /* <DEDUP_REMOVED lines=51> */
[----:B------:R1:W-:Y:S03]  /*852c0*/  STL.64 [R1+0x708], R6 ;  /* 0x0007080601007387 */ /* 0x0003e60000100a00 */
[----:B-1----:R-:W3:Y:S04]  /*852d0*/  LDL.LU.64 R6, [R1+0x40e8] ;  /* 0x0040e80001067983 */ /* 0x002ee80000300a00 */
[----:B0-----:R-:W-:Y:S01]  /*852e0*/  STL.64 [R1+0x3ff8], R10 ;  /* 0x003ff80a01007387 */ /* 0x001fe20000100a00 */
[----:B------:R0:W-:Y:S03]  /*852f0*/  STL.64 [R1+0x3ff0], R8 ;  /* 0x003ff00801007387 */ /* 0x0001e60000100a00 */
[----:B0-----:R-:W3:Y:S01]  /*85300*/  LDL.LU R8, [R1+0x3d0] ;  /* 0x0003d00001087983 */ /* 0x001ee20000300800 */
[----:B------:R-:W3:Y:S02]  /*85310*/  LDL.LU R9, [R1+0x3d4] ;  /* 0x0003d40001097983 */ /* 0x000ee40000300800 */
[----:B------:R-:W3:Y:S02]  /*85320*/  LDL.LU R10, [R1+0x3d8] ;  /* 0x0003d800010a7983 */ /* 0x000ee40000300800 */
[----:B------:R-:W3:Y:S02]  /*85330*/  LDL.LU R11, [R1+0x3dc] ;  /* 0x0003dc00010b7983 */ /* 0x000ee40000300800 */
[C---:B---3--:R-:W-:Y:S01]  /*85340*/  HMMA.16816.F32 R8, R20.reuse, R6, R8 ;  /* 0x000000061408723c */ /* 0x048fe20000001808 */
[----:B------:R-:W0:Y:S04]  /*85350*/  LDSM.16.MT88.4 R4, [R28+0x1c300] ;  /* 0x01c300001c04783b */ /* 0x000e280000004200 */
[----:B0-----:R0:W-:Y:S11]  /*85360*/  STL.64 [R1+0x3f80], R6 ;  /* 0x003f800601007387 */ /* 0x0011f60000100a00 */
[----:B------:R-:W-:Y:S07]  /*85370*/  @!UPT UIADD3 URZ, URZ, URZ, URZ ;  /* 0x0000003f3f3ff290 */ /* 0x000fee000fffe03f */
[----:B------:R-:W-:Y:S02]  /*85380*/  STL.64 [R1+0x6e0], R8 ;  /* 0x0006e00801007387 */ /* 0x000fe40000100a00 */
[----:B------:R-:W-:Y:S02]  /*85390*/  STL.64 [R1+0x6e8], R10 ;  /* 0x0006e80a01007387 */ /* 0x000fe40000100a00 */
[----:B------:R-:W-:Y:S01]  /*853a0*/  STL.64 [R1+0x3f78], R4 ;  /* 0x003f780401007387 */ /* 0x000fe20000100a00 */
[----:B0-----:R-:W3:Y:S01]  /*853b0*/  LDL.LU.64 R6, [R1+0x28] ;  /* 0x0000280001067983 */ /* 0x001ee20000300a00 */
[----:B------:R-:W-:Y:S02]  /*853c0*/  IMAD.MOV.U32 R2, RZ, RZ, R18 ;  /* 0x000000ffff027224 */ /* 0x000fe400078e0012 */
[----:B------:R-:W-:Y:S02]  /*853d0*/  IMAD.MOV.U32 R3, RZ, RZ, R19 ;  /* 0x000000ffff037224 */ /* 0x000fe400078e0013 */
[----:B------:R-:W-:Y:S04]  /*853e0*/  LDSM.16.MT88.4 R16, [R28+0x1c180] ;  /* 0x01c180001c10783b */ /* 0x000fe80000004200 */
[----:B---3--:R2:W-:Y:S02]  /*853f0*/  STL.64 [R1+0x4090], R6 ;  /* 0x0040900601007387 */ /* 0x0085e40000100a00 */
[----:B--2---:R-:W-:Y:S02]  /*85400*/  HMMA.16816.F32 R4, R20, R26, R12 ;  /* 0x0000001a1404723c */ /* 0x004fe4000000180c */
[----:B------:R-:W-:Y:S04]  /*85410*/  STL.64 [R1+0x4070], R26 ;  /* 0x0040701a01007387 */ /* 0x000fe80000100a00 */
[----:B------:R0:W1:Y:S11]  /*85420*/  LDSM.16.MT88.4 R20, [R28+0x1c380] ;  /* 0x01c380001c14783b */ /* 0x0000760000004200 */
[----:B------:R-:W-:Y:S06]  /*85430*/  @!UPT UIADD3 URZ, URZ, URZ, URZ ;  /* 0x0000003f3f3ff290 */ /* 0x000fec000fffe03f */
[----:B------:R-:W-:Y:S01]  /*85440*/  STL.64 [R1+0x6d0], R4 ;  /* 0x0006d00401007387 */ /* 0x000fe20000100a00 */
[----:B------:R2:W-:Y:S02]  /*85450*/  STL.64 [R1+0x6d8], R6 ;  /* 0x0006d80601007387 */ /* 0x0005e40000100a00 */
[----:B0-----:R-:W3:Y:S02]  /*85460*/  LDL.LU R28, [R1+0x40e0] ;  /* 0x0040e000011c7983 */ /* 0x001ee40000300800 */
[----:B--2---:R-:W-:Y:S02]  /*85470*/  IMAD.MOV.U32 R6, RZ, RZ, R2 ;  /* 0x000000ffff067224 */ /* 0x004fe400078e0002 */
[----:B------:R-:W-:Y:S01]  /*85480*/  IMAD.MOV.U32 R7, RZ, RZ, R3 ;  /* 0x000000ffff077224 */ /* 0x000fe200078e0003 */
[----:B------:R-:W2:Y:S01]  /*85490*/  LDL.LU R2, [R1+0x40dc] ;  /* 0x0040dc0001027983 */ /* 0x000ea20000300800 */
[----:B------:R-:W4:Y:S03]  /*854a0*/  LDL.LU R3, [R1+0x40d8] ;  /* 0x0040d80001037983 */ /* 0x000f260000300800 */
[----:B------:R0:W-:Y:S04]  /*854b0*/  STL.64 [R1+0x40a0], R6 ;  /* 0x0040a00601007387 */ /* 0x0001e80000100a00 */
[----:B0-----:R-:W2:Y:S04]  /*854c0*/  LDL.64 R6, [R1+0x48] ;  /* 0x0000480001067983 */ /* 0x001ea80000100a00 */
[----:B--2---:R0:W-:Y:S01]  /*854d0*/  STL.64 [R1+0x40b8], R6 ;  /* 0x0040b80601007387 */ /* 0x0041e20000100a00 */
[----:B------:R-:W2:Y:S03]  /*854e0*/  LDL.LU.64 R26, [R1+0x8] ;  /* 0x00000800011a7983 */ /* 0x000ea60000300a00 */
[----:B--2---:R2:W-:Y:S01]  /*854f0*/  STL.64 [R1+0x4078], R26 ;  /* 0x0040781a01007387 */ /* 0x0045e20000100a00 */
[----:B------:R-:W3:Y:S02]  /*85500*/  LDL.LU R12, [R1+0x3b0] ;  /* 0x0003b000010c7983 */ /* 0x000ee40000300800 */
[----:B------:R-:W3:Y:S02]  /*85510*/  LDL.LU R13, [R1+0x3b4] ;  /* 0x0003b400010d7983 */ /* 0x000ee40000300800 */
[----:B------:R-:W3:Y:S01]  /*85520*/  LDL.LU R14, [R1+0x3b8] ;  /* 0x0003b800010e7983 */ /* 0x000ee20000300800 */
[----:B------:R-:W3:Y:S01]  /*85530*/  LDL.LU R15, [R1+0x3bc] ;  /* 0x0003bc00010f7983 */ /* 0x000ee20000300800 */
[----:B0-----:R-:W-:-:S02]  /*85540*/  IMAD.MOV.U32 R6, RZ, RZ, R29 ;  /* 0x000000ffff067224 */ /* 0x001fc400078e001d */
[----:B------:R-:W-:-:S05]  /*85550*/  IMAD.MOV.U32 R7, RZ, RZ, R25 ;  /* 0x000000ffff077224 */ /* 0x000fca00078e0019 */
[----:B------:R0:W-:Y:S01]  /*85560*/  STL.64 [R1+0x40d0], R6 ;  /* 0x0040d00601007387 */ /* 0x0001e20000100a00 */
[----:B--2---:R-:W-:Y:S02]  /*85570*/  IMAD.MOV.U32 R26, RZ, RZ, R24 ;  /* 0x000000ffff1a7224 */ /* 0x004fe400078e0018 */
[----:B------:R-:W-:Y:S01]  /*85580*/  IMAD.MOV.U32 R27, RZ, RZ, R0 ;  /* 0x000000ffff1b7224 */ /* 0x000fe200078e0000 */
[----:B---3--:R-:W-:Y:S01]  /*85590*/  STL.64 [R1+0x4088], R14 ;  /* 0x0040880e01007387 */ /* 0x008fe20000100a00 */
[----:B------:R-:W-:Y:S02]  /*855a0*/  STL.64 [R1+0x4080], R12 ;  /* 0x0040800c01007387 */ /* 0x000fe40000100a00 */
[----:B------:R-:W2:Y:S02]  /*855b0*/  LDL.LU R4, [R1+0x440] ;  /* 0x0004400001047983 */ /* 0x000ea40000300800 */
        /* <DEDUP_REMOVED lines=24> */
[----:B------:R-:W2:Y:S01]  /*85740*/  LDL.LU R8, [R1+0x380] ;  /* 0x0003800001087983 */ /* 0x000ea20000300800 */
[----:B------:R-:W2:Y:S02]  /*85750*/  LDL.LU R9, [R1+0x384] ;  /* 0x0003840001097983 */ /* 0x000ea40000300800 */
[----:B------:R-:W2:Y:S02]  /*85760*/  LDL.LU R10, [R1+0x388] ;  /* 0x00038800010a7983 */ /* 0x000ea40000300800 */
[----:B------:R-:W2:Y:S02]  /*85770*/  LDL.LU R11, [R1+0x38c] ;  /* 0x00038c00010b7983 */ /* 0x000ea40000300800 */
[----:B--2---:R0:W-:Y:S01]  /*85780*/  STL.64 [R1+0x4050], R10 ;  /* 0x0040500a01007387 */ /* 0x0041e20000100a00 */
[----:B------:R-:W-:Y:S03]  /*85790*/  STL.64 [R1+0x4048], R8 ;  /* 0x0040480801007387 */ /* 0x000fe60000100a00 */
[----:B0-----:R-:W2:Y:S01]  /*857a0*/  LDL.64 R10, [R1+0x68] ;  /* 0x00006800010a7983 */ /* 0x001ea20000100a00 */
[----:B-1----:R-:W-:Y:S02]  /*857b0*/  STL.64 [R1+0x3ee0], R22 ;  /* 0x003ee01601007387 */ /* 0x002fe40000100a00 */
        /* <DEDUP_REMOVED lines=32> */
[----:B0-----:R-:W3:Y:S02]  /*859c0*/  LDL.LU.64 R6, [R1+0x4090] ;  /* 0x0040900001067983 */ /* 0x001ee40000300a00 */
[C---:B---3--:R-:W-:Y:S02]  /*859d0*/  HMMA.16816.F32 R20, R16.reuse, R6, R20 ;  /* 0x000000061014723c */ /* 0x048fe40000001814 */
[----:B------:R0:W-:Y:S01]  /*859e0*/  STL.64 [R1+0x4030], R6 ;  /* 0x0040300601007387 */ /* 0x0001e20000100a00 */
[----:B------:R-:W3:Y:S11]  /*859f0*/  LDL.LU R4, [R1+0x3e0] ;  /* 0x0003e00001047983 */ /* 0x000ef60000300800 */
[----:B------:R-:W-:Y:S09]  /*85a00*/  @!UPT UIADD3 URZ, URZ, URZ, URZ ;  /* 0x0000003f3f3ff290 */ /* 0x000ff2000fffe03f */
[----:B------:R1:W-:Y:S01]  /*85a10*/  STL.64 [R1+0x560], R20 ;  /* 0x0005601401007387 */ /* 0x0003e20000100a00 */
[----:B------:R2:W-:Y:S02]  /*85a20*/  STL.64 [R1+0x568], R22 ;  /* 0x0005681601007387 */ /* 0x0005e40000100a00 */
[----:B------:R-:W3:Y:S02]  /*85a30*/  LDL.LU R5, [R1+0x3e4] ;  /* 0x0003e40001057983 */ /* 0x000ee40000300800 */
[----:B0-----:R-:W3:Y:S01]  /*85a40*/  LDL.LU R6, [R1+0x3e8] ;  /* 0x0003e80001067983 */ /* 0x001ee20000300800 */
[----:B------:R-:W3:Y:S04]  /*85a50*/  LDL.LU R7, [R1+0x3ec] ;  /* 0x0003ec0001077983 */ /* 0x000ee80000300800 */
[----:B-1----:R-:W3:Y:S01]  /*85a60*/  LDL.LU R20, [R1+0x270] ;  /* 0x0002700001147983 */ /* 0x002ee20000300800 */
[----:B------:R-:W3:Y:S02]  /*85a70*/  LDL.LU R21, [R1+0x274] ;  /* 0x0002740001157983 */ /* 0x000ee40000300800 */
[----:B--2---:R-:W2:Y:S02]  /*85a80*/  LDL.LU R22, [R1+0x278] ;  /* 0x0002780001167983 */ /* 0x004ea40000300800 */
[----:B------:R-:W2:Y:S01]  /*85a90*/  LDL.LU R23, [R1+0x27c] ;  /* 0x00027c0001177983 */ /* 0x000ea20000300800 */
[----:B------:R-:W-:Y:S01]  /*85aa0*/  HMMA.16816.F32 R24, R16, R26, R12 ;  /* 0x0000001a1018723c */ /* 0x000fe2000000180c */
[----:B--2---:R0:W-:Y:S01]  /*85ab0*/  STL.64 [R1+0x3fb0], R22 ;  /* 0x003fb01601007387 */ /* 0x0041e20000100a00 */
[----:B---3--:R1:W-:Y:S02]  /*85ac0*/  STL.64 [R1+0x3fa8], R20 ;  /* 0x003fa81401007387 */ /* 0x0083e40000100a00 */
[----:B0-----:R-:W-:-:S02]  /*85ad0*/  IMAD.MOV.U32 R22, RZ, RZ, R8 ;  /* 0x000000ffff167224 */ /* 0x001fc400078e0008 */
[----:B------:R-:W-:-:S05]  /*85ae0*/  IMAD.MOV.U32 R23, RZ, RZ, R0 ;  /* 0x000000ffff177224 */ /* 0x000fca00078e0000 */
[----:B------:R0:W-:Y:S01]  /*85af0*/  STL.64 [R1+0x4058], R22 ;  /* 0x0040581601007387 */ /* 0x0001e20000100a00 */
[----:B-1----:R-:W2:Y:S02]  /*85b00*/  LDL.LU R20, [R1+0x3a0] ;  /* 0x0003a00001147983 */ /* 0x002ea40000300800 */
[----:B------:R-:W2:Y:S01]  /*85b10*/  LDL.LU R21, [R1+0x3a4] ;  /* 0x0003a40001157983 */ /* 0x000ea20000300800 */
[----:B0-----:R-:W2:Y:S01]  /*85b20*/  LDL.LU R22, [R1+0x3a8] ;  /* 0x0003a80001167983 */ /* 0x001ea20000300800 */
[----:B------:R-:W2:Y:S02]  /*85b30*/  LDL.LU R23, [R1+0x3ac] ;  /* 0x0003ac0001177983 */ /* 0x000ea40000300800 */
[----:B------:R-:W3:Y:S02]  /*85b40*/  LDL.LU.64 R14, [R1+0x4088] ;  /* 0x00408800010e7983 */ /* 0x000ee40000300a00 */
[----:B------:R-:W3:Y:S03]  /*85b50*/  LDL.LU.64 R12, [R1+0x4080] ;  /* 0x00408000010c7983 */ /* 0x000ee60000300a00 */
[----:B------:R-:W-:Y:S01]  /*85b60*/  STL.64 [R1+0x550], R24 ;  /* 0x0005501801007387 */ /* 0x000fe20000100a00 */
[----:B------:R0:W-:Y:S03]  /*85b70*/  STL.64 [R1+0x558], R26 ;  /* 0x0005581a01007387 */ /* 0x0001e60000100a00 */
[----:B0-----:R-:W2:Y:S02]  /*85b80*/  LDL.LU.64 R26, [R1+0x4078] ;  /* 0x00407800011a7983 */ /* 0x001ea40000300a00 */
[C---:B--2---:R-:W-:Y:S01]  /*85b90*/  HMMA.16816.F32 R4, R16.reuse, R26, R4 ;  /* 0x0000001a1004723c */ /* 0x044fe20000001804 */
[----:B------:R-:W-:Y:S11]  /*85ba0*/  IMAD.MOV.U32 R0, RZ, RZ, R27 ;  /* 0x000000ffff007224 */ /* 0x000ff600078e001b */
[----:B------:R-:W-:Y:S11]  /*85bb0*/  @!UPT UIADD3 URZ, URZ, URZ, URZ ;  /* 0x0000003f3f3ff290 */ /* 0x000ff6000fffe03f */
[----:B------:R0:W-:Y:S01]  /*85bc0*/  STL.64 [R1+0x6c0], R4 ;  /* 0x0006c00401007387 */ /* 0x0001e20000100a00 */
[----:B------:R-:W-:Y:S02]  /*85bd0*/  STL.64 [R1+0x6c8], R6 ;  /* 0x0006c80601007387 */ /* 0x000fe40000100a00 */
[----:B0-----:R-:W-:Y:S02]  /*85be0*/  IMAD.MOV.U32 R4, RZ, RZ, R26 ;  /* 0x000000ffff047224 */ /* 0x001fe400078e001a */
[----:B------:R-:W3:Y:S02]  /*85bf0*/  LDL.LU.64 R26, [R1+0x4070] ;  /* 0x00407000011a7983 */ /* 0x000ee40000300a00 */
[----:B---3--:R-:W-:Y:S02]  /*85c00*/  HMMA.16816.F32 R16, R16, R26, R12 ;  /* 0x0000001a1010723c */ /* 0x008fe4000000180c */
[----:B------:R-:W2:Y:S01]  /*85c10*/  LDL.LU.64 R14, [R1+0x4068] ;  /* 0x00406800010e7983 */ /* 0x000ea20000300a00 */
[----:B------:R-:W2:Y:S02]  /*85c20*/  LDL.LU.64 R12, [R1+0x4060] ;  /* 0x00406000010c7983 */ /* 0x000ea40000300a00 */
[----:B------:R0:W-:Y:S02]  /*85c30*/  STL.64 [R1+0x4000], R26 ;  /* 0x0040001a01007387 */ /* 0x0001e40000100a00 */
[----:B0-----:R-:W3:Y:S11]  /*85c40*/  LDL.64 R26, [R1+0x58] ;  /* 0x00005800011a7983 */ /* 0x001ef60000100a00 */
[----:B------:R-:W-:Y:S05]  /*85c50*/  @!UPT UIADD3 URZ, URZ, URZ, URZ ;  /* 0x0000003f3f3ff290 */ /* 0x000fea000fffe03f */
[----:B------:R-:W-:Y:S01]  /*85c60*/  STL.64 [R1+0x570], R16 ;  /* 0x0005701001007387 */ /* 0x000fe20000100a00 */
[----:B------:R0:W-:Y:S02]  /*85c70*/  STL.64 [R1+0x578], R18 ;  /* 0x0005781201007387 */ /* 0x0001e40000100a00 */
[----:B------:R-:W3:Y:S02]  /*85c80*/  LDL.64 R6, [R1+0x38] ;  /* 0x0000380001067983 */ /* 0x000ee40000100a00 */
[----:B0-----:R-:W-:Y:S02]  /*85c90*/  IMAD.MOV.U32 R18, RZ, RZ, R4 ;  /* 0x000000ffff127224 */ /* 0x001fe400078e0004 */
[----:B------:R-:W-:-:S05]  /*85ca0*/  IMAD.MOV.U32 R19, RZ, RZ, R0 ;  /* 0x000000ffff137224 */ /* 0x000fca00078e0000 */
[----:B------:R0:W-:Y:S01]  /*85cb0*/  STL.64 [R1+0x4018], R18 ;  /* 0x0040181201007387 */ /* 0x0001e20000100a00 */
[----:B------:R-:W3:Y:S02]  /*85cc0*/  LDL.LU R16, [R1+0x390] ;  /* 0x0003900001107983 */ /* 0x000ee40000300800 */
[----:B------:R-:W3:Y:S01]  /*85cd0*/  LDL.LU R17, [R1+0x394] ;  /* 0x0003940001117983 */ /* 0x000ee20000300800 */
[----:B0-----:R-:W3:Y:S01]  /*85ce0*/  LDL.LU R18, [R1+0x398] ;  /* 0x0003980001127983 */ /* 0x001ee20000300800 */
[----:B------:R-:W3:Y:S02]  /*85cf0*/  LDL.LU R19, [R1+0x39c] ;  /* 0x00039c0001137983 */ /* 0x000ee40000300800 */
        /* <DEDUP_REMOVED lines=9> */
[----:B------:R-:W2:Y:S01]  /*85d90*/  LDL.LU.64 R8, [R1+0x4048] ;  /* 0x0040480001087983 */ /* 0x000ea20000300a00 */
[C---:B---3--:R-:W-:Y:S11]  /*85da0*/  HMMA.16816.F32 R16, R12.reuse, R26, R16 ;  /* 0x0000001a0c10723c */ /* 0x048ff60000001810 */
[----:B------:R-:W-:Y:S11]  /*85db0*/  @!UPT UIADD3 URZ, URZ, URZ, URZ ;  /* 0x0000003f3f3ff290 */ /* 0x000ff6000fffe03f */
[----:B------:R-:W-:Y:S01]  /*85dc0*/  @!UPT UIADD3 URZ, URZ, URZ, URZ ;  /* 0x0000003f3f3ff290 */ /* 0x000fe2000fffe03f */
[----:B------:R-:W-:Y:S01]  /*85dd0*/  STL.64 [R1+0xb10], R16 ;  /* 0x000b101001007387 */ /* 0x000fe20000100a00 */
        /* <DEDUP_REMOVED lines=25> */
[----:B---3--:R0:W-:Y:S01]  /*85f70*/  STL.64 [R1+0x4010], R10 ;  /* 0x0040100a01007387 */ /* 0x0081e20000100a00 */
[----:B------:R-:W-:Y:S02]  /*85f80*/  STL.64 [R1+0x4008], R8 ;  /* 0x0040080801007387 */ /* 0x000fe40000100a00 */
[----:B------:R-:W-:-:S02]  /*85f90*/  IMAD.MOV.U32 R20, RZ, RZ, R26 ;  /* 0x000000ffff147224 */ /* 0x000fc400078e001a */
[----:B------:R-:W-:Y:S01]  /*85fa0*/  IMAD.MOV.U32 R5, RZ, RZ, R27 ;  /* 0x000000ffff057224 */ /* 0x000fe200078e001b */
[----:B0-----:R-:W3:Y:S01]  /*85fb0*/  LDL.LU.64 R10, [R1+0x18] ;  /* 0x00001800010a7983 */ /* 0x001ee20000300a00 */
[----:B------:R-:W3:Y:S02]  /*85fc0*/  LDL.LU R24, [R1+0x340] ;  /* 0x0003400001187983 */ /* 0x000ee40000300800 */
[----:B------:R-:W3:Y:S02]  /*85fd0*/  LDL.LU R25, [R1+0x344] ;  /* 0x0003440001197983 */ /* 0x000ee40000300800 */
[----:B------:R-:W3:Y:S01]  /*85fe0*/  LDL.LU R26, [R1+0x348] ;  /* 0x00034800011a7983 */ /* 0x000ee20000300800 */
[----:B------:R-:W3:Y:S01]  /*85ff0*/  LDL.LU R27, [R1+0x34c] ;  /* 0x00034c00011b7983 */ /* 0x000ee20000300800 */
[----:B------:R0:W-:Y:S02]  /*86000*/  STL.64 [R1+0x3fc0], R22 ;  /* 0x003fc01601007387 */ /* 0x0001e40000100a00 */
[----:B0-----:R-:W-:-:S02]  /*86010*/  IMAD.MOV.U32 R22, RZ, RZ, R20 ;  /* 0x000000ffff167224 */ /* 0x001fc400078e0014 */
[----:B------:R-:W-:Y:S02]  /*86020*/  IMAD.MOV.U32 R23, RZ, RZ, R5 ;  /* 0x000000ffff177224 */ /* 0x000fe400078e0005 */
[----:B------:R-:W-:-:S03]  /*86030*/  IMAD.MOV.U32 R20, RZ, RZ, R6 ;  /* 0x000000ffff147224 */ /* 0x000fc600078e0006 */
[----:B------:R0:W-:Y:S02]  /*86040*/  STL.64 [R1+0x3fd8], R22 ;  /* 0x003fd81601007387 */ /* 0x0001e40000100a00 */
[----:B0-----:R-:W-:Y:S02]  /*86050*/  IMAD.MOV.U32 R23, RZ, RZ, R0 ;  /* 0x000000ffff177224 */ /* 0x001fe400078e0000 */
        /* <DEDUP_REMOVED lines=9> */
[----:B------:R-:W-:Y:S01]  /*860f0*/  IMAD.MOV.U32 R22, RZ, RZ, R4 ;  /* 0x000000ffff167224 */ /* 0x000fe200078e0004 */
        /* <DEDUP_REMOVED lines=29> */
[----:B------:R-:W-:Y:S02]  /*862d0*/  IMAD.MOV.U32 R17, RZ, RZ, R10 ;  /* 0x000000ffff117224 */ /* 0x000fe400078e000a */
[----:B------:R-:W-:Y:S02]  /*862e0*/  IMAD.MOV.U32 R16, RZ, RZ, R11 ;  /* 0x000000ffff107224 */ /* 0x000fe400078e000b */
[----:B------:R-:W2:Y:S01]  /*862f0*/  LDL.LU.64 R10, [R1+0x4010] ;  /* 0x00401000010a7983 */ /* 0x000ea20000300a00 */
[----:B------:R-:W2:Y:S01]  /*86300*/  LDL.LU.64 R8, [R1+0x4008] ;  /* 0x0040080001087983 */ /* 0x000ea20000300a00 */
[C---:B---3--:R-:W-:Y:S11]  /*86310*/  HMMA.16816.F32 R24, R12.reuse, R18, R24 ;  /* 0x000000120c18723c */ /* 0x048ff60000001818 */
[----:B------:R-:W-:Y:S11]  /*86320*/  @!UPT UIADD3 URZ, URZ, URZ, URZ ;  /* 0x0000003f3f3ff290 */ /* 0x000ff6000fffe03f */
[----:B------:R-:W-:Y:S01]  /*86330*/  @!UPT UIADD3 URZ, URZ, URZ, URZ ;  /* 0x0000003f3f3ff290 */ /* 0x000fe2000fffe03f */
        /* <DEDUP_REMOVED lines=8> */
[----:B------:R0:W-:Y:S02]  /*863c0*/  STL.64 [R1+0x828], R14 ;  /* 0x0008280e01007387 */ /* 0x0001e40000100a00 */
[----:B0-----:R-:W-:Y:S02]  /*863d0*/  IMAD.MOV.U32 R14, RZ, RZ, R17 ;  /* 0x000000ffff0e7224 */ /* 0x001fe400078e0011 */
[----:B------:R-:W-:Y:S02]  /*863e0*/  IMAD.MOV.U32 R15, RZ, RZ, R16 ;  /* 0x000000ffff0f7224 */ /* 0x000fe400078e0010 */
[----:B------:R-:W3:Y:S01]  /*863f0*/  LDL.LU.64 R16, [R1+0xd58] ;  /* 0x000d580001107983 */ /* 0x000ee20000300a00 */
[----:B------:R0:W-:Y:S02]  /*86400*/  STL.64 [R1+0x3fa0], R18 ;  /* 0x003fa01201007387 */ /* 0x0001e40000100a00 */
[----:B0-----:R-:W-:-:S02]  /*86410*/  IMAD.MOV.U32 R18, RZ, RZ, R20 ;  /* 0x000000ffff127224 */ /* 0x001fc400078e0014 */
[C---:B--2---:R-:W-:Y:S01]  /*86420*/  HMMA.16816.F32 R20, R8.reuse, R22, R4 ;  /* 0x000000160814723c */ /* 0x044fe20000001804 */
[----:B---3--:R-:W-:Y:S01]  /*86430*/  STL.64 [R1+0x3f98], R16 ;  /* 0x003f981001007387 */ /* 0x008fe20000100a00 */
[----:B------:R-:W2:Y:S02]  /*86440*/  LDL.LU.64 R6, [R1+0x3fe8] ;  /* 0x003fe80001067983 */ /* 0x000ea40000300a00 */
[----:B------:R-:W2:Y:S11]  /*86450*/  LDL.LU.64 R4, [R1+0x3fe0] ;  /* 0x003fe00001047983 */ /* 0x000eb60000300a00 */
[----:B------:R-:W-:Y:S08]  /*86460*/  @!UPT UIADD3 URZ, URZ, URZ, URZ ;  /* 0x0000003f3f3ff290 */ /* 0x000ff0000fffe03f */
[----:B------:R-:W-:Y:S01]  /*86470*/  STL.64 [R1+0xad0], R20 ;  /* 0x000ad01401007387 */ /* 0x000fe20000100a00 */
[----:B------:R0:W-:Y:S04]  /*86480*/  STL.64 [R1+0xad8], R22 ;  /* 0x000ad81601007387 */ /* 0x0001e80000100a00 */
[----:B0-----:R-:W2:Y:S01]  /*86490*/  LDL.LU.64 R22, [R1+0x3fd8] ;  /* 0x003fd80001167983 */ /* 0x001ea20000300a00 */
[----:B------:R-:W3:Y:S02]  /*864a0*/  LDL.LU.64 R24, [R1+0xd50] ;  /* 0x000d500001187983 */ /* 0x000ee40000300a00 */
[----:B------:R-:W-:Y:S01]  /*864b0*/  STL.64 [R1+0x3f90], R26 ;  /* 0x003f901a01007387 */ /* 0x000fe20000100a00 */
[C---:B--2---:R-:W-:Y:S01]  /*864c0*/  HMMA.16816.F32 R20, R8.reuse, R22, R4 ;  /* 0x000000160814723c */ /* 0x044fe20000001804 */
[----:B---3--:R0:W-:Y:S04]  /*864d0*/  STL.64 [R1+0x3f88], R24 ;  /* 0x003f881801007387 */ /* 0x0081e80000100a00 */
[----:B0-----:R-:W2:Y:S01]  /*864e0*/  LDL.LU R24, [R1+0x280] ;  /* 0x0002800001187983 */ /* 0x001ea20000300800 */
[----:B------:R-:W2:Y:S02]  /*864f0*/  LDL.LU R25, [R1+0x284] ;  /* 0x0002840001197983 */ /* 0x000ea40000300800 */
[----:B------:R-:W3:Y:S02]  /*86500*/  LDL.LU.64 R6, [R1+0x3fd0] ;  /* 0x003fd00001067983 */ /* 0x000ee40000300a00 */
[----:B------:R-:W3:Y:S11]  /*86510*/  LDL.LU.64 R4, [R1+0x3fc8] ;  /* 0x003fc80001047983 */ /* 0x000ef60000300a00 */
[----:B------:R-:W-:Y:S02]  /*86520*/  @!UPT UIADD3 URZ, URZ, URZ, URZ ;  /* 0x0000003f3f3ff290 */ /* 0x000fe4000fffe03f */
[----:B------:R-:W-:Y:S01]  /*86530*/  STL.64 [R1+0xa90], R20 ;  /* 0x000a901401007387 */ /* 0x000fe20000100a00 */
[----:B------:R0:W-:Y:S03]  /*86540*/  STL.64 [R1+0xa98], R22 ;  /* 0x000a981601007387 */ /* 0x0001e60000100a00 */
[----:B0-----:R-:W3:Y:S01]  /*86550*/  LDL.LU.64 R22, [R1+0x3fc0] ;  /* 0x003fc00001167983 */ /* 0x001ee20000300a00 */
[----:B----4-:R-:W-:Y:S02]  /*86560*/  IMAD.MOV.U32 R26, RZ, RZ, R3 ;  /* 0x000000ffff1a7224 */ /* 0x010fe400078e0003 */
[----:B------:R-:W-:Y:S02]  /*86570*/  IMAD.MOV.U32 R27, RZ, RZ, R2 ;  /* 0x000000ffff1b7224 */ /* 0x000fe400078e0002 */
[----:B------:R-:W4:Y:S01]  /*86580*/  LDL.LU.64 R2, [R1+0xd48] ;  /* 0x000d480001027983 */ /* 0x000f220000300a00 */
[C---:B---3--:R-:W-:Y:S03]  /*86590*/  HMMA.16816.F32 R20, R8.reuse, R22, R4 ;  /* 0x000000160814723c */ /* 0x048fe60000001804 */
[----:B------:R-:W3:Y:S11]  /*865a0*/  LDL.LU.64 R6, [R1+0x3fb8] ;  /* 0x003fb80001067983 */ /* 0x000ef60000300a00 */
[----:B------:R-:W-:Y:S09]  /*865b0*/  @!UPT UIADD3 URZ, URZ, URZ, URZ ;  /* 0x0000003f3f3ff290 */ /* 0x000ff2000fffe03f */
[----:B------:R-:W-:Y:S01]  /*865c0*/  STL.64 [R1+0xa80], R20 ;  /* 0x000a801401007387 */ /* 0x000fe20000100a00 */
[----:B------:R0:W-:Y:S03]  /*865d0*/  STL.64 [R1+0xa88], R22 ;  /* 0x000a881601007387 */ /* 0x0001e60000100a00 */
[----:B0-----:R-:W3:Y:S01]  /*865e0*/  LDL.LU.64 R22, [R1+0x3fb0] ;  /* 0x003fb00001167983 */ /* 0x001ee20000300a00 */
[----:B------:R-:W3:Y:S02]  /*865f0*/  LDL.LU.64 R20, [R1+0x3fa8] ;  /* 0x003fa80001147983 */ /* 0x000ee40000300a00 */
[----:B------:R-:W-:Y:S02]  /*86600*/  IMAD.MOV.U32 R19, RZ, RZ, R0 ;  /* 0x000000ffff137224 */ /* 0x000fe400078e0000 */
[----:B------:R-:W4:Y:S05]  /*86610*/  LDL.LU R16, [R1+0x260] ;  /* 0x0002600001107983 */ /* 0x000f2a0000300800 */
[C---:B--2---:R-:W-:Y:S11]  /*86620*/  HMMA.16816.F32 R24, R8.reuse, R18, R24 ;  /* 0x000000120818723c */ /* 0x044ff60000001818 */
[----:B------:R-:W-:Y:S11]  /*86630*/  @!UPT UIADD3 URZ, URZ, URZ, URZ ;  /* 0x0000003f3f3ff290 */ /* 0x000ff6000fffe03f */
[----:B------:R-:W-:Y:S01]  /*86640*/  @!UPT UIADD3 URZ, URZ, URZ, URZ ;  /* 0x0000003f3f3ff290 */ /* 0x000fe2000fffe03f */
[----:B------:R-:W-:Y:S01]  /*86650*/  STL.64 [R1+0xa70], R24 ;  /* 0x000a701801007387 */ /* 0x000fe20000100a00 */
[----:B------:R-:W-:Y:S02]  /*86660*/  STL.64 [R1+0xa78], R26 ;  /* 0x000a781a01007387 */ /* 0x000fe40000100a00 */
[----:B------:R-:W4:Y:S02]  /*86670*/  LDL.LU R17, [R1+0x264] ;  /* 0x0002640001117983 */ /* 0x000f240000300800 */
[----:B------:R-:W4:Y:S01]  /*86680*/  LDL.LU R18, [R1+0x268] ;  /* 0x0002680001127983 */ /* 0x000f220000300800 */
[----:B------:R-:W4:Y:S01]  /*86690*/  LDL.LU R19, [R1+0x26c] ;  /* 0x00026c0001137983 */ /* 0x000f220000300800 */
[----:B---3--:R-:W-:Y:S11]  /*866a0*/  HMMA.16816.F32 R20, R8, R6, R20 ;  /* 0x000000060814723c */ /* 0x008ff60000001814 */
        /* <DEDUP_REMOVED lines=8> */
[----:B------:R-:W2:Y:S01]  /*86730*/  LDL.LU R24, [R1+0x250] ;  /* 0x0002500001187983 */ /* 0x000ea20000300800 */
[----:B------:R-:W4:Y:S02]  /*86740*/  LDL.LU R25, [R1+0x254] ;  /* 0x0002540001197983 */ /* 0x000f240000300800 */
[----:B------:R-:W4:Y:S02]  /*86750*/  LDL.LU R26, [R1+0x258] ;  /* 0x00025800011a7983 */ /* 0x000f240000300800 */
[----:B------:R-:W4:Y:S01]  /*86760*/  LDL.LU R27, [R1+0x25c] ;  /* 0x00025c00011b7983 */ /* 0x000f220000300800 */
[----:B------:R-:W4:Y:S01]  /*86770*/  LDL.LU R4, [R1+0x1b0] ;  /* 0x0001b00001047983 */ /* 0x000f220000300800 */
[----:B------:R-:W-:-:S02]  /*86780*/  IMAD.MOV.U32 R0, RZ, RZ, R6 ;  /* 0x000000ffff007224 */ /* 0x000fc400078e0006 */
[----:B------:R-:W4:Y:S02]  /*86790*/  LDL.LU R5, [R1+0x1b4] ;  /* 0x0001b40001057983 */ /* 0x000f240000300800 */
[----:B------:R-:W-:Y:S01]  /*867a0*/  IMAD.MOV.U32 R29, RZ, RZ, R7 ;  /* 0x000000ffff1d7224 */ /* 0x000fe200078e0007 */
[----:B------:R-:W4:Y:S01]  /*867b0*/  LDL.LU R6, [R1+0x1b8] ;  /* 0x0001b80001067983 */ /* 0x000f220000300800 */
[----:B------:R-:W4:Y:S03]  /*867c0*/  LDL.LU R7, [R1+0x1bc] ;  /* 0x0001bc0001077983 */ /* 0x000f260000300800 */
[----:B---3--:R-:W-:Y:S01]  /*867d0*/  STL.64 [R1+0x3f18], R22 ;  /* 0x003f181601007387 */ /* 0x008fe20000100a00 */
[----:B--2---:R0:W-:Y:S03]  /*867e0*/  STL.64 [R1+0x3f10], R20 ;  /* 0x003f101401007387 */ /* 0x0041e60000100a00 */
[----:B0-----:R-:W2:Y:S01]  /*867f0*/  LDL.LU R20, [R1+0x160] ;  /* 0x0001600001147983 */ /* 0x001ea20000300800 */
[----:B------:R-:W2:Y:S02]  /*86800*/  LDL.LU R21, [R1+0x164] ;  /* 0x0001640001157983 */ /* 0x000ea40000300800 */
[----:B------:R-:W3:Y:S02]  /*86810*/  LDL.LU R22, [R1+0x168] ;  /* 0x0001680001167983 */ /* 0x000ee40000300800 */
[----:B------:R-:W3:Y:S02]  /*86820*/  LDL.LU R23, [R1+0x16c] ;  /* 0x00016c0001177983 */ /* 0x000ee40000300800 */
[----:B---3--:R0:W-:Y:S01]  /*86830*/  STL.64 [R1+0x3f28], R22 ;  /* 0x003f281601007387 */ /* 0x0081e20000100a00 */
[----:B--2---:R-:W-:Y:S03]  /*86840*/  STL.64 [R1+0x3f20], R20 ;  /* 0x003f201401007387 */ /* 0x004fe60000100a00 */
[----:B0-----:R-:W2:Y:S04]  /*86850*/  LDL.LU.64 R22, [R1+0x38] ;  /* 0x0000380001167983 */ /* 0x001ea80000300a00 */
[----:B--2---:R0:W-:Y:S04]  /*86860*/  STL.64 [R1+0x3f40], R22 ;  /* 0x003f401601007387 */ /* 0x0041e80000100a00 */
[----:B0-----:R-:W2:Y:S01]  /*86870*/  LDL.LU.64 R22, [R1+0x48] ;  /* 0x0000480001167983 */ /* 0x001ea20000300a00 */
[C---:B----4-:R-:W-:Y:S03]  /*86880*/  HMMA.16816.F32 R16, R8.reuse, R14, R16 ;  /* 0x0000000e0810723c */ /* 0x050fe60000001810 */
[----:B--2---:R0:W-:Y:S04]  /*86890*/  STL.64 [R1+0x3f48], R22 ;  /* 0x003f481601007387 */ /* 0x0041e80000100a00 */
[----:B0-----:R-:W2:Y:S04]  /*868a0*/  LDL.LU.64 R22, [R1+0x58] ;  /* 0x0000580001167983 */ /* 0x001ea80000300a00 */
[----:B--2---:R0:W-:Y:S04]  /*868b0*/  STL.64 [R1+0x3f58], R22 ;  /* 0x003f581601007387 */ /* 0x0041e80000100a00 */
[----:B0-----:R-:W2:Y:S08]  /*868c0*/  LDL.LU.64 R22, [R1+0x68] ;  /* 0x0000680001167983 */ /* 0x001eb00000300a00 */
[----:B------:R-:W-:Y:S02]  /*868d0*/  STL.64 [R1+0x800], R16 ;  /* 0x0008001001007387 */ /* 0x000fe40000100a00 */
[----:B------:R0:W-:Y:S02]  /*868e0*/  STL.64 [R1+0x808], R18 ;  /* 0x0008081201007387 */ /* 0x0001e40000100a00 */
[----:B0-----:R-:W3:Y:S01]  /*868f0*/  LDL.LU.64 R18, [R1+0x3fa0] ;  /* 0x003fa00001127983 */ /* 0x001ee20000300a00 */
[----:B------:R-:W4:Y:S02]  /*86900*/  LDL.LU.64 R16, [R1+0x3f98] ;  /* 0x003f980001107983 */ /* 0x000f240000300a00 */
[----:B------:R0:W-:Y:S02]  /*86910*/  STL.64 [R1+0x3f50], R14 ;  /* 0x003f500e01007387 */ /* 0x0001e40000100a00 */
[----:B------:R-:W2:Y:S01]  /*86920*/  LDL.LU R12, [R1+0x190] ;  /* 0x00019000010c7983 */ /* 0x000ea20000300800 */
[----:B------:R-:W2:Y:S04]  /*86930*/  LDL.LU R13, [R1+0x194] ;  /* 0x00019400010d7983 */ /* 0x000ea80000300800 */
[----:B0-----:R-:W2:Y:S01]  /*86940*/  LDL.LU R14, [R1+0x198] ;  /* 0x00019800010e7983 */ /* 0x001ea20000300800 */
[----:B------:R-:W2:Y:S01]  /*86950*/  LDL.LU R15, [R1+0x19c] ;  /* 0x00019c00010f7983 */ /* 0x000ea20000300800 */
[C---:B---3--:R-:W-:Y:S02]  /*86960*/  HMMA.16816.F32 R24, R8.reuse, R18, R24 ;  /* 0x000000120818723c */ /* 0x048fe40000001818 */
        /* <DEDUP_REMOVED lines=10> */
[----:B------:R-:W2:Y:S02]  /*86a10*/  LDL.LU.64 R24, [R1+0x3f88] ;  /* 0x003f880001187983 */ /* 0x000ea40000300a00 */
[----:B------:R-:W-:Y:S02]  /*86a20*/  STL.64 [R1+0x3f38], R18 ;  /* 0x003f381201007387 */ /* 0x000fe40000100a00 */
[----:B----4-:R0:W-:Y:S02]  /*86a30*/  STL.64 [R1+0x3f30], R16 ;  /* 0x003f301001007387 */ /* 0x0101e40000100a00 */
[----:B0-----:R-:W4:Y:S01]  /*86a40*/  LDL.LU R16, [R1+0x170] ;  /* 0x0001700001107983 */ /* 0x001f220000300800 */
[----:B------:R-:W4:Y:S02]  /*86a50*/  LDL.LU R17, [R1+0x174] ;  /* 0x0001740001117983 */ /* 0x000f240000300800 */
[----:B------:R-:W4:Y:S02]  /*86a60*/  LDL.LU R18, [R1+0x178] ;  /* 0x0001780001127983 */ /* 0x000f240000300800 */
[----:B------:R-:W4:Y:S01]  /*86a70*/  LDL.LU R19, [R1+0x17c] ;  /* 0x00017c0001137983 */ /* 0x000f220000300800 */
[----:B---3--:R-:W-:Y:S01]  /*86a80*/  HMMA.16816.F32 R8, R8, R26, R4 ;  /* 0x0000001a0808723c */ /* 0x008fe20000001804 */
[----:B------:R-:W3:Y:S01]  /*86a90*/  LDL.LU.64 R6, [R1+0x3f80] ;  /* 0x003f800001067983 */ /* 0x000ee20000300a00 */
[----:B------:R-:W3:Y:S02]  /*86aa0*/  LDL.LU.64 R4, [R1+0x3f78] ;  /* 0x003f780001047983 */ /* 0x000ee40000300a00 */
[----:B------:R-:W-:Y:S02]  /*86ab0*/  STL.64 [R1+0x3ef0], R26 ;  /* 0x003ef01a01007387 */ /* 0x000fe40000100a00 */
[----:B--2---:R0:W-:Y:S11]  /*86ac0*/  STL.64 [R1+0x3ee8], R24 ;  /* 0x003ee81801007387 */ /* 0x0041f60000100a00 */
[----:B------:R-:W-:Y:S06]  /*86ad0*/  @!UPT UIADD3 URZ, URZ, URZ, URZ ;  /* 0x0000003f3f3ff290 */ /* 0x000fec000fffe03f */
[----:B------:R1:W-:Y:S01]  /*86ae0*/  STL.64 [R1+0x7a0], R8 ;  /* 0x0007a00801007387 */ /* 0x0003e20000100a00 */
[----:B------:R2:W-:Y:S02]  /*86af0*/  STL.64 [R1+0x7a8], R10 ;  /* 0x0007a80a01007387 */ /* 0x0005e40000100a00 */
[----:B0-----:R-:W4:Y:S02]  /*86b00*/  LDL.LU R24, [R1+0x180] ;  /* 0x0001800001187983 */ /* 0x001f240000300800 */
[----:B------:R-:W4:Y:S01]  /*86b10*/  LDL.LU R25, [R1+0x184] ;  /* 0x0001840001197983 */ /* 0x000f220000300800 */
[----:B------:R-:W4:Y:S01]  /*86b20*/  LDL.LU R26, [R1+0x188] ;  /* 0x00018800011a7983 */ /* 0x000f220000300800 */
[----:B------:R-:W4:Y:S03]  /*86b30*/  LDL.LU R27, [R1+0x18c] ;  /* 0x00018c00011b7983 */ /* 0x000f260000300800 */
[----:B-1----:R-:W4:Y:S01]  /*86b40*/  LDL.LU R8, [R1+0x80] ;  /* 0x0000800001087983 */ /* 0x002f220000300800 */
[----:B------:R-:W4:Y:S02]  /*86b50*/  LDL.LU R9, [R1+0x84] ;  /* 0x0000840001097983 */ /* 0x000f240000300800 */
[----:B--2---:R-:W2:Y:S02]  /*86b60*/  LDL.LU R10, [R1+0x88] ;  /* 0x00008800010a7983 */ /* 0x004ea40000300800 */
[----:B------:R-:W2:Y:S01]  /*86b70*/  LDL.LU R11, [R1+0x8c] ;  /* 0x00008c00010b7983 */ /* 0x000ea20000300800 */
[----:B---3--:R-:W-:Y:S01]  /*86b80*/  HMMA.16816.F32 R12, R4, R22, R12 ;  /* 0x00000016040c723c */ /* 0x008fe2000000180c */
[----:B--2---:R0:W-:Y:S01]  /*86b90*/  STL.64 [R1+0x3e68], R10 ;  /* 0x003e680a01007387 */ /* 0x0041e20000100a00 */
[----:B----4-:R1:W-:Y:S02]  /*86ba0*/  STL.64 [R1+0x3e60], R8 ;  /* 0x003e600801007387 */ /* 0x0103e40000100a00 */
[----:B0-----:R-:W-:-:S02]  /*86bb0*/  IMAD.MOV.U32 R10, RZ, RZ, R0 ;  /* 0x000000ffff0a7224 */ /* 0x001fc400078e0000 */
[----:B------:R-:W2:Y:S11]  /*86bc0*/  LDL.LU R0, [R1+0x3f70] ;  /* 0x003f700001007983 */ /* 0x000eb60000300800 */
[----:B------:R-:W-:Y:S06]  /*86bd0*/  @!UPT UIADD3 URZ, URZ, URZ, URZ ;  /* 0x0000003f3f3ff290 */ /* 0x000fec000fffe03f */
[----:B------:R-:W-:Y:S02]  /*86be0*/  STL.64 [R1+0xa60], R12 ;  /* 0x000a600c01007387 */ /* 0x000fe40000100a00 */
[----:B------:R0:W-:Y:S02]  /*86bf0*/  STL.64 [R1+0xa68], R14 ;  /* 0x000a680e01007387 */ /* 0x0001e40000100a00 */
[----:B-1----:R-:W-:Y:S02]  /*86c00*/  IMAD.MOV.U32 R9, RZ, RZ, R22 ;  /* 0x000000ffff097224 */ /* 0x002fe400078e0016 */
[----:B------:R-:W-:Y:S01]  /*86c10*/  IMAD.MOV.U32 R8, RZ, RZ, R23 ;  /* 0x000000ffff087224 */ /* 0x000fe200078e0017 */
        /* <DEDUP_REMOVED lines=11> */
[----:B------:R-:W4:Y:S02]  /*86cd0*/  LDL.LU.64 R22, [R1+0x3f48] ;  /* 0x003f480001167983 */ /* 0x000f240000300a00 */
[C---:B----4-:R-:W-:Y:S11]  /*86ce0*/  HMMA.16816.F32 R24, R4.reuse, R22, R24 ;  /* 0x000000160418723c */ /* 0x050ff60000001818 */
[----:B------:R-:W-:Y:S11]  /*86cf0*/  @!UPT UIADD3 URZ, URZ, URZ, URZ ;  /* 0x0000003f3f3ff290 */ /* 0x000ff6000fffe03f */
[----:B------:R-:W-:Y:S01]  /*86d00*/  @!UPT UIADD3 URZ, URZ, URZ, URZ ;  /* 0x0000003f3f3ff290 */ /* 0x000fe2000fffe03f */
[----:B------:R0:W-:Y:S01]  /*86d10*/  STL.64 [R1+0xa00], R24 ;  /* 0x000a001801007387 */ /* 0x0001e20000100a00 */
[----:B------:R1:W-:Y:S02]  /*86d20*/  STL.64 [R1+0xa08], R26 ;  /* 0x000a081a01007387 */ /* 0x0003e40000100a00 */
[----:B0-----:R-:W-:Y:S02]  /*86d30*/  IMAD.MOV.U32 R25, RZ, RZ, R22 ;  /* 0x000000ffff197224 */ /* 0x001fe400078e0016 */
[----:B------:R-:W-:Y:S02]  /*86d40*/  IMAD.MOV.U32 R24, RZ, RZ, R23 ;  /* 0x000000ffff187224 */ /* 0x000fe400078e0017 */
[----:B------:R-:W4:Y:S02]  /*86d50*/  LDL.LU.64 R22, [R1+0x3f40] ;  /* 0x003f400001167983 */ /* 0x000f240000300a00 */
[----:B----4-:R-:W-:Y:S01]  /*86d60*/  HMMA.16816.F32 R16, R4, R22, R16 ;  /* 0x000000160410723c */ /* 0x010fe20000001810 */
        /* <DEDUP_REMOVED lines=8> */
[----:B------:R-:W2:Y:S02]  /*86df0*/  LDL.LU.64 R20, [R1+0x3f20] ;  /* 0x003f200001147983 */ /* 0x000ea40000300a00 */
[----:B------:R-:W-:-:S07]  /*86e00*/  IMAD.MOV.U32 R11, RZ, RZ, R29 ;  /* 0x000000ffff0b7224 */ /* 0x000fce00078e001d */
[----:B--2---:R-:W-:Y:S11]  /*86e10*/  HMMA.16816.F32 R20, R4, R10, R20 ;  /* 0x0000000a0414723c */ /* 0x004ff60000001814 */
[----:B------:R-:W-:Y:S11]  /*86e20*/  @!UPT UIADD3 URZ, URZ, URZ, URZ ;  /* 0x0000003f3f3ff290 */ /* 0x000ff6000fffe03f */
[----:B------:R-:W-:Y:S01]  /*86e30*/  @!UPT UIADD3 URZ, URZ, URZ, URZ ;  /* 0x0000003f3f3ff290 */ /* 0x000fe2000fffe03f */
[----:B------:R-:W-:Y:S01]  /*86e40*/  STL.64 [R1+0x7b0], R20 ;  /* 0x0007b01401007387 */ /* 0x000fe20000100a00 */
[----:B------:R0:W-:Y:S03]  /*86e50*/  STL.64 [R1+0x7b8], R22 ;  /* 0x0007b81601007387 */ /* 0x0001e60000100a00 */
[----:B0-----:R-:W3:Y:S01]  /*86e60*/  LDL.LU.64 R22, [R1+0x3f18] ;  /* 0x003f180001167983 */ /* 0x001ee20000300a00 */
[----:B------:R-:W3:Y:S02]  /*86e70*/  LDL.LU.64 R20, [R1+0x3f10] ;  /* 0x003f100001147983 */ /* 0x000ee40000300a00 */
[----:B------:R0:W-:Y:S02]  /*86e80*/  STL.64 [R1+0x3e78], R10 ;  /* 0x003e780a01007387 */ /* 0x0001e40000100a00 */
[----:B0-----:R-:W-:Y:S02]  /*86e90*/  IMAD.MOV.U32 R10, RZ, RZ, R27 ;  /* 0x000000ffff0a7224 */ /* 0x001fe400078e001b */
[----:B------:R-:W-:-:S05]  /*86ea0*/  IMAD.MOV.U32 R11, RZ, RZ, R26 ;  /* 0x000000ffff0b7224 */ /* 0x000fca00078e001a */
[----:B------:R0:W-:Y:S02]  /*86eb0*/  STL.64 [R1+0x3e90], R10 ;  /* 0x003e900a01007387 */ /* 0x0001e40000100a00 */
[----:B0-----:R-:W-:Y:S02]  /*86ec0*/  IMAD.MOV.U32 R10, RZ, RZ, R25 ;  /* 0x000000ffff0a7224 */ /* 0x001fe400078e0019 */
[----:B------:R-:W-:-:S05]  /*86ed0*/  IMAD.MOV.U32 R11, RZ, RZ, R24 ;  /* 0x000000ffff0b7224 */ /* 0x000fca00078e0018 */
[----:B------:R0:W-:Y:S02]  /*86ee0*/  STL.64 [R1+0x3ea8], R10 ;  /* 0x003ea80a01007387 */ /* 0x0001e40000100a00 */
[----:B0-----:R-:W-:Y:S02]  /*86ef0*/  IMAD.MOV.U32 R10, RZ, RZ, R13 ;  /* 0x000000ffff0a7224 */ /* 0x001fe400078e000d */
[----:B------:R-:W-:-:S05]  /*86f00*/  IMAD.MOV.U32 R11, RZ, RZ, R12 ;  /* 0x000000ffff0b7224 */ /* 0x000fca00078e000c */
[----:B------:R-:W-:Y:S01]  /*86f10*/  STL.64 [R1+0x3ec0], R10 ;  /* 0x003ec00a01007387 */ /* 0x000fe20000100a00 */
[----:B------:R-:W4:Y:S01]  /*86f20*/  LDL.LU R24, [R1+0x140] ;  /* 0x0001400001187983 */ /* 0x000f220000300800 */
[----:B---3--:R-:W-:Y:S11]  /*86f30*/  HMMA.16816.F32 R20, R4, R14, R20 ;  /* 0x0000000e0414723c */ /* 0x008ff60000001814 */
[----:B------:R-:W-:Y:S11]  /*86f40*/  @!UPT UIADD3 URZ, URZ, URZ, URZ ;  /* 0x0000003f3f3ff290 */ /* 0x000ff6000fffe03f */
[----:B------:R-:W-:Y:S01]  /*86f50*/  @!UPT UIADD3 URZ, URZ, URZ, URZ ;  /* 0x0000003f3f3ff290 */ /* 0x000fe2000fffe03f */
[----:B------:R0:W-:Y:S01]  /*86f60*/  STL.64 [R1+0x7c0], R20 ;  /* 0x0007c01401007387 */ /* 0x0001e20000100a00 */
[----:B------:R1:W-:Y:S02]  /*86f70*/  STL.64 [R1+0x7c8], R22 ;  /* 0x0007c81601007387 */ /* 0x0003e40000100a00 */
[----:B------:R-:W4:Y:S02]  /*86f80*/  LDL.LU R25, [R1+0x144] ;  /* 0x0001440001197983 */ /* 0x000f240000300800 */
[----:B------:R-:W4:Y:S01]  /*86f90*/  LDL.LU R26, [R1+0x148] ;  /* 0x00014800011a7983 */ /* 0x000f220000300800 */
[----:B------:R-:W4:Y:S04]  /*86fa0*/  LDL.LU R27, [R1+0x14c] ;  /* 0x00014c00011b7983 */ /* 0x000f280000300800 */
[----:B0-----:R-:W2:Y:S01]  /*86fb0*/  LDL.LU R20, [R1+0xe0] ;  /* 0x0000e00001147983 */ /* 0x001ea20000300800 */
[----:B------:R-:W2:Y:S02]  /*86fc0*/  LDL.LU R21, [R1+0xe4] ;  /* 0x0000e40001157983 */ /* 0x000ea40000300800 */
[----:B-1----:R-:W2:Y:S02]  /*86fd0*/  LDL.LU R22, [R1+0xe8] ;  /* 0x0000e80001167983 */ /* 0x002ea40000300800 */
[----:B------:R-:W2:Y:S01]  /*86fe0*/  LDL.LU R23, [R1+0xec] ;  /* 0x0000ec0001177983 */ /* 0x000ea20000300800 */
[----:B------:R0:W-:Y:S01]  /*86ff0*/  STL.64 [R1+0x3e70], R14 ;  /* 0x003e700e01007387 */ /* 0x0001e20000100a00 */
[----:B------:R-:W3:Y:S02]  /*87000*/  LDL.LU R12, [R1+0x90] ;  /* 0x00009000010c7983 */ /* 0x000ee40000300800 */
[----:B------:R-:W3:Y:S02]  /*87010*/  LDL.LU R13, [R1+0x94] ;  /* 0x00009400010d7983 */ /* 0x000ee40000300800 */
[----:B0-----:R-:W-:-:S02]  /*87020*/  IMAD.MOV.U32 R14, RZ, RZ, R0 ;  /* 0x000000ffff0e7224 */ /* 0x001fc400078e0000 */
[----:B------:R-:W-:Y:S01]  /*87030*/  IMAD.MOV.U32 R15, RZ, RZ, R28 ;  /* 0x000000ffff0f7224 */ /* 0x000fe200078e001c */
[----:B------:R-:W2:Y:S01]  /*87040*/  LDL.LU R0, [R1+0x3f08] ;  /* 0x003f080001007983 */ /* 0x000ea20000300800 */
[----:B------:R-:W2:Y:S03]  /*87050*/  LDL.LU R28, [R1+0x3f04] ;  /* 0x003f0400011c7983 */ /* 0x000ea60000300800 */
[----:B------:R-:W-:Y:S04]  /*87060*/  STL.64 [R1+0x3e88], R14 ;  /* 0x003e880e01007387 */ /* 0x000fe80000100a00 */
[----:B---3--:R0:W-:Y:S04]  /*87070*/  STL.64 [R1+0x3e80], R12 ;  /* 0x003e800c01007387 */ /* 0x0081e80000100a00 */
        /* <DEDUP_REMOVED lines=8> */
[----:B------:R-:W-:-:S02]  /*87100*/  IMAD.MOV.U32 R14, RZ, RZ, R28 ;  /* 0x000000ffff0e7224 */ /* 0x000fc400078e001c */
[----:B------:R-:W-:Y:S01]  /*87110*/  IMAD.MOV.U32 R15, RZ, RZ, R0 ;  /* 0x000000ffff0f7224 */ /* 0x000fe200078e0000 */
[----:B------:R-:W3:Y:S01]  /*87120*/  LDL.LU R28, [R1+0x3f00] ;  /* 0x003f0000011c7983 */ /* 0x000ee20000300800 */
[----:B------:R-:W3:Y:S03]  /*87130*/  LDL.LU R0, [R1+0x3efc] ;  /* 0x003efc0001007983 */ /* 0x000ee60000300800 */
[----:B------:R-:W-:Y:S01]  /*87140*/  STL.64 [R1+0x3eb8], R14 ;  /* 0x003eb80e01007387 */ /* 0x000fe20000100a00 */
[----:B----4-:R-:W-:Y:S03]  /*87150*/  HMMA.16816.F32 R24, R4, R18, R24 ;  /* 0x000000120418723c */ /* 0x010fe60000001818 */
[----:B--2---:R0:W-:Y:S04]  /*87160*/  STL.64 [R1+0x3eb0], R12 ;  /* 0x003eb00c01007387 */ /* 0x0041e80000100a00 */
[----:B0-----:R-:W2:Y:S01]  /*87170*/  LDL.LU R12, [R1+0xc0] ;  /* 0x0000c000010c7983 */ /* 0x001ea20000300800 */
[----:B------:R-:W2:Y:S02]  /*87180*/  LDL.LU R13, [R1+0xc4] ;  /* 0x0000c400010d7983 */ /* 0x000ea40000300800 */
[----:B------:R-:W4:Y:S02]  /*87190*/  LDL.LU R14, [R1+0xc8] ;  /* 0x0000c800010e7983 */ /* 0x000f240000300800 */
[----:B------:R-:W4:Y:S02]  /*871a0*/  LDL.LU R15, [R1+0xcc] ;  /* 0x0000cc00010f7983 */ /* 0x000f240000300800 */
[----:B----4-:R3:W-:Y:S01]  /*871b0*/  STL.64 [R1+0x3ed0], R14 ;  /* 0x003ed00e01007387 */ /* 0x0107e20000100a00 */
[----:B--2---:R0:W-:Y:S02]  /*871c0*/  STL.64 [R1+0x3ec8], R12 ;  /* 0x003ec80c01007387 */ /* 0x0041e40000100a00 */
[----:B---3--:R-:W-:Y:S01]  /*871d0*/  IMAD.MOV.U32 R14, RZ, RZ, R0 ;  /* 0x000000ffff0e7224 */ /* 0x008fe200078e0000 */
[----:B0-----:R-:W2:Y:S01]  /*871e0*/  LDL.LU R12, [R1+0xd0] ;  /* 0x0000d000010c7983 */ /* 0x001ea20000300800 */
[----:B------:R-:W2:Y:S02]  /*871f0*/  LDL.LU R13, [R1+0xd4] ;  /* 0x0000d400010d7983 */ /* 0x000ea40000300800 */
[----:B------:R-:W3:Y:S02]  /*87200*/  LDL.LU R0, [R1+0x3ef8] ;  /* 0x003ef80001007983 */ /* 0x000ee40000300800 */
[----:B------:R-:W-:Y:S01]  /*87210*/  STL.64 [R1+0x7e0], R24 ;  /* 0x0007e01801007387 */ /* 0x000fe20000100a00 */
[----:B------:R0:W-:Y:S04]  /*87220*/  STL.64 [R1+0x7e8], R26 ;  /* 0x0007e81a01007387 */ /* 0x0001e80000100a00 */
[----:B0-----:R-:W4:Y:S01]  /*87230*/  LDL.LU.64 R26, [R1+0x3ef0] ;  /* 0x003ef000011a7983 */ /* 0x001f220000300a00 */
[----:B------:R-:W2:Y:S02]  /*87240*/  LDL.LU.64 R24, [R1+0x3ee8] ;  /* 0x003ee80001187983 */ /* 0x000ea40000300a00 */
[----:B------:R-:W-:-:S02]  /*87250*/  IMAD.MOV.U32 R10, RZ, RZ, R9 ;  /* 0x000000ffff0a7224 */ /* 0x000fc400078e0009 */
[----:B------:R-:W-:Y:S02]  /*87260*/  IMAD.MOV.U32 R11, RZ, RZ, R8 ;  /* 0x000000ffff0b7224 */ /* 0x000fe400078e0008 */
[----:B------:R-:W-:Y:S01]  /*87270*/  IMAD.MOV.U32 R15, RZ, RZ, R28 ;  /* 0x000000ffff0f7224 */ /* 0x000fe200078e001c */
[----:B----4-:R-:W-:Y:S01]  /*87280*/  HMMA.16816.F32 R4, R4, R26, R20 ;  /* 0x0000001a0404723c */ /* 0x010fe20000001814 */
[----:B------:R-:W2:Y:S01]  /*87290*/  LDL.LU.64 R22, [R1+0x3ee0] ;  /* 0x003ee00001167983 */ /* 0x000ea20000300a00 */
[----:B------:R-:W2:Y:S11]  /*872a0*/  LDL.LU.64 R20, [R1+0x3ed8] ;  /* 0x003ed80001147983 */ /* 0x000eb60000300a00 */
[----:B------:R-:W-:Y:S10]  /*872b0*/  @!UPT UIADD3 URZ, URZ, URZ, URZ ;  /* 0x0000003f3f3ff290 */ /* 0x000ff4000fffe03f */
[----:B------:R-:W-:Y:S01]  /*872c0*/  STL.64 [R1+0x7d0], R4 ;  /* 0x0007d00401007387 */ /* 0x000fe20000100a00 */
[----:B------:R0:W-:Y:S03]  /*872d0*/  STL.64 [R1+0x7d8], R6 ;  /* 0x0007d80601007387 */ /* 0x0001e60000100a00 */
[----:B0-----:R-:W4:Y:S01]  /*872e0*/  LDL.LU.64 R6, [R1+0xd60] ;  /* 0x000d600001067983 */ /* 0x001f220000300a00 */
        /* <DEDUP_REMOVED lines=30> */
[----:B------:R-:W2:Y:S11]  /*874d0*/  LDL.LU.64 R14, [R1+0x3e70] ;  /* 0x003e7000010e7983 */ /* 0x000eb60000300a00 */
[----:B------:R-:W-:Y:S10]  /*874e0*/  @!UPT UIADD3 URZ, URZ, URZ, URZ ;  /* 0x0000003f3f3ff290 */ /* 0x000ff4000fffe03f */
[----:B------:R-:W-:Y:S01]  /*874f0*/  STL.64 [R1+0x830], R8 ;  /* 0x0008300801007387 */ /* 0x000fe20000100a00 */
[----:B------:R0:W-:Y:S03]  /*87500*/  STL.64 [R1+0x838], R10 ;  /* 0x0008380a01007387 */ /* 0x0001e60000100a00 */
[----:B0-----:R-:W2:Y:S01]  /*87510*/  LDL.LU.64 R10, [R1+0x3e68] ;  /* 0x003e6800010a7983 */ /* 0x001ea20000300a00 */
[----:B------:R-:W2:Y:S02]  /*87520*/  LDL.LU.64 R8, [R1+0x3e60] ;  /* 0x003e600001087983 */ /* 0x000ea40000300a00 */
[----:B------:R-:W-:-:S04]  /*87530*/  IMAD.MOV.U32 R28, RZ, RZ, c[0x0][0x188] ;  /* 0x00006200ff1c7624 */ /* 0x000fc800078e00ff */
[----:B------:R-:W-:-:S04]  /*87540*/  IMAD.SHL.U32 R28, R28, 0x80, RZ ;  /* 0x000000801c1c7824 */ /* 0x000fc800078e00ff */
[----:B------:R-:W-:Y:S01]  /*87550*/  IMAD.SHL.U32 R28, R28, 0x2, RZ ;  /* 0x000000021c1c7824 */ /* 0x000fe200078e00ff */
[----:B--2---:R-:W-:Y:S01]  /*87560*/  HMMA.16816.F32 R8, R20, R14, R8 ;  /* 0x0000000e1408723c */ /* 0x004fe20000001808 */
[----:B------:R-:W2:Y:S01]  /*87570*/  LDL.LU.64 R14, [R1+0xd40] ;  /* 0x000d4000010e7983 */ /* 0x000ea20000300a00 */
[----:B------:R-:W2:Y:S11]  /*87580*/  LDL.LU.64 R26, [R1+0xd38] ;  /* 0x000d3800011a7983 */ /* 0x000eb60000300a00 */
[----:B------:R-:W-:Y:S10]  /*87590*/  @!UPT UIADD3 URZ, URZ, URZ, URZ ;  /* 0x0000003f3f3ff290 */ /* 0x000ff4000fffe03f */
[----:B------:R-:W-:Y:S01]  /*875a0*/  STL.64 [R1+0x840], R8 ;  /* 0x0008400801007387 */ /* 0x000fe20000100a00 */
[----:B------:R4:W-:Y:S02]  /*875b0*/  STL.64 [R1+0x848], R10 ;  /* 0x0008480a01007387 */ /* 0x0009e40000100a00 */
[----:B------:R-:W2:Y:S01]  /*875c0*/  LDL.LU.64 R12, [R1+0xd30] ;  /* 0x000d3000010c7983 */ /* 0x000ea20000300a00 */
[-C--:B----4-:R-:W-:Y:S02]  /*875d0*/  IADD3 R11, P0, R6, R28.reuse, RZ ;  /* 0x0000001c060b7210 */ /* 0x090fe40007f1e0ff */
[-C--:B------:R-:W-:Y:S02]  /*875e0*/  IADD3 R10, P1, R16, R28.reuse, RZ ;  /* 0x0000001c100a7210 */ /* 0x080fe40007f3e0ff */
[-C--:B------:R-:W-:Y:S02]  /*875f0*/  IADD3 R9, P2, R24, R28.reuse, RZ ;  /* 0x0000001c18097210 */ /* 0x080fe40007f5e0ff */
[----:B------:R-:W-:Y:S01]  /*87600*/  IADD3 R8, P3, R2, R28, RZ ;  /* 0x0000001c02087210 */ /* 0x000fe20007f7e0ff */
[----:B------:R-:W-:Y:S01]  /*87610*/  STL [R1+0x3d10], R11 ;  /* 0x003d100b01007387 */ /* 0x000fe20000100800 */
[----:B------:R-:W-:Y:S02]  /*87620*/  STL [R1+0x3d14], R10 ;  /* 0x003d140a01007387 */ /* 0x000fe40000100800 */
[----:B------:R-:W-:Y:S02]  /*87630*/  STL [R1+0x3d18], R9 ;  /* 0x003d180901007387 */ /* 0x000fe40000100800 */
[----:B------:R0:W-:Y:S02]  /*87640*/  STL [R1+0x3d1c], R8 ;  /* 0x003d1c0801007387 */ /* 0x0001e40000100800 */
[----:B0-----:R-:W4:Y:S01]  /*87650*/  LDL.LU R8, [R1+0x70] ;  /* 0x0000700001087983 */ /* 0x001f220000300800 */
[----:B------:R-:W4:Y:S02]  /*87660*/  LDL.LU R9, [R1+0x74] ;  /* 0x0000740001097983 */ /* 0x000f240000300800 */
[----:B------:R-:W4:Y:S02]  /*87670*/  LDL.LU R10, [R1+0x78] ;  /* 0x00007800010a7983 */ /* 0x000f240000300800 */
[----:B------:R-:W4:Y:S02]  /*87680*/  LDL.LU R11, [R1+0x7c] ;  /* 0x00007c00010b7983 */ /* 0x000f240000300800 */
[----:B---3--:R-:W-:-:S02]  /*87690*/  IMAD.X R7, R7, 0x1, R0, P0 ;  /* 0x0000000107077824 */ /* 0x008fc400000e0600 */
[--C-:B------:R-:W-:Y:S02]  /*876a0*/  IMAD.X R6, R17, 0x1, R0.reuse, P1 ;  /* 0x0000000111067824 */ /* 0x100fe400008e0600 */
[--C-:B------:R-:W-:Y:S02]  /*876b0*/  IMAD.X R5, R25, 0x1, R0.reuse, P2 ;  /* 0x0000000119057824 */ /* 0x100fe400010e0600 */
[--C-:B------:R-:W-:Y:S01]  /*876c0*/  IMAD.X R4, R3, 0x1, R0.reuse, P3 ;  /* 0x0000000103047824 */ /* 0x100fe200018e0600 */
[----:B------:R-:W-:Y:S01]  /*876d0*/  STL [R1+0x3d20], R7 ;  /* 0x003d200701007387 */ /* 0x000fe20000100800 */
[----:B------:R-:W-:Y:S02]  /*876e0*/  STL [R1+0x3d24], R6 ;  /* 0x003d240601007387 */ /* 0x000fe40000100800 */
[----:B------:R-:W-:Y:S02]  /*876f0*/  STL [R1+0x3d28], R5 ;  /* 0x003d280501007387 */ /* 0x000fe40000100800 */
[----:B------:R0:W-:Y:S02]  /*87700*/  STL [R1+0x3d2c], R4 ;  /* 0x003d2c0401007387 */ /* 0x0001e40000100800 */
[----:B0-----:R-:W3:Y:S01]  /*87710*/  LDL.LU R4, [R1+0x31ac] ;  /* 0x0031ac0001047983 */ /* 0x001ee20000300800 */
[----:B------:R-:W3:Y:S01]  /*87720*/  LDL.LU R5, [R1+0x31a4] ;  /* 0x0031a40001057983 */ /* 0x000ee20000300800 */
[----:B----4-:R-:W-:Y:S11]  /*87730*/  HMMA.16816.F32 R8, R20, R18, R8 ;  /* 0x000000121408723c */ /* 0x010ff60000001808 */
[----:B------:R-:W-:Y:S11]  /*87740*/  @!UPT UIADD3 URZ, URZ, URZ, URZ ;  /* 0x0000003f3f3ff290 */ /* 0x000ff6000fffe03f */
[----:B------:R-:W-:Y:S01]  /*87750*/  @!UPT UIADD3 URZ, URZ, URZ, URZ ;  /* 0x0000003f3f3ff290 */ /* 0x000fe2000fffe03f */
[----:B------:R-:W-:Y:S01]  /*87760*/  STL.64 [R1+0x850], R8 ;  /* 0x0008500801007387 */ /* 0x000fe20000100a00 */
[----:B------:R-:W-:Y:S02]  /*87770*/  STL.64 [R1+0x858], R10 ;  /* 0x0008580a01007387 */ /* 0x000fe40000100a00 */
[----:B---3--:R0:W-:Y:S02]  /*87780*/  STL.64 [R1+0x3e50], R4 ;  /* 0x003e500401007387 */ /* 0x0081e40000100a00 */
[----:B0-----:R-:W3:Y:S01]  /*87790*/  LDL.LU.64 R4, [R1+0x908] ;  /* 0x0009080001047983 */ /* 0x001ee20000300a00 */
[----:B------:R-:W4:Y:S02]  /*877a0*/  LDL.LU R29, [R1+0x319c] ;  /* 0x00319c00011d7983 */ /* 0x000f240000300800 */
[----:B------:R-:W4:Y:S02]  /*877b0*/  LDL.LU R6, [R1+0x3194] ;  /* 0x0031940001067983 */ /* 0x000f240000300800 */
[----:B------:R-:W4:Y:S01]  /*877c0*/  LDL.LU R7, [R1+0x31c0] ;  /* 0x0031c00001077983 */ /* 0x000f220000300800 */
[----:B------:R-:W4:Y:S01]  /*877d0*/  LDL.LU R3, [R1+0x318c] ;  /* 0x00318c0001037983 */ /* 0x000f220000300800 */
[----:B------:R-:W4:Y:S02]  /*877e0*/  LDL.LU R8, [R1+0x31b8] ;  /* 0x0031b80001087983 */ /* 0x000f240000300800 */
[----:B------:R-:W4:Y:S01]  /*877f0*/  LDL.LU R9, [R1+0x3184] ;  /* 0x0031840001097983 */ /* 0x000f220000300800 */
[-C--:B--2---:R-:W-:Y:S01]  /*87800*/  IADD3 R19, P0, R14, R28.reuse, RZ ;  /* 0x0000001c0e137210 */ /* 0x084fe20007f1e0ff */
[----:B------:R-:W2:Y:S01]  /*87810*/  LDL.LU R10, [R1+0x31b0] ;  /* 0x0031b000010a7983 */ /* 0x000ea20000300800 */
[----:B------:R-:W2:Y:S01]  /*87820*/  LDL.LU R11, [R1+0x317c] ;  /* 0x00317c00010b7983 */ /* 0x000ea20000300800 */
[-C--:B------:R-:W-:Y:S01]  /*87830*/  IADD3 R18, P1, R26, R28.reuse, RZ ;  /* 0x0000001c1a127210 */ /* 0x080fe20007f3e0ff */
[----:B------:R-:W2:Y:S01]  /*87840*/  LDL.LU R25, [R1+0x31a8] ;  /* 0x0031a80001197983 */ /* 0x000ea20000300800 */
[----:B------:R-:W2:Y:S01]  /*87850*/  LDL.LU R2, [R1+0x3174] ;  /* 0x0031740001027983 */ /* 0x000ea20000300800 */
[----:B------:R-:W-:Y:S01]  /*87860*/  IADD3 R17, P2, R12, R28, RZ ;  /* 0x0000001c0c117210 */ /* 0x000fe20007f5e0ff */
[----:B------:R0:W-:Y:S02]  /*87870*/  STL [R1+0x3d30], R19 ;  /* 0x003d301301007387 */ /* 0x0001e40000100800 */
[----:B------:R-:W-:-:S02]  /*87880*/  IMAD.X R15, R15, 0x1, R0, P0 ;  /* 0x000000010f0f7824 */ /* 0x000fc400000e0600 */
[--C-:B------:R-:W-:Y:S02]  /*87890*/  IMAD.X R14, R27, 0x1, R0.reuse, P1 ;  /* 0x000000011b0e7824 */ /* 0x100fe400008e0600 */
[----:B------:R-:W-:Y:S01]  /*878a0*/  IMAD.X R13, R13, 0x1, R0, P2 ;  /* 0x000000010d0d7824 */ /* 0x000fe200010e0600 */
[----:B0-----:R-:W2:Y:S01]  /*878b0*/  LDL.LU R19, [R1+0x31b4] ;  /* 0x0031b40001137983 */ /* 0x001ea20000300800 */
[----:B------:R0:W-:Y:S03]  /*878c0*/  STL [R1+0x3d34], R18 ;  /* 0x003d341201007387 */ /* 0x0001e60000100800 */
[----:B0-----:R-:W4:Y:S01]  /*878d0*/  LDL.LU R18, [R1+0x31bc] ;  /* 0x0031bc0001127983 */ /* 0x001f220000300800 */
[----:B------:R0:W-:Y:S03]  /*878e0*/  STL [R1+0x3d38], R17 ;  /* 0x003d381101007387 */ /* 0x0001e60000100800 */
[----:B0-----:R-:W4:Y:S01]  /*878f0*/  LDL.LU R17, [R1+0x31c4] ;  /* 0x0031c40001117983 */ /* 0x001f220000300800 */
[----:B---3--:R-:W-:-:S05]  /*87900*/  IADD3 R16, P3, R4, R28, RZ ;  /* 0x0000001c04107210 */ /* 0x008fca0007f7e0ff */
[----:B------:R-:W-:Y:S01]  /*87910*/  STL [R1+0x3d3c], R16 ;  /* 0x003d3c1001007387 */ /* 0x000fe20000100800 */
[----:B------:R-:W-:Y:S02]  /*87920*/  STL [R1+0x3d40], R15 ;  /* 0x003d400f01007387 */ /* 0x000fe40000100800 */
[----:B------:R-:W-:Y:S02]  /*87930*/  IMAD.X R12, R5, 0x1, R0, P3 ;  /* 0x00000001050c7824 */ /* 0x000fe400018e0600 */
[----:B------:R-:W3:Y:S01]  /*87940*/  LDL.LU.64 R26, [R1+0x3e58] ;  /* 0x003e5800011a7983 */ /* 0x000ee20000300a00 */
[----:B------:R-:W-:Y:S01]  /*87950*/  STL [R1+0x3d44], R14 ;  /* 0x003d440e01007387 */ /* 0x000fe20000100800 */
[----:B------:R-:W-:Y:S02]  /*87960*/  STL [R1+0x3d48], R13 ;  /* 0x003d480d01007387 */ /* 0x000fe40000100800 */
[----:B------:R-:W3:Y:S02]  /*87970*/  LDL.LU.64 R4, [R1+0x3e50] ;  /* 0x003e500001047983 */ /* 0x000ee40000300a00 */
[----:B------:R0:W-:Y:S02]  /*87980*/  STL [R1+0x3d4c], R12 ;  /* 0x003d4c0c01007387 */ /* 0x0001e40000100800 */
[----:B0-----:R-:W3:Y:S01]  /*87990*/  LDL.LU R12, [R1+0x4b0] ;  /* 0x0004b000010c7983 */ /* 0x001ee20000300800 */
[----:B------:R-:W3:Y:S02]  /*879a0*/  LDL.LU R13, [R1+0x4b4] ;  /* 0x0004b400010d7983 */ /* 0x000ee40000300800 */
[----:B------:R-:W3:Y:S02]  /*879b0*/  LDL.LU R14, [R1+0x4b8] ;  /* 0x0004b800010e7983 */ /* 0x000ee40000300800 */
[----:B------:R-:W3:Y:S01]  /*879c0*/  LDL.LU R15, [R1+0x4bc] ;  /* 0x0004bc00010f7983 */ /* 0x000ee20000300800 */
[----:B--2---:R-:W-:-:S02]  /*879d0*/  IADD3 R19, P2, R19, R28, RZ ;  /* 0x0000001c13137210 */ /* 0x004fc40007f5e0ff */
[-C--:B----4-:R-:W-:Y:S02]  /*879e0*/  IADD3 R29, P6, R29, R28.reuse, RZ ;  /* 0x0000001c1d1d7210 */ /* 0x090fe40007fde0ff */
[-C--:B------:R-:W-:Y:S02]  /*879f0*/  IADD3 R6, P5, R6, R28.reuse, RZ ;  /* 0x0000001c06067210 */ /* 0x080fe40007fbe0ff */
[-C--:B------:R-:W-:Y:S02]  /*87a00*/  IADD3 R18, P3, R18, R28.reuse, RZ ;  /* 0x0000001c12127210 */ /* 0x080fe40007f7e0ff */
[----:B------:R-:W-:-:S05]  /*87a10*/  IADD3 R17, P4, R17, R28, RZ ;  /* 0x0000001c11117210 */ /* 0x000fca0007f9e0ff */
[--C-:B------:R-:W-:Y:S01]  /*87a20*/  IMAD.X R7, R7, 0x1, R0.reuse, P4 ;  /* 0x0000000107077824 */ /* 0x100fe200020e0600 */
[-C--:B------:R-:W-:Y:S01]  /*87a30*/  IADD3 R3, P4, R3, R28.reuse, RZ ;  /* 0x0000001c03037210 */ /* 0x080fe20007f9e0ff */
[--C-:B------:R-:W-:Y:S01]  /*87a40*/  IMAD.X R8, R8, 0x1, R0.reuse, P3 ;  /* 0x0000000108087824 */ /* 0x100fe200018e0600 */
[-C--:B------:R-:W-:Y:S01]  /*87a50*/  IADD3 R9, P3, R9, R28.reuse, RZ ;  /* 0x0000001c09097210 */ /* 0x080fe20007f7e0ff */
[----:B------:R-:W-:Y:S01]  /*87a60*/  IMAD.X R10, R10, 0x1, R0, P2 ;  /* 0x000000010a0a7824 */ /* 0x000fe200010e0600 */
[----:B---3--:R-:W-:Y:S01]  /*87a70*/  HMMA.16816.F32 R12, R20, R26, R12 ;  /* 0x0000001a140c723c */ /* 0x008fe2000000180c */
[-C--:B------:R-:W-:Y:S02]  /*87a80*/  IADD3 R4, P1, R4, R28.reuse, RZ ;  /* 0x0000001c04047210 */ /* 0x080fe40007f3e0ff */
[-C--:B------:R-:W-:Y:S11]  /*87a90*/  IADD3 R5, P0, R5, R28.reuse, RZ ;  /* 0x0000001c05057210 */ /* 0x080ff60007f1e0ff */
[----:B------:R-:W-:Y:S10]  /*87aa0*/  @!UPT UIADD3 URZ, URZ, URZ, URZ ;  /* 0x0000003f3f3ff290 */ /* 0x000ff4000fffe03f */
[----:B------:R-:W-:Y:S02]  /*87ab0*/  IMAD.MOV.U32 R20, RZ, RZ, R15 ;  /* 0x000000ffff147224 */ /* 0x000fe400078e000f */
[----:B------:R-:W-:Y:S01]  /*87ac0*/  IMAD.MOV.U32 R21, RZ, RZ, R14 ;  /* 0x000000ffff157224 */ /* 0x000fe200078e000e */
[----:B------:R-:W-:Y:S01]  /*87ad0*/  STL.64 [R1+0x860], R12 ;  /* 0x0008600c01007387 */ /* 0x000fe20000100a00 */
[----:B------:R-:W-:Y:S02]  /*87ae0*/  STL.64 [R1+0x868], R14 ;  /* 0x0008680e01007387 */ /* 0x000fe40000100a00 */
[----:B------:R-:W2:Y:S02]  /*87af0*/  LDL.LU R24, [R1+0x31a0] ;  /* 0x0031a00001187983 */ /* 0x000ea40000300800 */
[----:B------:R-:W-:Y:S01]  /*87b00*/  STL [R1+0x3d54], R20 ;  /* 0x003d541401007387 */ /* 0x000fe20000100800 */
[----:B------:R-:W-:Y:S01]  /*87b10*/  STL [R1+0x3d50], R21 ;  /* 0x003d501501007387 */ /* 0x000fe20000100800 */
[----:B------:R-:W-:Y:S02]  /*87b20*/  STL [R1+0x31c4], R17 ;  /* 0x0031c41101007387 */ /* 0x000fe40000100800 */
[----:B------:R-:W-:Y:S02]  /*87b30*/  STL [R1+0x31bc], R18 ;  /* 0x0031bc1201007387 */ /* 0x000fe40000100800 */
[----:B------:R-:W-:Y:S01]  /*87b40*/  STL [R1+0x31b4], R19 ;  /* 0x0031b41301007387 */ /* 0x000fe20000100800 */
[----:B------:R0:W-:Y:S01]  /*87b50*/  STL [R1+0x319c], R29 ;  /* 0x00319c1d01007387 */ /* 0x0001e20000100800 */
[----:B------:R-:W-:Y:S03]  /*87b60*/  STL [R1+0x31ac], R4 ;  /* 0x0031ac0401007387 */ /* 0x000fe60000100800 */
[----:B0-----:R-:W3:Y:S01]  /*87b70*/  LDL.LU R29, [R1+0x316c] ;  /* 0x00316c00011d7983 */ /* 0x001ee20000300800 */
[----:B------:R-:W-:Y:S02]  /*87b80*/  STL [R1+0x31a4], R5 ;  /* 0x0031a40501007387 */ /* 0x000fe40000100800 */
[----:B------:R0:W-:Y:S02]  /*87b90*/  STL [R1+0x318c], R3 ;  /* 0x00318c0301007387 */ /* 0x0001e40000100800 */
[----:B------:R-:W-:Y:S01]  /*87ba0*/  STL [R1+0x3194], R6 ;  /* 0x0031940601007387 */ /* 0x000fe20000100800 */
[----:B0-----:R-:W4:Y:S01]  /*87bb0*/  LDL.LU R3, [R1+0x3198] ;  /* 0x0031980001037983 */ /* 0x001f220000300800 */
[----:B------:R-:W-:Y:S02]  /*87bc0*/  STL [R1+0x31c0], R7 ;  /* 0x0031c00701007387 */ /* 0x000fe40000100800 */
[----:B------:R-:W-:Y:S02]  /*87bd0*/  STL [R1+0x31b8], R8 ;  /* 0x0031b80801007387 */ /* 0x000fe40000100800 */
[----:B------:R-:W-:Y:S01]  /*87be0*/  STL [R1+0x3184], R9 ;  /* 0x0031840901007387 */ /* 0x000fe20000100800 */
[----:B------:R-:W-:Y:S01]  /*87bf0*/  STL [R1+0x31b0], R10 ;  /* 0x0031b00a01007387 */ /* 0x000fe20000100800 */
[----:B------:R-:W2:Y:S01]  /*87c00*/  LDL.LU R21, [R1+0x3190] ;  /* 0x0031900001157983 */ /* 0x000ea20000300800 */
[----:B------:R-:W-:Y:S01]  /*87c10*/  IADD3 R11, P2, R11, R28, RZ ;  /* 0x0000001c0b0b7210 */ /* 0x000fe20007f5e0ff */
[----:B------:R-:W-:-:S04]  /*87c20*/  IMAD.X R25, R25, 0x1, R0, P1 ;  /* 0x0000000119197824 */ /* 0x000fc800008e0600 */
[----:B------:R-:W-:Y:S01]  /*87c30*/  STL [R1+0x317c], R11 ;  /* 0x00317c0b01007387 */ /* 0x000fe20000100800 */
[----:B------:R-:W-:-:S03]  /*87c40*/  IADD3 R2, P1, R2, R28, RZ ;  /* 0x0000001c02027210 */ /* 0x000fc60007f3e0ff */
[----:B--2---:R0:W-:Y:S01]  /*87c50*/  STL [R1+0x3e4c], R21 ;  /* 0x003e4c1501007387 */ /* 0x0041e20000100800 */
[----:B------:R-:W-:Y:S03]  /*87c60*/  STL [R1+0x31a8], R25 ;  /* 0x0031a81901007387 */ /* 0x000fe60000100800 */
[----:B0-----:R-:W2:Y:S01]  /*87c70*/  LDL.LU R21, [R1+0x3164] ;  /* 0x0031640001157983 */ /* 0x001ea20000300800 */
[----:B------:R0:W-:Y:S02]  /*87c80*/  STL [R1+0x3174], R2 ;  /* 0x0031740201007387 */ /* 0x0001e40000100800 */
[----:B------:R-:W2:Y:S02]  /*87c90*/  LDL.LU R20, [R1+0x315c] ;  /* 0x00315c0001147983 */ /* 0x000ea40000300800 */
[----:B------:R-:W2:Y:S01]  /*87ca0*/  LDL.LU R22, [R1+0x3188] ;  /* 0x0031880001167983 */ /* 0x000ea20000300800 */
[----:B------:R-:W2:Y:S01]  /*87cb0*/  LDL.LU R23, [R1+0x3154] ;  /* 0x0031540001177983 */ /* 0x000ea20000300800 */
[----:B------:R-:W2:Y:S02]  /*87cc0*/  LDL.LU R26, [R1+0x3180] ;  /* 0x00318000011a7983 */ /* 0x000ea40000300800 */
[----:B------:R-:W2:Y:S02]  /*87cd0*/  LDL.LU R27, [R1+0x314c] ;  /* 0x00314c00011b7983 */ /* 0x000ea40000300800 */
[----:B------:R-:W2:Y:S01]  /*87ce0*/  LDL.LU R12, [R1+0x3178] ;  /* 0x00317800010c7983 */ /* 0x000ea20000300800 */
[----:B------:R-:W2:Y:S01]  /*87cf0*/  LDL.LU R13, [R1+0x3144] ;  /* 0x00314400010d7983 */ /* 0x000ea20000300800 */
[----:B------:R-:W-:-:S02]  /*87d00*/  IMAD.X R24, R24, 0x1, R0, P0 ;  /* 0x0000000118187824 */ /* 0x000fc400000e0600 */
[----:B0-----:R-:W2:Y:S02]  /*87d10*/  LDL.LU R2, [R1+0x3170] ;  /* 0x0031700001027983 */ /* 0x001ea40000300800 */
[----:B------:R-:W2:Y:S01]  /*87d20*/  LDL.LU R14, [R1+0x313c] ;  /* 0x00313c00010e7983 */ /* 0x000ea20000300800 */
[----:B------:R-:W2:Y:S01]  /*87d30*/  LDL.LU R15, [R1+0x3168] ;  /* 0x00316800010f7983 */ /* 0x000ea20000300800 */
[----:B------:R-:W2:Y:S02]  /*87d40*/  LDL.LU R16, [R1+0x3134] ;  /* 0x0031340001107983 */ /* 0x000ea40000300800 */
[----:B------:R0:W-:Y:S02]  /*87d50*/  STL [R1+0x31a0], R24 ;  /* 0x0031a01801007387 */ /* 0x0001e40000100800 */
[----:B------:R-:W2:Y:S01]  /*87d60*/  LDL.LU R17, [R1+0x3160] ;  /* 0x0031600001117983 */ /* 0x000ea20000300800 */
[----:B------:R-:W2:Y:S01]  /*87d70*/  LDL.LU R18, [R1+0x312c] ;  /* 0x00312c0001127983 */ /* 0x000ea20000300800 */
[----:B------:R-:W2:Y:S01]  /*87d80*/  LDL.LU R19, [R1+0x3158] ;  /* 0x0031580001137983 */ /* 0x000ea20000300800 */
[-C--:B---3--:R-:W-:Y:S01]  /*87d90*/  IADD3 R29, P0, R29, R28.reuse, RZ ;  /* 0x0000001c1d1d7210 */ /* 0x088fe20007f1e0ff */
[----:B------:R-:W3:Y:S02]  /*87da0*/  LDL.LU R4, [R1+0x3124] ;  /* 0x0031240001047983 */ /* 0x000ee40000300800 */
[----:B----4-:R-:W-:Y:S01]  /*87db0*/  IMAD.X R3, R3, 0x1, R0, P6 ;  /* 0x0000000103037824 */ /* 0x010fe200030e0600 */
[----:B0-----:R-:W4:Y:S01]  /*87dc0*/  LDL.LU R24, [R1+0x3150] ;  /* 0x0031500001187983 */ /* 0x001f220000300800 */
[----:B------:R-:W3:Y:S02]  /*87dd0*/  LDL.LU R5, [R1+0x311c] ;  /* 0x00311c0001057983 */ /* 0x000ee40000300800 */
[----:B------:R-:W3:Y:S02]  /*87de0*/  LDL.LU R6, [R1+0x3148] ;  /* 0x0031480001067983 */ /* 0x000ee40000300800 */
[----:B------:R0:W-:Y:S02]  /*87df0*/  STL [R1+0x316c], R29 ;  /* 0x00316c1d01007387 */ /* 0x0001e40000100800 */
[----:B0-----:R-:W3:Y:S01]  /*87e00*/  LDL.LU R29, [R1+0x3114] ;  /* 0x00311400011d7983 */ /* 0x001ee20000300800 */
[----:B------:R-:W3:Y:S02]  /*87e10*/  LDL.LU R7, [R1+0x3140] ;  /* 0x0031400001077983 */ /* 0x000ee40000300800 */
[----:B------:R-:W3:Y:S02]  /*87e20*/  LDL.LU R8, [R1+0x310c] ;  /* 0x00310c0001087983 */ /* 0x000ee40000300800 */
[----:B------:R-:W3:Y:S01]  /*87e30*/  LDL.LU R9, [R1+0x3138] ;  /* 0x0031380001097983 */ /* 0x000ee20000300800 */
[----:B------:R0:W-:Y:S01]  /*87e40*/  STL [R1+0x3198], R3 ;  /* 0x0031980301007387 */ /* 0x0001e20000100800 */
[----:B------:R-:W3:Y:S02]  /*87e50*/  LDL.LU R10, [R1+0x3104] ;  /* 0x00310400010a7983 */ /* 0x000ee40000300800 */
[----:B------:R-:W3:Y:S02]  /*87e60*/  LDL.LU R11, [R1+0x3130] ;  /* 0x00313000010b7983 */ /* 0x000ee40000300800 */
[----:B------:R-:W3:Y:S01]  /*87e70*/  LDL.LU R25, [R1+0x30fc] ;  /* 0x0030fc0001197983 */ /* 0x000ee20000300800 */
[----:B0-----:R-:W3:Y:S01]  /*87e80*/  LDL.LU R3, [R1+0x3128] ;  /* 0x0031280001037983 */ /* 0x001ee20000300800 */
[----:B--2---:R-:W-:-:S05]  /*87e90*/  IADD3 R21, P6, R21, R28, RZ ;  /* 0x0000001c15157210 */ /* 0x004fca0007fde0ff */
[----:B------:R0:W-:Y:S04]  /*87ea0*/  STL [R1+0x3164], R21 ;  /* 0x0031641501007387 */ /* 0x0001e80000100800 */
[----:B0-----:R-:W2:Y:S01]  /*87eb0*/  LDL.LU R21, [R1+0x3e4c] ;  /* 0x003e4c0001157983 */ /* 0x001ea20000300800 */
[--C-:B------:R-:W-:Y:S01]  /*87ec0*/  IMAD.X R22, R22, 0x1, R0.reuse, P4 ;  /* 0x0000000116167824 */ /* 0x100fe200020e0600 */
[-C--:B------:R-:W-:Y:S01]  /*87ed0*/  IADD3 R23, P4, R23, R28.reuse, RZ ;  /* 0x0000001c17177210 */ /* 0x080fe20007f9e0ff */
[--C-:B------:R-:W-:Y:S01]  /*87ee0*/  IMAD.X R26, R26, 0x1, R0.reuse, P3 ;  /* 0x000000011a1a7824 */ /* 0x100fe200018e0600 */
[-C--:B------:R-:W-:Y:S01]  /*87ef0*/  IADD3 R27, P3, R27, R28.reuse, RZ ;  /* 0x0000001c1b1b7210 */ /* 0x080fe20007f7e0ff */
[--C-:B------:R-:W-:Y:S02]  /*87f00*/  IMAD.X R2, R2, 0x1, R0.reuse, P1 ;  /* 0x0000000102027824 */ /* 0x100fe400008e0600 */
[----:B------:R-:W-:Y:S01]  /*87f10*/  IMAD.X R12, R12, 0x1, R0, P2 ;  /* 0x000000010c0c7824 */ /* 0x000fe200010e0600 */
[----:B------:R-:W-:-:S02]  /*87f20*/  IADD3 R13, P2, R13, R28, RZ ;  /* 0x0000001c0d0d7210 */ /* 0x000fc40007f5e0ff */
[-C--:B------:R-:W-:Y:S01]  /*87f30*/  IADD3 R14, P1, R14, R28.reuse, RZ ;  /* 0x0000001c0e0e7210 */ /* 0x080fe20007f3e0ff */
[--C-:B------:R-:W-:Y:S01]  /*87f40*/  IMAD.X R15, R15, 0x1, R0.reuse, P0 ;  /* 0x000000010f0f7824 */ /* 0x100fe200000e0600 */
[-C--:B------:R-:W-:Y:S01]  /*87f50*/  IADD3 R16, P0, R16, R28.reuse, RZ ;  /* 0x0000001c10107210 */ /* 0x080fe20007f1e0ff */
[--C-:B------:R-:W-:Y:S01]  /*87f60*/  IMAD.X R17, R17, 0x1, R0.reuse, P6 ;  /* 0x0000000111117824 */ /* 0x100fe200030e0600 */
[-C--:B------:R-:W-:Y:S01]  /*87f70*/  IADD3 R18, P6, R18, R28.reuse, RZ ;  /* 0x0000001c12127210 */ /* 0x080fe20007fde0ff */
[--C-:B----4-:R-:W-:Y:S02]  /*87f80*/  IMAD.X R24, R24, 0x1, R0.reuse, P4 ;  /* 0x0000000118187824 */ /* 0x110fe400020e0600 */
[--C-:B---3--:R-:W-:Y:S01]  /*87f90*/  IMAD.X R6, R6, 0x1, R0.reuse, P3 ;  /* 0x0000000106067824 */ /* 0x108fe200018e0600 */
[-C--:B------:R-:W-:Y:S02]  /*87fa0*/  IADD3 R5, P4, R5, R28.reuse, RZ ;  /* 0x0000001c05057210 */ /* 0x080fe40007f9e0ff */
[-C--:B------:R-:W-:Y:S01]  /*87fb0*/  IADD3 R29, P3, R29, R28.reuse, RZ ;  /* 0x0000001c1d1d7210 */ /* 0x080fe20007f7e0ff */
[----:B--2---:R-:W-:Y:S01]  /*87fc0*/  IMAD.X R21, R21, 0x1, R0, P5 ;  /* 0x0000000115157824 */ /* 0x004fe200028e0600 */
[----:B------:R-:W-:-:S04]  /*87fd0*/  IADD3 R20, P5, R20, R28, RZ ;  /* 0x0000001c14147210 */ /* 0x000fc80007fbe0ff */
[----:B------:R-:W-:Y:S01]  /*87fe0*/  STL [R1+0x3190], R21 ;  /* 0x0031901501007387 */ /* 0x000fe20000100800 */
[----:B------:R-:W-:Y:S02]  /*87ff0*/  STL [R1+0x315c], R20 ;  /* 0x00315c1401007387 */ /* 0x000fe40000100800 */
[----:B------:R-:W-:Y:S02]  /*88000*/  STL [R1+0x3188], R22 ;  /* 0x0031881601007387 */ /* 0x000fe40000100800 */
[----:B------:R-:W-:Y:S01]  /*88010*/  STL [R1+0x3154], R23 ;  /* 0x0031541701007387 */ /* 0x000fe20000100800 */
[----:B------:R-:W-:Y:S01]  /*88020*/  STL [R1+0x3180], R26 ;  /* 0x0031801a01007387 */ /* 0x000fe20000100800 */
[----:B------:R-:W-:Y:S02]  /*88030*/  STL [R1+0x314c], R27 ;  /* 0x00314c1b01007387 */ /* 0x000fe40000100800 */
[----:B------:R0:W-:Y:S02]  /*88040*/  STL [R1+0x3170], R2 ;  /* 0x0031700201007387 */ /* 0x0001e40000100800 */
[----:B------:R-:W-:Y:S02]  /*88050*/  STL [R1+0x3178], R12 ;  /* 0x0031780c01007387 */ /* 0x000fe40000100800 */
[--C-:B------:R-:W-:Y:S01]  /*88060*/  IMAD.X R19, R19, 0x1, R0.reuse, P5 ;  /* 0x0000000113137824 */ /* 0x100fe200028e0600 */
[-C--:B------:R-:W-:Y:S01]  /*88070*/  IADD3 R4, P5, R4, R28.reuse, RZ ;  /* 0x0000001c04047210 */ /* 0x080fe20007fbe0ff */
[----:B0-----:R-:W2:Y:S01]  /*88080*/  LDL.LU R2, [R1+0x30f4] ;  /* 0x0030f40001027983 */ /* 0x001ea20000300800 */
[----:B------:R-:W-:Y:S02]  /*88090*/  STL [R1+0x3144], R13 ;  /* 0x0031440d01007387 */ /* 0x000fe40000100800 */
[----:B------:R-:W-:Y:S02]  /*880a0*/  STL [R1+0x313c], R14 ;  /* 0x00313c0e01007387 */ /* 0x000fe40000100800 */
[----:B------:R-:W-:Y:S01]  /*880b0*/  STL [R1+0x3168], R15 ;  /* 0x0031680f01007387 */ /* 0x000fe20000100800 */
[----:B------:R-:W-:Y:S01]  /*880c0*/  STL [R1+0x3134], R16 ;  /* 0x0031341001007387 */ /* 0x000fe20000100800 */
[----:B------:R-:W-:Y:S02]  /*880d0*/  STL [R1+0x3160], R17 ;  /* 0x0031601101007387 */ /* 0x000fe40000100800 */
[----:B------:R-:W-:Y:S02]  /*880e0*/  STL [R1+0x312c], R18 ;  /* 0x00312c1201007387 */ /* 0x000fe40000100800 */
[----:B------:R0:W-:Y:S01]  /*880f0*/  STL [R1+0x3150], R24 ;  /* 0x0031501801007387 */ /* 0x0001e20000100800 */
[----:B------:R-:W-:Y:S04]  /*88100*/  STL [R1+0x3158], R19 ;  /* 0x0031581301007387 */ /* 0x000fe80000100800 */
[----:B0-----:R-:W3:Y:S01]  /*88110*/  LDL.LU R24, [R1+0x3120] ;  /* 0x0031200001187983 */ /* 0x001ee20000300800 */
[----:B------:R-:W-:Y:S02]  /*88120*/  STL [R1+0x3124], R4 ;  /* 0x0031240401007387 */ /* 0x000fe40000100800 */
[----:B------:R0:W-:Y:S02]  /*88130*/  STL [R1+0x3114], R29 ;  /* 0x0031141d01007387 */ /* 0x0001e40000100800 */
[----:B------:R-:W-:Y:S01]  /*88140*/  STL [R1+0x311c], R5 ;  /* 0x00311c0501007387 */ /* 0x000fe20000100800 */
[----:B0-----:R-:W4:Y:S01]  /*88150*/  LDL.LU R29, [R1+0x30ec] ;  /* 0x0030ec00011d7983 */ /* 0x001f220000300800 */
[--C-:B------:R-:W-:Y:S01]  /*88160*/  IMAD.X R7, R7, 0x1, R0.reuse, P2 ;  /* 0x0000000107077824 */ /* 0x100fe200010e0600 */
[-C--:B------:R-:W-:Y:S01]  /*88170*/  IADD3 R8, P2, R8, R28.reuse, RZ ;  /* 0x0000001c08087210 */ /* 0x080fe20007f5e0ff */
[--C-:B------:R-:W-:Y:S01]  /*88180*/  IMAD.X R9, R9, 0x1, R0.reuse, P1 ;  /* 0x0000000109097824 */ /* 0x100fe200008e0600 */
[----:B------:R-:W-:Y:S01]  /*88190*/  IADD3 R10, P1, R10, R28, RZ ;  /* 0x0000001c0a0a7210 */ /* 0x000fe20007f3e0ff */
[----:B------:R-:W-:Y:S01]  /*881a0*/  STL [R1+0x3148], R6 ;  /* 0x0031480601007387 */ /* 0x000fe20000100800 */
[----:B------:R-:W-:Y:S02]  /*881b0*/  STL [R1+0x3140], R7 ;  /* 0x0031400701007387 */ /* 0x000fe40000100800 */
[----:B------:R-:W-:-:S02]  /*881c0*/  IMAD.X R11, R11, 0x1, R0, P0 ;  /* 0x000000010b0b7824 */ /* 0x000fc400000e0600 */
[----:B------:R-:W-:Y:S01]  /*881d0*/  STL [R1+0x310c], R8 ;  /* 0x00310c0801007387 */ /* 0x000fe20000100800 */
[-C--:B------:R-:W-:Y:S01]  /*881e0*/  IADD3 R25, P0, R25, R28.reuse, RZ ;  /* 0x0000001c19197210 */ /* 0x080fe20007f1e0ff */
[----:B------:R-:W-:Y:S01]  /*881f0*/  STL [R1+0x3138], R9 ;  /* 0x0031380901007387 */ /* 0x000fe20000100800 */
[----:B------:R-:W-:Y:S02]  /*88200*/  STL [R1+0x3104], R10 ;  /* 0x0031040a01007387 */ /* 0x000fe40000100800 */
[----:B------:R-:W-:Y:S02]  /*88210*/  IMAD.X R3, R3, 0x1, R0, P6 ;  /* 0x0000000103037824 */ /* 0x000fe400030e0600 */
[----:B------:R-:W4:Y:S01]  /*88220*/  LDL.LU R21, [R1+0x30e4] ;  /* 0x0030e40001157983 */ /* 0x000f220000300800 */
[----:B------:R-:W-:Y:S01]  /*88230*/  STL [R1+0x3130], R11 ;  /* 0x0031300b01007387 */ /* 0x000fe20000100800 */
[----:B------:R-:W4:Y:S02]  /*88240*/  LDL.LU R20, [R1+0x3110] ;  /* 0x0031100001147983 */ /* 0x000f240000300800 */
[----:B------:R-:W-:Y:S02]  /*88250*/  STL [R1+0x30fc], R25 ;  /* 0x0030fc1901007387 */ /* 0x000fe40000100800 */
[----:B------:R-:W4:Y:S01]  /*88260*/  LDL.LU R22, [R1+0x30dc] ;  /* 0x0030dc0001167983 */ /* 0x000f220000300800 */
[----:B------:R0:W-:Y:S01]  /*88270*/  STL [R1+0x3128], R3 ;  /* 0x0031280301007387 */ /* 0x0001e20000100800 */
[----:B------:R-:W4:Y:S02]  /*88280*/  LDL.LU R23, [R1+0x3108] ;  /* 0x0031080001177983 */ /* 0x000f240000300800 */
[----:B------:R-:W4:Y:S02]  /*88290*/  LDL.LU R26, [R1+0x30d4] ;  /* 0x0030d400011a7983 */ /* 0x000f240000300800 */
[----:B------:R-:W4:Y:S01]  /*882a0*/  LDL.LU R27, [R1+0x3100] ;  /* 0x00310000011b7983 */ /* 0x000f220000300800 */
[----:B------:R-:W4:Y:S01]  /*882b0*/  LDL.LU R12, [R1+0x30cc] ;  /* 0x0030cc00010c7983 */ /* 0x000f220000300800 */
[----:B------:R-:W4:Y:S02]  /*882c0*/  LDL.LU R13, [R1+0x30f8] ;  /* 0x0030f800010d7983 */ /* 0x000f240000300800 */
[----:B------:R-:W4:Y:S01]  /*882d0*/  LDL.LU R14, [R1+0x30c4] ;  /* 0x0030c400010e7983 */ /* 0x000f220000300800 */
[----:B0-----:R-:W4:Y:S01]  /*882e0*/  LDL.LU R3, [R1+0x30f0] ;  /* 0x0030f00001037983 */ /* 0x001f220000300800 */
[----:B------:R-:W4:Y:S02]  /*882f0*/  LDL.LU R15, [R1+0x30bc] ;  /* 0x0030bc00010f7983 */ /* 0x000f240000300800 */
[----:B------:R-:W4:Y:S02]  /*88300*/  LDL.LU R16, [R1+0x30e8] ;  /* 0x0030e80001107983 */ /* 0x000f240000300800 */
[----:B------:R-:W4:Y:S01]  /*88310*/  LDL.LU R17, [R1+0x30b4] ;  /* 0x0030b40001117983 */ /* 0x000f220000300800 */
[----:B--2---:R-:W-:-:S05]  /*88320*/  IADD3 R2, P6, R2, R28, RZ ;  /* 0x0000001c02027210 */ /* 0x004fca0007fde0ff */
[----:B------:R0:W-:Y:S01]  /*88330*/  STL [R1+0x30f4], R2 ;  /* 0x0030f40201007387 */ /* 0x0001e20000100800 */
[----:B------:R-:W2:Y:S02]  /*88340*/  LDL.LU R18, [R1+0x30e0] ;  /* 0x0030e00001127983 */ /* 0x000ea40000300800 */
[----:B------:R-:W2:Y:S02]  /*88350*/  LDL.LU R19, [R1+0x30ac] ;  /* 0x0030ac0001137983 */ /* 0x000ea40000300800 */
[----:B------:R-:W2:Y:S01]  /*88360*/  LDL.LU R4, [R1+0x30d8] ;  /* 0x0030d80001047983 */ /* 0x000ea20000300800 */
[----:B------:R-:W2:Y:S04]  /*88370*/  LDL.LU R5, [R1+0x30a4] ;  /* 0x0030a40001057983 */ /* 0x000ea80000300800 */
[----:B0-----:R-:W2:Y:S01]  /*88380*/  LDL.LU R2, [R1+0x30d0] ;  /* 0x0030d00001027983 */ /* 0x001ea20000300800 */
[----:B------:R-:W2:Y:S02]  /*88390*/  LDL.LU R6, [R1+0x309c] ;  /* 0x00309c0001067983 */ /* 0x000ea40000300800 */
[----:B---3--:R-:W-:-:S02]  /*883a0*/  IMAD.X R24, R24, 0x1, R0, P5 ;  /* 0x0000000118187824 */ /* 0x008fc400028e0600 */
[----:B------:R-:W3:Y:S03]  /*883b0*/  LDL.LU R7, [R1+0x30c8] ;  /* 0x0030c80001077983 */ /* 0x000ee60000300800 */
[----:B------:R0:W-:Y:S01]  /*883c0*/  STL [R1+0x3120], R24 ;  /* 0x0031201801007387 */ /* 0x0001e20000100800 */
[----:B----4-:R-:W-:-:S03]  /*883d0*/  IADD3 R29, P5, R29, R28, RZ ;  /* 0x0000001c1d1d7210 */ /* 0x010fc60007fbe0ff */
[----:B0-----:R-:W4:Y:S01]  /*883e0*/  LDL.LU R24, [R1+0x3094] ;  /* 0x0030940001187983 */ /* 0x001f220000300800 */
[----:B------:R-:W2:Y:S02]  /*883f0*/  LDL.LU R28, [R1+0x3118] ;  /* 0x00311800011c7983 */ /* 0x000ea40000300800 */
[----:B------:R-:W3:Y:S02]  /*88400*/  LDL.LU R8, [R1+0x30c0] ;  /* 0x0030c00001087983 */ /* 0x000ee40000300800 */
[----:B------:R-:W3:Y:S01]  /*88410*/  LDL.LU R9, [R1+0x308c] ;  /* 0x00308c0001097983 */ /* 0x000ee20000300800 */
[----:B------:R0:W-:Y:S01]  /*88420*/  STL [R1+0x30ec], R29 ;  /* 0x0030ec1d01007387 */ /* 0x0001e20000100800 */
[----:B------:R-:W3:Y:S02]  /*88430*/  LDL.LU R10, [R1+0x30b8] ;  /* 0x0030b800010a7983 */ /* 0x000ee40000300800 */
[----:B------:R-:W3:Y:S02]  /*88440*/  LDL.LU R11, [R1+0x3084] ;  /* 0x00308400010b7983 */ /* 0x000ee40000300800 */
[----:B------:R-:W3:Y:S01]  /*88450*/  LDL.LU R25, [R1+0x30b0] ;  /* 0x0030b00001197983 */ /* 0x000ee20000300800 */
[----:B0-----:R-:W3:Y:S01]  /*88460*/  LDL.LU R29, [R1+0x307c] ;  /* 0x00307c00011d7983 */ /* 0x001ee20000300800 */
[----:B------:R-:W-:-:S02]  /*88470*/  IMAD.X R20, R20, 0x1, R0, P3 ;  /* 0x0000000114147824 */ /* 0x000fc400018e0600 */
[--C-:B------:R-:W-:Y:S02]  /*88480*/  IMAD.X R23, R23, 0x1, R0.reuse, P2 ;  /* 0x0000000117177824 */ /* 0x100fe400010e0600 */
[--C-:B------:R-:W-:Y:S02]  /*88490*/  IMAD.X R27, R27, 0x1, R0.reuse, P1 ;  /* 0x000000011b1b7824 */ /* 0x100fe400008e0600 */
[--C-:B------:R-:W-:Y:S02]  /*884a0*/  IMAD.X R13, R13, 0x1, R0.reuse, P0 ;  /* 0x000000010d0d7824 */ /* 0x100fe400000e0600 */
[--C-:B------:R-:W-:Y:S02]  /*884b0*/  IMAD.X R3, R3, 0x1, R0.reuse, P6 ;  /* 0x0000000103037824 */ /* 0x100fe400030e0600 */
[--C-:B------:R-:W-:Y:S02]  /*884c0*/  IMAD.X R16, R16, 0x1, R0.reuse, P5 ;  /* 0x0000000110107824 */ /* 0x100fe400028e0600 */
[----:B--2---:R-:W-:-:S05]  /*884d0*/  IMAD.X R28, R28, 0x1, R0, P4 ;  /* 0x000000011c1c7824 */ /* 0x004fca00020e0600 */
[----:B------:R0:W-:Y:S02]  /*884e0*/  STL [R1+0x3118], R28 ;  /* 0x0031181c01007387 */ /* 0x0001e40000100800 */
[----:B0-----:R-:W-:-:S04]  /*884f0*/  IMAD.MOV.U32 R28, RZ, RZ, c[0x0][0x188] ;  /* 0x00006200ff1c7624 */ /* 0x001fc800078e00ff */
[----:B------:R-:W-:-:S04]  /*88500*/  IMAD.SHL.U32 R28, R28, 0x80, RZ ;  /* 0x000000801c1c7824 */ /* 0x000fc800078e00ff */
[----:B------:R-:W-:-:S05]  /*88510*/  IMAD.SHL.U32 R28, R28, 0x2, RZ ;  /* 0x000000021c1c7824 */ /* 0x000fca00078e00ff */
[-C--:B------:R-:W-:Y:S02]  /*88520*/  IADD3 R21, P4, R21, R28.reuse, RZ ;  /* 0x0000001c15157210 */ /* 0x080fe40007f9e0ff */
[-C--:B------:R-:W-:Y:S02]  /*88530*/  IADD3 R22, P3, R22, R28.reuse, RZ ;  /* 0x0000001c16167210 */ /* 0x080fe40007f7e0ff */
[-C--:B------:R-:W-:Y:S02]  /*88540*/  IADD3 R26, P2, R26, R28.reuse, RZ ;  /* 0x0000001c1a1a7210 */ /* 0x080fe40007f5e0ff */
[-C--:B------:R-:W-:Y:S01]  /*88550*/  IADD3 R12, P1, R12, R28.reuse, RZ ;  /* 0x0000001c0c0c7210 */ /* 0x080fe20007f3e0ff */
[----:B------:R-:W-:Y:S01]  /*88560*/  STL [R1+0x30e4], R21 ;  /* 0x0030e41501007387 */ /* 0x000fe20000100800 */
[----:B------:R-:W-:Y:S02]  /*88570*/  STL [R1+0x3110], R20 ;  /* 0x0031101401007387 */ /* 0x000fe40000100800 */
[----:B------:R-:W-:Y:S02]  /*88580*/  STL [R1+0x30dc], R22 ;  /* 0x0030dc1601007387 */ /* 0x000fe40000100800 */
[----:B------:R-:W-:Y:S01]  /*88590*/  STL [R1+0x3108], R23 ;  /* 0x0031081701007387 */ /* 0x000fe20000100800 */
[----:B------:R-:W-:Y:S01]  /*885a0*/  STL [R1+0x30d4], R26 ;  /* 0x0030d41a01007387 */ /* 0x000fe20000100800 */
[-C--:B------:R-:W-:Y:S01]  /*885b0*/  IADD3 R14, P0, R14, R28.reuse, RZ ;  /* 0x0000001c0e0e7210 */ /* 0x080fe20007f1e0ff */
[----:B------:R-:W-:Y:S02]  /*885c0*/  STL [R1+0x3100], R27 ;  /* 0x0031001b01007387 */ /* 0x000fe40000100800 */
[----:B------:R-:W-:Y:S01]  /*885d0*/  STL [R1+0x30cc], R12 ;  /* 0x0030cc0c01007387 */ /* 0x000fe20000100800 */
[-C--:B------:R-:W-:Y:S01]  /*885e0*/  IADD3 R15, P6, R15, R28.reuse, RZ ;  /* 0x0000001c0f0f7210 */ /* 0x080fe20007fde0ff */
[----:B------:R0:W-:Y:S01]  /*885f0*/  STL [R1+0x30f0], R3 ;  /* 0x0030f00301007387 */ /* 0x0001e20000100800 */
[----:B------:R-:W-:Y:S01]  /*88600*/  STL [R1+0x30f8], R13 ;  /* 0x0030f80d01007387 */ /* 0x000fe20000100800 */
[-C--:B------:R-:W-:Y:S01]  /*88610*/  IADD3 R17, P5, R17, R28.reuse, RZ ;  /* 0x0000001c11117210 */ /* 0x080fe20007fbe0ff */
[--C-:B------:R-:W-:Y:S01]  /*88620*/  IMAD.X R18, R18, 0x1, R0.reuse, P4 ;  /* 0x0000000112127824 */ /* 0x100fe200020e0600 */
[----:B------:R-:W-:Y:S01]  /*88630*/  IADD3 R19, P4, R19, R28, RZ ;  /* 0x0000001c13137210 */ /* 0x000fe20007f9e0ff */
[----:B------:R-:W-:-:S02]  /*88640*/  IMAD.X R2, R2, 0x1, R0, P2 ;  /* 0x0000000102027824 */ /* 0x000fc400010e0600 */
[--C-:B------:R-:W-:Y:S01]  /*88650*/  IMAD.X R4, R4, 0x1, R0.reuse, P3 ;  /* 0x0000000104047824 */ /* 0x100fe200018e0600 */
[----:B0-----:R-:W2:Y:S01]  /*88660*/  LDL.LU R3, [R1+0x30a8] ;  /* 0x0030a80001037983 */ /* 0x001ea20000300800 */
[----:B------:R-:W-:Y:S02]  /*88670*/  STL [R1+0x30c4], R14 ;  /* 0x0030c40e01007387 */ /* 0x000fe40000100800 */
[----:B------:R-:W-:Y:S02]  /*88680*/  STL [R1+0x30bc], R15 ;  /* 0x0030bc0f01007387 */ /* 0x000fe40000100800 */
[----:B------:R-:W-:Y:S01]  /*88690*/  STL [R1+0x30e8], R16 ;  /* 0x0030e81001007387 */ /* 0x000fe20000100800 */
[----:B------:R-:W-:Y:S01]  /*886a0*/  STL [R1+0x30b4], R17 ;  /* 0x0030b41101007387 */ /* 0x000fe20000100800 */
[-C--:B------:R-:W-:Y:S01]  /*886b0*/  IADD3 R5, P3, R5, R28.reuse, RZ ;  /* 0x0000001c05057210 */ /* 0x080fe20007f7e0ff */
[----:B------:R-:W-:Y:S02]  /*886c0*/  STL [R1+0x30e0], R18 ;  /* 0x0030e01201007387 */ /* 0x000fe40000100800 */
[--C-:B---3--:R-:W-:Y:S01]  /*886d0*/  IMAD.X R7, R7, 0x1, R0.reuse, P1 ;  /* 0x0000000107077824 */ /* 0x108fe200008e0600 */
[----:B------:R-:W-:Y:S01]  /*886e0*/  STL [R1+0x30ac], R19 ;  /* 0x0030ac1301007387 */ /* 0x000fe20000100800 */
[-C--:B----4-:R-:W-:Y:S01]  /*886f0*/  IADD3 R24, P1, R24, R28.reuse, RZ ;  /* 0x0000001c18187210 */ /* 0x090fe20007f3e0ff */
[----:B------:R0:W-:Y:S01]  /*88700*/  STL [R1+0x30d0], R2 ;  /* 0x0030d00201007387 */ /* 0x0001e20000100800 */
[-C--:B------:R-:W-:Y:S01]  /*88710*/  IADD3 R6, P2, R6, R28.reuse, RZ ;  /* 0x0000001c06067210 */ /* 0x080fe20007f5e0ff */
[----:B------:R-:W-:Y:S01]  /*88720*/  STL [R1+0x30d8], R4 ;  /* 0x0030d80401007387 */ /* 0x000fe20000100800 */
[--C-:B------:R-:W-:Y:S01]  /*88730*/  IMAD.X R8, R8, 0x1, R0.reuse, P0 ;  /* 0x0000000108087824 */ /* 0x100fe200000e0600 */
[-C--:B------:R-:W-:Y:S01]  /*88740*/  IADD3 R9, P0, R9, R28.reuse, RZ ;  /* 0x0000001c09097210 */ /* 0x080fe20007f1e0ff */
[--C-:B------:R-:W-:Y:S01]  /*88750*/  IMAD.X R10, R10, 0x1, R0.reuse, P6 ;  /* 0x000000010a0a7824 */ /* 0x100fe200030e0600 */
        /* <DEDUP_REMOVED lines=5954> */
[----:B------:R-:W2:Y:S02]  /*9fb80*/  LDL.LU R19, [R1+0x37a0] ;  /* 0x0037a00001137983 */ /* 0x000ea40000300800 */
[----:B------:R-:W2:Y:S01]  /*9fb90*/  LDL.LU R4, [R1+0x37e4] ;  /* 0x0037e40001047983 */ /* 0x000ea20000300800 */
[-C--:B---3--:R-:W-:Y:S01]  /*9fba0*/  IADD3 R29, P2, R29, R28.reuse, RZ ;  /* 0x0000001c1d1d7210 */ /* 0x088fe20007f5e0ff */
[----:B----4-:R-:W-:Y:S01]  /*9fbb0*/  IMAD.X R3, R3, 0x1, R0, P1 ;  /* 0x0000000103037824 */ /* 0x010fe200008e0600 */
[----:B0-----:R-:W3:Y:S01]  /*9fbc0*/  LDL.LU R24, [R1+0x37a8] ;  /* 0x0037a80001187983 */ /* 0x001ee20000300800 */
[----:B------:R-:W4:Y:S02]  /*9fbd0*/  LDL.LU R5, [R1+0x37ec] ;  /* 0x0037ec0001057983 */ /* 0x000f240000300800 */
[----:B------:R-:W3:Y:S02]  /*9fbe0*/  LDL.LU R6, [R1+0x37b0] ;  /* 0x0037b00001067983 */ /* 0x000ee40000300800 */
[----:B------:R-:W3:Y:S01]  /*9fbf0*/  LDL.LU R7, [R1+0x37f4] ;  /* 0x0037f40001077983 */ /* 0x000ee20000300800 */
[----:B------:R0:W-:Y:S01]  /*9fc00*/  STL [R1+0x379c], R29 ;  /* 0x00379c1d01007387 */ /* 0x0001e20000100800 */
[----:B------:R-:W4:Y:S02]  /*9fc10*/  LDL.LU R8, [R1+0x37b8] ;  /* 0x0037b80001087983 */ /* 0x000f240000300800 */
[----:B------:R-:W4:Y:S02]  /*9fc20*/  LDL.LU R9, [R1+0x37fc] ;  /* 0x0037fc0001097983 */ /* 0x000f240000300800 */
[----:B------:R-:W4:Y:S01]  /*9fc30*/  LDL.LU R10, [R1+0x37c0] ;  /* 0x0037c000010a7983 */ /* 0x000f220000300800 */
[----:B------:R1:W-:Y:S01]  /*9fc40*/  STL [R1+0x3760], R3 ;  /* 0x0037600301007387 */ /* 0x0003e20000100800 */
[----:B------:R-:W4:Y:S02]  /*9fc50*/  LDL.LU R11, [R1+0x380c] ;  /* 0x00380c00010b7983 */ /* 0x000f240000300800 */
[----:B------:R-:W4:Y:S01]  /*9fc60*/  LDL.LU R25, [R1+0x37c8] ;  /* 0x0037c80001197983 */ /* 0x000f220000300800 */
[----:B0-----:R-:W4:Y:S04]  /*9fc70*/  LDL.LU R29, [R1+0x3808] ;  /* 0x00380800011d7983 */ /* 0x001f280000300800 */
[----:B-1----:R-:W4:Y:S01]  /*9fc80*/  LDL.LU R3, [R1+0x37d4] ;  /* 0x0037d40001037983 */ /* 0x002f220000300800 */
        /* <DEDUP_REMOVED lines=15> */
[--C-:B---3--:R-:W-:Y:S01]  /*9fd80*/  IMAD.X R24, R24, 0x1, R0.reuse, P6 ;  /* 0x0000000118187824 */ /* 0x108fe200030e0600 */
[-C--:B----4-:R-:W-:Y:S01]  /*9fd90*/  IADD3 R5, P6, R5, R28.reuse, RZ ;  /* 0x0000001c05057210 */ /* 0x090fe20007fde0ff */
[--C-:B------:R-:W-:Y:S01]  /*9fda0*/  IMAD.X R6, R6, 0x1, R0.reuse, P5 ;  /* 0x0000000106067824 */ /* 0x100fe200028e0600 */
[-C--:B------:R-:W-:Y:S01]  /*9fdb0*/  IADD3 R7, P5, R7, R28.reuse, RZ ;  /* 0x0000001c07077210 */ /* 0x080fe20007fbe0ff */
[--C-:B------:R-:W-:Y:S01]  /*9fdc0*/  IMAD.X R8, R8, 0x1, R0.reuse, P4 ;  /* 0x0000000108087824 */ /* 0x100fe200020e0600 */
[----:B------:R-:W-:Y:S01]  /*9fdd0*/  IADD3 R9, P4, R9, R28, RZ ;  /* 0x0000001c09097210 */ /* 0x000fe20007f9e0ff */
[----:B------:R-:W-:-:S02]  /*9fde0*/  IMAD.X R10, R10, 0x1, R0, P3 ;  /* 0x000000010a0a7824 */ /* 0x000fc400018e0600 */
[--C-:B------:R-:W-:Y:S02]  /*9fdf0*/  IMAD.X R25, R25, 0x1, R0.reuse, P2 ;  /* 0x0000000119197824 */ /* 0x100fe400010e0600 */
[--C-:B------:R-:W-:Y:S02]  /*9fe00*/  IMAD.X R3, R3, 0x1, R0.reuse, P1 ;  /* 0x0000000103037824 */ /* 0x100fe400008e0600 */
        /* <DEDUP_REMOVED lines=9> */
[----:B------:R-:W-:Y:S01]  /*9fea0*/  STL [R1+0x3780], R12 ;  /* 0x0037800c01007387 */ /* 0x000fe20000100800 */
[----:B0-----:R-:W2:Y:S01]  /*9feb0*/  LDL.LU R2, [R1+0x381c] ;  /* 0x00381c0001027983 */ /* 0x001ea20000300800 */
[----:B------:R-:W-:Y:S02]  /*9fec0*/  STL [R1+0x37c4], R13 ;  /* 0x0037c40d01007387 */ /* 0x000fe40000100800 */
[----:B------:R-:W-:Y:S02]  /*9fed0*/  STL [R1+0x37cc], R14 ;  /* 0x0037cc0e01007387 */ /* 0x000fe40000100800 */
[----:B------:R-:W-:Y:S01]  /*9fee0*/  STL [R1+0x3790], R15 ;  /* 0x0037900f01007387 */ /* 0x000fe20000100800 */
[----:B------:R-:W-:Y:S01]  /*9fef0*/  STL [R1+0x37d0], R16 ;  /* 0x0037d01001007387 */ /* 0x000fe20000100800 */
[----:B------:R-:W-:Y:S02]  /*9ff00*/  STL [R1+0x3798], R17 ;  /* 0x0037981101007387 */ /* 0x000fe40000100800 */
[----:B------:R-:W-:Y:S02]  /*9ff10*/  STL [R1+0x37d8], R18 ;  /* 0x0037d81201007387 */ /* 0x000fe40000100800 */
[----:B------:R0:W-:Y:S02]  /*9ff20*/  STL [R1+0x37a8], R24 ;  /* 0x0037a81801007387 */ /* 0x0001e40000100800 */
[----:B------:R-:W-:Y:S01]  /*9ff30*/  IMAD.X R19, R19, 0x1, R0, P0 ;  /* 0x0000000113137824 */ /* 0x000fe200000e0600 */
[----:B------:R-:W-:Y:S01]  /*9ff40*/  IADD3 R4, P0, R4, R28, RZ ;  /* 0x0000001c04047210 */ /* 0x000fe20007f1e0ff */
[----:B0-----:R-:W-:-:S04]  /*9ff50*/  IMAD.MOV.U32 R24, RZ, RZ, c[0x0][0x18c] ;  /* 0x00006300ff187624 */ /* 0x001fc800078e00ff */
[----:B------:R-:W-:Y:S01]  /*9ff60*/  IMAD.SHL.U32 R24, R24, 0x80, RZ ;  /* 0x0000008018187824 */ /* 0x000fe200078e00ff */
[----:B------:R-:W-:Y:S03]  /*9ff70*/  STL [R1+0x37a0], R19 ;  /* 0x0037a01301007387 */ /* 0x000fe60000100800 */
[----:B------:R-:W-:Y:S01]  /*9ff80*/  IMAD.SHL.U32 R24, R24, 0x2, RZ ;  /* 0x0000000218187824 */ /* 0x000fe200078e00ff */
[----:B------:R-:W-:Y:S01]  /*9ff90*/  STL [R1+0x37e4], R4 ;  /* 0x0037e40401007387 */ /* 0x000fe20000100800 */
[----:B------:R-:W-:Y:S02]  /*9ffa0*/  STL [R1+0x37ec], R5 ;  /* 0x0037ec0501007387 */ /* 0x000fe40000100800 */
[----:B------:R-:W-:Y:S02]  /*9ffb0*/  STL [R1+0x37b0], R6 ;  /* 0x0037b00601007387 */ /* 0x000fe40000100800 */
[----:B------:R-:W-:Y:S01]  /*9ffc0*/  STL [R1+0x37f4], R7 ;  /* 0x0037f40701007387 */ /* 0x000fe20000100800 */
[-C--:B------:R-:W-:Y:S01]  /*9ffd0*/  IADD3 R11, P3, R11, R24.reuse, RZ ;  /* 0x000000180b0b7210 */ /* 0x080fe20007f7e0ff */
[----:B------:R-:W-:Y:S01]  /*9ffe0*/  STL [R1+0x37b8], R8 ;  /* 0x0037b80801007387 */ /* 0x000fe20000100800 */
[----:B------:R-:W-:Y:S02]  /*9fff0*/  STL [R1+0x37fc], R9 ;  /* 0x0037fc0901007387 */ /* 0x000fe40000100800 */
[----:B------:R-:W-:Y:S01]  /*a0000*/  STL [R1+0x37c0], R10 ;  /* 0x0037c00a01007387 */ /* 0x000fe20000100800 */
[----:B------:R-:W-:Y:S01]  /*a0010*/  STL [R1+0x380c], R11 ;  /* 0x00380c0b01007387 */ /* 0x000fe20000100800 */
[----:B------:R0:W-:Y:S02]  /*a0020*/  STL [R1+0x37d4], R3 ;  /* 0x0037d40301007387 */ /* 0x0001e40000100800 */
[----:B------:R-:W-:Y:S01]  /*a0030*/  STL [R1+0x37c8], R25 ;  /* 0x0037c81901007387 */ /* 0x000fe20000100800 */
[----:B0-----:R-:W3:Y:S01]  /*a0040*/  LDL.LU R3, [R1+0x382c] ;  /* 0x00382c0001037983 */ /* 0x001ee20000300800 */
[----:B------:R-:W-:-:S05]  /*a0050*/  IADD3 R29, P2, R29, R24, RZ ;  /* 0x000000181d1d7210 */ /* 0x000fca0007f5e0ff */
[----:B------:R-:W-:Y:S04]  /*a0060*/  STL [R1+0x3808], R29 ;  /* 0x0038081d01007387 */ /* 0x000fe80000100800 */
[----:B---3--:R0:W-:Y:S04]  /*a0070*/  STL [R1+0x3dc0], R3 ;  /* 0x003dc00301007387 */ /* 0x0081e80000100800 */
[----:B0-----:R-:W3:Y:S04]  /*a0080*/  LDL.LU R3, [R1+0x37e0] ;  /* 0x0037e00001037983 */ /* 0x001ee80000300800 */
[----:B---3--:R0:W-:Y:S04]  /*a0090*/  STL [R1+0x3dc4], R3 ;  /* 0x003dc40301007387 */ /* 0x0081e80000100800 */
[----:B0-----:R-:W3:Y:S01]  /*a00a0*/  LDL.LU R3, [R1+0x3818] ;  /* 0x0038180001037983 */ /* 0x001ee20000300800 */
[----:B--2---:R-:W-:-:S03]  /*a00b0*/  IADD3 R2, P1, R2, R24, RZ ;  /* 0x0000001802027210 */ /* 0x004fc60007f3e0ff */
[----:B---3--:R0:W-:Y:S04]  /*a00c0*/  STL [R1+0x3dc8], R3 ;  /* 0x003dc80301007387 */ /* 0x0081e80000100800 */
[----:B0-----:R-:W2:Y:S01]  /*a00d0*/  LDL.LU R3, [R1+0x37dc] ;  /* 0x0037dc0001037983 */ /* 0x001ea20000300800 */
[----:B------:R-:W3:Y:S02]  /*a00e0*/  LDL.LU R28, [R1+0x37e8] ;  /* 0x0037e800011c7983 */ /* 0x000ee40000300800 */
[----:B------:R-:W4:Y:S02]  /*a00f0*/  LDL.LU R21, [R1+0x3828] ;  /* 0x0038280001157983 */ /* 0x000f240000300800 */
[----:B------:R-:W3:Y:S01]  /*a0100*/  LDL.LU R20, [R1+0x37f0] ;  /* 0x0037f00001147983 */ /* 0x000ee20000300800 */
[----:B------:R-:W3:Y:S01]  /*a0110*/  LDL.LU R22, [R1+0x383c] ;  /* 0x00383c0001167983 */ /* 0x000ee20000300800 */
[----:B------:R-:W3:Y:S02]  /*a0120*/  LDL.LU R23, [R1+0x37f8] ;  /* 0x0037f80001177983 */ /* 0x000ee40000300800 */
[----:B------:R-:W3:Y:S02]  /*a0130*/  LDL.LU R26, [R1+0x3838] ;  /* 0x00383800011a7983 */ /* 0x000ee40000300800 */
[----:B------:R0:W-:Y:S01]  /*a0140*/  STL [R1+0x381c], R2 ;  /* 0x00381c0201007387 */ /* 0x0001e20000100800 */
        /* <DEDUP_REMOVED lines=19> */
[----:B0-----:R-:W3:Y:S02]  /*a0280*/  LDL.LU R2, [R1+0x3888] ;  /* 0x0038880001027983 */ /* 0x001ee40000300800 */
[----:B--2---:R-:W-:-:S05]  /*a0290*/  IMAD.X R3, R3, 0x1, R0, P0 ;  /* 0x0000000103037824 */ /* 0x004fca00000e0600 */
[----:B------:R0:W-:Y:S04]  /*a02a0*/  STL [R1+0x37dc], R3 ;  /* 0x0037dc0301007387 */ /* 0x0001e80000100800 */
[----:B0-----:R-:W2:Y:S02]  /*a02b0*/  LDL.LU R3, [R1+0x3dc8] ;  /* 0x003dc80001037983 */ /* 0x001ea40000300800 */
[----:B--2---:R-:W-:-:S05]  /*a02c0*/  IADD3 R3, P0, R3, R24, RZ ;  /* 0x0000001803037210 */ /* 0x004fca0007f1e0ff */
[----:B------:R0:W-:Y:S04]  /*a02d0*/  STL [R1+0x3818], R3 ;  /* 0x0038180301007387 */ /* 0x0001e80000100800 */
[----:B0-----:R-:W2:Y:S02]  /*a02e0*/  LDL.LU R3, [R1+0x3dc4] ;  /* 0x003dc40001037983 */ /* 0x001ea40000300800 */
[----:B--2---:R-:W-:-:S05]  /*a02f0*/  IMAD.X R3, R3, 0x1, R0, P6 ;  /* 0x0000000103037824 */ /* 0x004fca00030e0600 */
[----:B------:R0:W-:Y:S04]  /*a0300*/  STL [R1+0x37e0], R3 ;  /* 0x0037e00301007387 */ /* 0x0001e80000100800 */
[----:B0-----:R-:W2:Y:S02]  /*a0310*/  LDL.LU R3, [R1+0x3dc0] ;  /* 0x003dc00001037983 */ /* 0x001ea40000300800 */
[----:B--2---:R-:W-:-:S05]  /*a0320*/  IADD3 R3, P6, R3, R24, RZ ;  /* 0x0000001803037210 */ /* 0x004fca0007fde0ff */
[----:B------:R0:W-:Y:S04]  /*a0330*/  STL [R1+0x382c], R3 ;  /* 0x00382c0301007387 */ /* 0x0001e80000100800 */
[----:B0-----:R-:W2:Y:S01]  /*a0340*/  LDL.LU R3, [R1+0x3dbc] ;  /* 0x003dbc0001037983 */ /* 0x001ea20000300800 */
[--C-:B---3--:R-:W-:Y:S01]  /*a0350*/  IMAD.X R28, R28, 0x1, R0.reuse, P5 ;  /* 0x000000011c1c7824 */ /* 0x108fe200028e0600 */
[-C--:B----4-:R-:W-:Y:S01]  /*a0360*/  IADD3 R21, P5, R21, R24.reuse, RZ ;  /* 0x0000001815157210 */ /* 0x090fe20007fbe0ff */
[----:B------:R-:W-:Y:S01]  /*a0370*/  IMAD.X R20, R20, 0x1, R0, P4 ;  /* 0x0000000114147824 */ /* 0x000fe200020e0600 */
[-C--:B------:R-:W-:Y:S01]  /*a0380*/  IADD3 R22, P4, R22, R24.reuse, RZ ;  /* 0x0000001816167210 */ /* 0x080fe20007f9e0ff */
[----:B------:R-:W-:Y:S01]  /*a0390*/  STL [R1+0x3d58], R0 ;  /* 0x003d580001007387 */ /* 0x000fe20000100800 */
[----:B------:R-:W-:Y:S02]  /*a03a0*/  STL [R1+0x37e8], R28 ;  /* 0x0037e81c01007387 */ /* 0x000fe40000100800 */
[----:B------:R-:W-:Y:S02]  /*a03b0*/  STL [R1+0x3828], R21 ;  /* 0x0038281501007387 */ /* 0x000fe40000100800 */
[----:B------:R-:W-:Y:S01]  /*a03c0*/  STL [R1+0x37f0], R20 ;  /* 0x0037f01401007387 */ /* 0x000fe20000100800 */
[----:B------:R-:W-:Y:S01]  /*a03d0*/  STL [R1+0x383c], R22 ;  /* 0x00383c1601007387 */ /* 0x000fe20000100800 */
[--C-:B--2---:R-:W-:Y:S01]  /*a03e0*/  IMAD.X R23, R23, 0x1, R3.reuse, P3 ;  /* 0x0000000117177824 */ /* 0x104fe200018e0603 */
[-C--:B------:R-:W-:Y:S01]  /*a03f0*/  IADD3 R26, P3, R26, R24.reuse, RZ ;  /* 0x000000181a1a7210 */ /* 0x080fe20007f7e0ff */
[--C-:B------:R-:W-:Y:S01]  /*a0400*/  IMAD.X R27, R27, 0x1, R3.reuse, P2 ;  /* 0x000000011b1b7824 */ /* 0x100fe200010e0603 */
[-C--:B------:R-:W-:Y:S01]  /*a0410*/  IADD3 R12, P2, R12, R24.reuse, RZ ;  /* 0x000000180c0c7210 */ /* 0x080fe20007f5e0ff */
[--C-:B------:R-:W-:Y:S01]  /*a0420*/  IMAD.X R13, R13, 0x1, R3.reuse, P1 ;  /* 0x000000010d0d7824 */ /* 0x100fe200008e0603 */
[----:B------:R-:W-:Y:S01]  /*a0430*/  STL [R1+0x37f8], R23 ;  /* 0x0037f81701007387 */ /* 0x000fe20000100800 */
[-C--:B------:R-:W-:Y:S01]  /*a0440*/  IADD3 R14, P1, R14, R24.reuse, RZ ;  /* 0x000000180e0e7210 */ /* 0x080fe20007f3e0ff */
[----:B------:R-:W-:Y:S02]  /*a0450*/  STL [R1+0x3838], R26 ;  /* 0x0038381a01007387 */ /* 0x000fe40000100800 */
        /* <DEDUP_REMOVED lines=26> */
[----:B------:R-:W-:Y:S01]  /*a0600*/  STL [R1+0x387c], R8 ;  /* 0x00387c0801007387 */ /* 0x000fe20000100800 */
[-C--:B------:R-:W-:Y:S01]  /*a0610*/  IADD3 R25, P1, R25, R24.reuse, RZ ;  /* 0x0000001819197210 */ /* 0x080fe20007f3e0ff */
[----:B------:R-:W-:Y:S02]  /*a0620*/  STL [R1+0x3830], R9 ;  /* 0x0038300901007387 */ /* 0x000fe40000100800 */
[--C-:B------:R-:W-:Y:S01]  /*a0630*/  IMAD.X R29, R29, 0x1, R3.reuse, P0 ;  /* 0x000000011d1d7824 */ /* 0x100fe200000e0603 */
[----:B------:R-:W-:Y:S01]  /*a0640*/  STL [R1+0x3878], R10 ;  /* 0x0038780a01007387 */ /* 0x000fe20000100800 */
[----:B------:R-:W-:Y:S02]  /*a0650*/  STL [R1+0x3844], R11 ;  /* 0x0038440b01007387 */ /* 0x000fe40000100800 */
[----:B------:R0:W-:Y:S01]  /*a0660*/  STL [R1+0x3db8], R24 ;  /* 0x003db81801007387 */ /* 0x0001e20000100800 */
[----:B------:R-:W-:Y:S01]  /*a0670*/  IADD3 R2, P0, R2, R24, RZ ;  /* 0x0000001802027210 */ /* 0x000fe20007f1e0ff */
[----:B------:R-:W-:Y:S04]  /*a0680*/  STL [R1+0x388c], R25 ;  /* 0x00388c1901007387 */ /* 0x000fe80000100800 */
[----:B0-----:R-:W2:Y:S01]  /*a0690*/  LDL.LU R24, [R1+0x3854] ;  /* 0x0038540001187983 */ /* 0x001ea20000300800 */
[----:B------:R-:W-:Y:S02]  /*a06a0*/  STL [R1+0x3840], R29 ;  /* 0x0038401d01007387 */ /* 0x000fe40000100800 */
[----:B------:R-:W3:Y:S02]  /*a06b0*/  LDL.LU R0, [R1+0x3864] ;  /* 0x0038640001007983 */ /* 0x000ee40000300800 */
[----:B------:R-:W-:Y:S01]  /*a06c0*/  STL [R1+0x3888], R2 ;  /* 0x0038880201007387 */ /* 0x000fe20000100800 */
[----:B---3--:R0:W-:Y:S04]  /*a06d0*/  STL [R1+0x3dac], R0 ;  /* 0x003dac0001007387 */ /* 0x0081e80000100800 */
[----:B0-----:R-:W3:Y:S04]  /*a06e0*/  LDL.LU R0, [R1+0x3898] ;  /* 0x0038980001007983 */ /* 0x001ee80000300800 */
[----:B---3--:R0:W-:Y:S04]  /*a06f0*/  STL [R1+0x3db0], R0 ;  /* 0x003db00001007387 */ /* 0x0081e80000100800 */
[----:B0-----:R-:W3:Y:S01]  /*a0700*/  LDL.LU R0, [R1+0x3850] ;  /* 0x0038500001007983 */ /* 0x001ee20000300800 */
[----:B--2---:R-:W-:-:S03]  /*a0710*/  IMAD.X R24, R24, 0x1, R3, P6 ;  /* 0x0000000118187824 */ /* 0x004fc600030e0603 */
[----:B---3--:R0:W-:Y:S04]  /*a0720*/  STL [R1+0x3db4], R0 ;  /* 0x003db40001007387 */ /* 0x0081e80000100800 */
[----:B0-----:R-:W2:Y:S01]  /*a0730*/  LDL.LU R0, [R1+0x389c] ;  /* 0x00389c0001007983 */ /* 0x001ea20000300800 */
[----:B------:R-:W3:Y:S02]  /*a0740*/  LDL.LU R28, [R1+0x38ac] ;  /* 0x0038ac00011c7983 */ /* 0x000ee40000300800 */
        /* <DEDUP_REMOVED lines=25> */
[----:B------:R0:W-:Y:S02]  /*a08e0*/  STL [R1+0x3854], R24 ;  /* 0x0038541801007387 */ /* 0x0001e40000100800 */
        /* <DEDUP_REMOVED lines=10> */
[--C-:B----4-:R-:W-:Y:S01]  /*a0990*/  IMAD.X R21, R21, 0x1, R3.reuse, P3 ;  /* 0x0000000115157824 */ /* 0x110fe200018e0603 */
[-C--:B------:R-:W-:Y:S01]  /*a09a0*/  IADD3 R20, P3, R20, R24.reuse, RZ ;  /* 0x0000001814147210 */ /* 0x080fe20007f7e0ff */
[--C-:B------:R-:W-:Y:S01]  /*a09b0*/  IMAD.X R22, R22, 0x1, R3.reuse, P2 ;  /* 0x0000000116167824 */ /* 0x100fe200010e0603 */
        /* <DEDUP_REMOVED lines=18> */
[----:B------:R-:W-:Y:S01]  /*a0ae0*/  IADD3 R29, P6, R29, R24, RZ ;  /* 0x000000181d1d7210 */ /* 0x000fe20007fde0ff */
[----:B------:R-:W-:-:S02]  /*a0af0*/  IMAD.X R2, R2, 0x1, R3, P5 ;  /* 0x0000000102027824 */ /* 0x000fc400028e0603 */
[----:B--2---:R-:W-:Y:S01]  /*a0b00*/  IMAD.X R0, R0, 0x1, R3, P4 ;  /* 0x0000000100007824 */ /* 0x004fe200020e0603 */
[----:B---3--:R-:W-:-:S04]  /*a0b10*/  IADD3 R28, P4, R28, R24, RZ ;  /* 0x000000181c1c7210 */ /* 0x008fc80007f9e0ff */
[----:B------:R-:W-:Y:S01]  /*a0b20*/  STL [R1+0x3864], R0 ;  /* 0x0038640001007387 */ /* 0x000fe20000100800 */
[----:B------:R-:W-:Y:S02]  /*a0b30*/  STL [R1+0x38ac], R28 ;  /* 0x0038ac1c01007387 */ /* 0x000fe40000100800 */
[----:B------:R-:W-:Y:S02]  /*a0b40*/  STL [R1+0x3860], R21 ;  /* 0x0038601501007387 */ /* 0x000fe40000100800 */
[----:B------:R-:W-:Y:S01]  /*a0b50*/  STL [R1+0x38a8], R20 ;  /* 0x0038a81401007387 */ /* 0x000fe20000100800 */
[----:B------:R-:W-:Y:S01]  /*a0b60*/  STL [R1+0x3874], R22 ;  /* 0x0038741601007387 */ /* 0x000fe20000100800 */
[----:B------:R-:W-:Y:S02]  /*a0b70*/  STL [R1+0x38bc], R23 ;  /* 0x0038bc1701007387 */ /* 0x000fe40000100800 */
[----:B------:R-:W-:Y:S02]  /*a0b80*/  STL [R1+0x3870], R26 ;  /* 0x0038701a01007387 */ /* 0x000fe40000100800 */
[----:B------:R-:W-:Y:S01]  /*a0b90*/  STL [R1+0x38b8], R27 ;  /* 0x0038b81b01007387 */ /* 0x000fe20000100800 */
[----:B------:R-:W-:Y:S01]  /*a0ba0*/  STL [R1+0x3884], R12 ;  /* 0x0038840c01007387 */ /* 0x000fe20000100800 */
[----:B------:R-:W-:Y:S02]  /*a0bb0*/  STL [R1+0x38c4], R13 ;  /* 0x0038c40d01007387 */ /* 0x000fe40000100800 */
[----:B------:R-:W-:-:S02]  /*a0bc0*/  IMAD.X R18, R18, 0x1, R3, P4 ;  /* 0x0000000112127824 */ /* 0x000fc400020e0603 */
[----:B------:R-:W-:Y:S01]  /*a0bd0*/  STL [R1+0x3880], R14 ;  /* 0x0038800e01007387 */ /* 0x000fe20000100800 */
[-C--:B------:R-:W-:Y:S01]  /*a0be0*/  IADD3 R19, P4, R19, R24.reuse, RZ ;  /* 0x0000001813137210 */ /* 0x080fe20007f9e0ff */
        /* <DEDUP_REMOVED lines=13> */
[----:B------:R0:W-:Y:S02]  /*a0cc0*/  STL [R1+0x3da8], R3 ;  /* 0x003da80301007387 */ /* 0x0001e40000100800 */
[----:B------:R-:W-:Y:S01]  /*a0cd0*/  STL [R1+0x38c0], R25 ;  /* 0x0038c01901007387 */ /* 0x000fe20000100800 */
        /* <DEDUP_REMOVED lines=47> */
[----:B0-----:R-:W2:Y:S01]  /*a0fd0*/  LDL.LU R0, [R1+0x3d9c] ;  /* 0x003d9c0001007983 */ /* 0x001ea20000300800 */
[--C-:B---3--:R-:W-:Y:S01]  /*a0fe0*/  IMAD.X R28, R28, 0x1, R3.reuse, P2 ;  /* 0x000000011c1c7824 */ /* 0x108fe200010e0603 */
[-C--:B----4-:R-:W-:Y:S01]  /*a0ff0*/  IADD3 R21, P2, R21, R24.reuse, RZ ;  /* 0x0000001815157210 */ /* 0x090fe20007f5e0ff */
        /* <DEDUP_REMOVED lines=20> */
[----:B------:R-:W-:Y:S01]  /*a1140*/  IMAD.X R29, R29, 0x1, R3, P4 ;  /* 0x000000011d1d7824 */ /* 0x000fe200020e0603 */
[----:B------:R-:W-:-:S02]  /*a1150*/  IADD3 R2, P4, R2, R24, RZ ;  /* 0x0000001802027210 */ /* 0x000fc40007f9e0ff */
[----:B--2---:R-:W-:-:S05]  /*a1160*/  IADD3 R0, P3, R0, R24, RZ ;  /* 0x0000001800007210 */ /* 0x004fca0007f7e0ff */
        /* <DEDUP_REMOVED lines=9> */
[----:B------:R-:W-:-:S02]  /*a1200*/  IMAD.X R17, R17, 0x1, R3, P3 ;  /* 0x0000000111117824 */ /* 0x000fc400018e0603 */
[----:B------:R-:W-:Y:S01]  /*a1210*/  STL [R1+0x3900], R13 ;  /* 0x0039000d01007387 */ /* 0x000fe20000100800 */
[----:B------:R-:W-:Y:S01]  /*a1220*/  IADD3 R18, P3, R18, R24, RZ ;  /* 0x0000001812127210 */ /* 0x000fe20007f7e0ff */
        /* <DEDUP_REMOVED lines=386> */
[--C-:B------:R-:W-:Y:S02]  /*a2a50*/  IMAD.X R2, R2, 0x1, R3.reuse, P6 ;  /* 0x0000000102027824 */ /* 0x100fe400030e0603 */
[--C-:B------:R-:W-:Y:S02]  /*a2a60*/  IMAD.X R22, R22, 0x1, R3.reuse, P5 ;  /* 0x0000000116167824 */ /* 0x100fe400028e0603 */
[--C-:B------:R-:W-:Y:S02]  /*a2a70*/  IMAD.X R27, R27, 0x1, R3.reuse, P2 ;  /* 0x000000011b1b7824 */ /* 0x100fe400010e0603 */
[----:B------:R-:W-:Y:S01]  /*a2a80*/  IMAD.X R26, R26, 0x1, R3, P3 ;  /* 0x000000011a1a7824 */ /* 0x000fe200018e0603 */
[----:B--2---:R-:W-:-:S05]  /*a2a90*/  IADD3 R0, P4, R0, R24, RZ ;  /* 0x0000001800007210 */ /* 0x004fca0007f9e0ff */
[----:B------:R0:W-:Y:S04]  /*a2aa0*/  STL [R1+0x3b0c], R0 ;  /* 0x003b0c0001007387 */ /* 0x0001e80000100800 */
[----:B0-----:R0:W5:Y:S01]  /*a2ab0*/  LDL.LU R0, [R1+0x3d58] ;  /* 0x003d580001007983 */ /* 0x0011620000300800 */
[----:B------:R1:W-:Y:S03]  /*a2ac0*/  STL [R1+0x3ad0], R20 ;  /* 0x003ad01401007387 */ /* 0x0003e60000100800 */
[----:B-1----:R0:W5:Y:S01]  /*a2ad0*/  LDL.LU R20, [R1+0x3d54] ;  /* 0x003d540001147983 */ /* 0x0021620000300800 */
        /* <DEDUP_REMOVED lines=8> */
[----:B------:R1:W-:Y:S02]  /*a2b60*/  STL [R1+0x3b24], R15 ;  /* 0x003b240f01007387 */ /* 0x0003e40000100800 */
[----:B------:R-:W-:Y:S01]  /*a2b70*/  IMAD.X R6, R6, 0x1, R3, P4 ;  /* 0x0000000106067824 */ /* 0x000fe200020e0603 */
[----:B-1----:R0:W5:Y:S01]  /*a2b80*/  LDL.LU R15, [R1+0x3d40] ;  /* 0x003d4000010f7983 */ /* 0x0021620000300800 */
[----:B------:R1:W-:Y:S01]  /*a2b90*/  STL [R1+0x3ae8], R16 ;  /* 0x003ae81001007387 */ /* 0x0003e20000100800 */
[----:B------:R-:W-:-:S02]  /*a2ba0*/  IADD3 R7, P4, R7, R24, RZ ;  /* 0x0000001807077210 */ /* 0x000fc40007f9e0ff */
        /* <DEDUP_REMOVED lines=26> */
[----:B------:R0:W5:Y:S02]  /*a2d50*/  LDL.LU R24, [R1+0x3d08] ;  /* 0x003d080001187983 */ /* 0x0001640000300800 */
[----:B------:R1:W-:Y:S02]  /*a2d60*/  STL [R1+0x3b5c], R29 ;  /* 0x003b5c1d01007387 */ /* 0x0003e40000100800 */
[----:B-1----:R0:W5:Y:S01]  /*a2d70*/  LDL.LU R29, [R1+0x3d04] ;  /* 0x003d0400011d7983 */ /* 0x0021620000300800 */
[----:B------:R-:W-:Y:S02]  /*a2d80*/  STL [R1+0x3b20], R28 ;  /* 0x003b201c01007387 */ /* 0x000fe40000100800 */
[----:B------:R1:W-:Y:S02]  /*a2d90*/  STL [R1+0x3b28], R2 ;  /* 0x003b280201007387 */ /* 0x0003e40000100800 */
[----:B------:R0:W-:Y:S01]  /*a2da0*/  STL [R1+0x3b30], R22 ;  /* 0x003b301601007387 */ /* 0x0001e20000100800 */
[----:B------:R0:W-:Y:S04]  /*a2db0*/  STL [R1+0x3b48], R27 ;  /* 0x003b481b01007387 */ /* 0x0001e80000100800 */
[----:B-1----:R-:W1:Y:S01]  /*a2dc0*/  S2R R2, SR_TID.X ;  /* 0x0000000000027919 */ /* 0x002e620000002100 */
[----:B------:R0:W-:Y:S02]  /*a2dd0*/  STL [R1+0x3b38], R23 ;  /* 0x003b381701007387 */ /* 0x0001e40000100800 */
[----:B------:R0:W-:Y:S02]  /*a2de0*/  STL [R1+0x3b40], R26 ;  /* 0x003b401a01007387 */ /* 0x0001e40000100800 */
[----:B------:R-:W-:-:S04]  /*a2df0*/  IMAD.MOV.U32 R28, RZ, RZ, c[0x0][0x188] ;  /* 0x00006200ff1c7624 */ /* 0x000fc800078e00ff */
[----:B------:R-:W-:-:S04]  /*a2e00*/  IMAD.SHL.U32 R28, R28, 0x80, RZ ;  /* 0x000000801c1c7824 */ /* 0x000fc800078e00ff */
[----:B------:R-:W-:Y:S01]  /*a2e10*/  IMAD.SHL.U32 R28, R28, 0x2, RZ ;  /* 0x000000021c1c7824 */ /* 0x000fe200078e00ff */
[----:B-1----:R-:W-:-:S05]  /*a2e20*/  LOP3.LUT R2, R2, 0x3f, RZ, 0xc0, !PT ;  /* 0x0000003f02027812 */ /* 0x002fca00078ec0ff */
[----:B------:R-:W-:Y:S02]  /*a2e30*/  IMAD.SHL.U32 R2, R2, 0x2, RZ ;  /* 0x0000000202027824 */ /* 0x000fe400078e00ff */
[----:B0-----:R-:W2:Y:S04]  /*a2e40*/  LDL.LU R27, [R1+0x1814] ;  /* 0x00181400011b7983 */ /* 0x001ea80000300800 */
[----:B------:R-:W3:Y:S04]  /*a2e50*/  LDL.LU R2, [R1+0x3b8c] ;  /* 0x003b8c0001027983 */ /* 0x000ee80000300800 */
[----:B------:R-:W4:Y:S04]  /*a2e60*/  LDL.LU R28, [R1+0x3b94] ;  /* 0x003b9400011c7983 */ /* 0x000f280000300800 */
[----:B------:R-:W3:Y:S04]  /*a2e70*/  LDL.LU R22, [R1+0x3b58] ;  /* 0x003b580001167983 */ /* 0x000ee80000300800 */
[----:B------:R-:W3:Y:S04]  /*a2e80*/  LDL.LU R23, [R1+0x3b9c] ;  /* 0x003b9c0001177983 */ /* 0x000ee80000300800 */
[----:B------:R-:W3:Y:S04]  /*a2e90*/  LDL.LU R26, [R1+0x3b60] ;  /* 0x003b6000011a7983 */ /* 0x000ee80000300800 */
[----:B-----5:R0:W-:Y:S04]  /*a2ea0*/  STL [R1+0x3d28], R17 ;  /* 0x003d281101007387 */ /* 0x0201e80000100800 */
[----:B0-----:R-:W3:Y:S04]  /*a2eb0*/  LDL.LU R17, [R1+0x3b84] ;  /* 0x003b840001117983 */ /* 0x001ee80000300800 */
[----:B------:R0:W-:Y:S04]  /*a2ec0*/  STL [R1+0x3d24], R13 ;  /* 0x003d240d01007387 */ /* 0x0001e80000100800 */
        /* <DEDUP_REMOVED lines=9> */
[----:B------:R-:W-:Y:S04]  /*a2f60*/  STL [R1+0x3d10], R24 ;  /* 0x003d101801007387 */ /* 0x000fe80000100800 */
[----:B------:R0:W-:Y:S04]  /*a2f70*/  STL [R1+0x3d0c], R21 ;  /* 0x003d0c1501007387 */ /* 0x0001e80000100800 */
[----:B------:R1:W-:Y:S04]  /*a2f80*/  STL [R1+0x3d08], R20 ;  /* 0x003d081401007387 */ /* 0x0003e80000100800 */
[----:B------:R-:W-:Y:S01]  /*a2f90*/  STL [R1+0x3d04], R0 ;  /* 0x003d040001007387 */ /* 0x000fe20000100800 */
[----:B0-----:R-:W-:-:S02]  /*a2fa0*/  IMAD.MOV.U32 R21, RZ, RZ, R7 ;  /* 0x000000ffff157224 */ /* 0x001fc400078e0007 */
[----:B------:R-:W-:Y:S02]  /*a2fb0*/  IMAD.MOV.U32 R7, RZ, RZ, R5 ;  /* 0x000000ffff077224 */ /* 0x000fe400078e0005 */
[----:B-1----:R-:W-:Y:S02]  /*a2fc0*/  IMAD.MOV.U32 R20, RZ, RZ, R11 ;  /* 0x000000ffff147224 */ /* 0x002fe400078e000b */
[----:B------:R-:W-:Y:S02]  /*a2fd0*/  IMAD.MOV.U32 R11, RZ, RZ, R6 ;  /* 0x000000ffff0b7224 */ /* 0x000fe400078e0006 */
[----:B------:R-:W-:Y:S02]  /*a2fe0*/  IMAD.MOV.U32 R6, RZ, RZ, R9 ;  /* 0x000000ffff067224 */ /* 0x000fe400078e0009 */
[----:B------:R-:W-:Y:S01]  /*a2ff0*/  IMAD.MOV.U32 R5, RZ, RZ, R14 ;  /* 0x000000ffff057224 */ /* 0x000fe200078e000e */
[----:B--2---:R-:W-:Y:S01]  /*a3000*/  IADD3 R27, R27, 0x1, RZ ;  /* 0x000000011b1b7810 */ /* 0x004fe20007ffe0ff */
[----:B---3--:R-:W-:-:S05]  /*a3010*/  IMAD.X R25, R25, 0x1, R3, P1 ;  /* 0x0000000119197824 */ /* 0x008fca00008e0603 */
[----:B------:R0:W-:Y:S04]  /*a3020*/  STL [R1+0x3b50], R25 ;  /* 0x003b501901007387 */ /* 0x0001e80000100800 */
[----:B------:R-:W-:Y:S04]  /*a3030*/  STL.64 [R1+0xd60], R20 ;  /* 0x000d601401007387 */ /* 0x000fe80000100a00 */
[----:B------:R-:W-:Y:S01]  /*a3040*/  STL [R1+0x1814], R27 ;  /* 0x0018141b01007387 */ /* 0x000fe20000100800 */
[----:B0-----:R-:W-:-:S03]  /*a3050*/  IMAD.MOV.U32 R25, RZ, RZ, c[0x0][0x18c] ;  /* 0x00006300ff197624 */ /* 0x001fc600078e00ff */
[----:B------:R0:W-:Y:S01]  /*a3060*/  STL.64 [R1+0xd58], R10 ;  /* 0x000d580a01007387 */ /* 0x0001e20000100a00 */
[----:B------:R-:W-:-:S03]  /*a3070*/  IMAD.SHL.U32 R9, R25, 0x80, RZ ;  /* 0x0000008019097824 */ /* 0x000fc600078e00ff */
[----:B------:R1:W-:Y:S01]  /*a3080*/  STL.64 [R1+0xd50], R6 ;  /* 0x000d500601007387 */ /* 0x0003e20000100a00 */
[----:B------:R-:W-:-:S05]  /*a3090*/  IMAD.SHL.U32 R9, R9, 0x2, RZ ;  /* 0x0000000209097824 */ /* 0x000fca00078e00ff */
[-C--:B------:R-:W-:Y:S01]  /*a30a0*/  IADD3 R29, P6, R29, R9.reuse, RZ ;  /* 0x000000091d1d7210 */ /* 0x080fe20007fde0ff */
[----:B0-----:R-:W-:Y:S01]  /*a30b0*/  IMAD.MOV.U32 R10, RZ, RZ, R8 ;  /* 0x000000ffff0a7224 */ /* 0x001fe200078e0008 */
[-C--:B------:R-:W-:Y:S01]  /*a30c0*/  IADD3 R12, P5, R12, R9.reuse, RZ ;  /* 0x000000090c0c7210 */ /* 0x080fe20007fbe0ff */
[----:B------:R-:W-:Y:S01]  /*a30d0*/  IMAD.MOV.U32 R11, RZ, RZ, R4 ;  /* 0x000000ffff0b7224 */ /* 0x000fe200078e0004 */
[-C--:B------:R-:W-:Y:S01]  /*a30e0*/  IADD3 R16, P4, R16, R9.reuse, RZ ;  /* 0x0000000910107210 */ /* 0x080fe20007f9e0ff */
[----:B-1----:R-:W-:Y:S01]  /*a30f0*/  IMAD.MOV.U32 R6, RZ, RZ, R19 ;  /* 0x000000ffff067224 */ /* 0x002fe200078e0013 */
[-C--:B------:R-:W-:Y:S01]  /*a3100*/  IADD3 R13, P3, R13, R9.reuse, RZ ;  /* 0x000000090d0d7210 */ /* 0x080fe20007f7e0ff */
[----:B------:R-:W-:Y:S01]  /*a3110*/  IMAD.MOV.U32 R7, RZ, RZ, R15 ;  /* 0x000000ffff077224 */ /* 0x000fe200078e000f */
[----:B------:R-:W-:Y:S01]  /*a3120*/  STL.64 [R1+0xd48], R10 ;  /* 0x000d480a01007387 */ /* 0x000fe20000100a00 */
[----:B------:R-:W-:Y:S01]  /*a3130*/  IMAD.MOV.U32 R4, RZ, RZ, R18 ;  /* 0x000000ffff047224 */ /* 0x000fe200078e0012 */
[-C--:B------:R-:W-:Y:S01]  /*a3140*/  IADD3 R17, P2, R17, R9.reuse, RZ ;  /* 0x0000000911117210 */ /* 0x080fe20007f5e0ff */
[--C-:B------:R-:W-:Y:S01]  /*a3150*/  IMAD.X R22, R22, 0x1, R3.reuse, P6 ;  /* 0x0000000116167824 */ /* 0x100fe200030e0603 */
[----:B------:R-:W-:Y:S01]  /*a3160*/  STL.64 [R1+0xd40], R6 ;  /* 0x000d400601007387 */ /* 0x000fe20000100a00 */
[-C--:B------:R-:W-:Y:S01]  /*a3170*/  IADD3 R2, P1, R2, R9.reuse, RZ ;  /* 0x0000000902027210 */ /* 0x080fe20007f3e0ff */
[----:B------:R-:W-:Y:S01]  /*a3180*/  IMAD.X R26, R26, 0x1, R3, P5 ;  /* 0x000000011a1a7824 */ /* 0x000fe200028e0603 */
[-C--:B----4-:R-:W-:Y:S01]  /*a3190*/  IADD3 R28, P0, R28, R9.reuse, RZ ;  /* 0x000000091c1c7210 */ /* 0x090fe20007f1e0ff */
[----:B------:R-:W-:Y:S01]  /*a31a0*/  STL.64 [R1+0xd38], R4 ;  /* 0x000d380401007387 */ /* 0x000fe20000100a00 */
[----:B------:R-:W-:-:S03]  /*a31b0*/  IADD3 R23, P6, R23, R9, RZ ;  /* 0x0000000917177210 */ /* 0x000fc60007fde0ff */
        /* <DEDUP_REMOVED lines=8> */
[----:B------:R-:W-:Y:S04]  /*a3240*/  STL [R1+0x3b58], R22 ;  /* 0x003b581601007387 */ /* 0x000fe80000100800 */
[----:B0-----:R-:W2:Y:S04]  /*a3250*/  LDL.LU R3, [R1+0x3ba4] ;  /* 0x003ba40001037983 */ /* 0x001ea80000300800 */
[----:B------:R-:W-:Y:S04]  /*a3260*/  STL [R1+0x3b9c], R23 ;  /* 0x003b9c1701007387 */ /* 0x000fe80000100800 */
[----:B------:R-:W3:Y:S04]  /*a3270*/  LDL.LU R17, [R1+0x3bb4] ;  /* 0x003bb40001117983 */ /* 0x000ee80000300800 */
[----:B------:R-:W-:Y:S04]  /*a3280*/  STL [R1+0x3b60], R26 ;  /* 0x003b601a01007387 */ /* 0x000fe80000100800 */
[----:B---3--:R0:W-:Y:S04]  /*a3290*/  STL [R1+0x3d2c], R17 ;  /* 0x003d2c1101007387 */ /* 0x0081e80000100800 */
[----:B0-----:R-:W3:Y:S04]  /*a32a0*/  LDL.LU R17, [R1+0x3b70] ;  /* 0x003b700001117983 */ /* 0x001ee80000300800 */
[----:B---3--:R0:W-:Y:S04]  /*a32b0*/  STL [R1+0x3d30], R17 ;  /* 0x003d301101007387 */ /* 0x0081e80000100800 */
[----:B0-----:R-:W3:Y:S01]  /*a32c0*/  LDL.LU R17, [R1+0x3bac] ;  /* 0x003bac0001117983 */ /* 0x001ee20000300800 */
[----:B--2---:R-:W-:Y:S01]  /*a32d0*/  IADD3 R3, P5, R3, R9, RZ ;  /* 0x0000000903037210 */ /* 0x004fe20007fbe0ff */
[----:B------:R-:W-:-:S02]  /*a32e0*/  IMAD.MOV.U32 R6, RZ, RZ, R27 ;  /* 0x000000ffff067224 */ /* 0x000fc400078e001b */
[----:B---3--:R0:W-:Y:S04]  /*a32f0*/  STL [R1+0x3d34], R17 ;  /* 0x003d341101007387 */ /* 0x0081e80000100800 */
[----:B0-----:R-:W2:Y:S04]  /*a3300*/  LDL.LU R17, [R1+0x3b68] ;  /* 0x003b680001117983 */ /* 0x001ea80000300800 */
[----:B------:R-:W3:Y:S04]  /*a3310*/  LDL.LU R13, [R1+0x3b78] ;  /* 0x003b7800010d7983 */ /* 0x000ee80000300800 */
        /* <DEDUP_REMOVED lines=24> */
[----:B------:R0:W-:Y:S04]  /*a34a0*/  STL [R1+0x3ba4], R3 ;  /* 0x003ba40301007387 */ /* 0x0001e80000100800 */
        /* <DEDUP_REMOVED lines=21> */
[----:B------:R0:W-:Y:S04]  /*a3600*/  STL [R1+0x3bb4], R17 ;  /* 0x003bb41101007387 */ /* 0x0001e80000100800 */
[----:B0-----:R-:W2:Y:S04]  /*a3610*/  LDL.LU R17, [R1+0x3d28] ;  /* 0x003d280001117983 */ /* 0x001ea80000300800 */
[----:B------:R0:W-:Y:S04]  /*a3620*/  STL [R1+0x3b78], R13 ;  /* 0x003b780d01007387 */ /* 0x0001e80000100800 */
[----:B0-----:R-:W3:Y:S04]  /*a3630*/  LDL.LU R13, [R1+0x3d24] ;  /* 0x003d2400010d7983 */ /* 0x001ee80000300800 */
[----:B------:R0:W-:Y:S04]  /*a3640*/  STL [R1+0x3bbc], R16 ;  /* 0x003bbc1001007387 */ /* 0x0001e80000100800 */
[----:B0-----:R-:W4:Y:S04]  /*a3650*/  LDL.LU R16, [R1+0x3d20] ;  /* 0x003d200001107983 */ /* 0x001f280000300800 */
[----:B------:R0:W-:Y:S04]  /*a3660*/  STL [R1+0x3b80], R12 ;  /* 0x003b800c01007387 */ /* 0x0001e80000100800 */
[----:B0-----:R-:W4:Y:S04]  /*a3670*/  LDL.LU R12, [R1+0x3d1c] ;  /* 0x003d1c00010c7983 */ /* 0x001f280000300800 */
[----:B------:R0:W-:Y:S04]  /*a3680*/  STL [R1+0x3bc4], R29 ;  /* 0x003bc41d01007387 */ /* 0x0001e80000100800 */
[----:B0-----:R0:W5:Y:S04]  /*a3690*/  LDL.LU R29, [R1+0x3d18] ;  /* 0x003d1800011d7983 */ /* 0x0011680000300800 */
[----:B------:R1:W-:Y:S04]  /*a36a0*/  STL [R1+0x3b88], R25 ;  /* 0x003b881901007387 */ /* 0x0003e80000100800 */
[----:B-1----:R0:W5:Y:S04]  /*a36b0*/  LDL.LU R25, [R1+0x3d14] ;  /* 0x003d140001197983 */ /* 0x0021680000300800 */
[----:B------:R1:W-:Y:S01]  /*a36c0*/  STL [R1+0x3bcc], R24 ;  /* 0x003bcc1801007387 */ /* 0x0003e20000100800 */
[----:B------:R-:W-:-:S03]  /*a36d0*/  IMAD.X R28, R28, 0x1, R3, P4 ;  /* 0x000000011c1c7824 */ /* 0x000fc600020e0603 */
[----:B-1----:R0:W5:Y:S04]  /*a36e0*/  LDL.LU R24, [R1+0x3d10] ;  /* 0x003d100001187983 */ /* 0x0021680000300800 */
[----:B------:R1:W-:Y:S01]  /*a36f0*/  STL [R1+0x3b90], R21 ;  /* 0x003b901501007387 */ /* 0x0003e20000100800 */
[----:B------:R-:W-:-:S03]  /*a3700*/  IADD3 R2, P4, R2, R9, RZ ;  /* 0x0000000902027210 */ /* 0x000fc60007f9e0ff */
[----:B-1----:R0:W5:Y:S04]  /*a3710*/  LDL.LU R21, [R1+0x3d0c] ;  /* 0x003d0c0001157983 */ /* 0x0021680000300800 */
[----:B------:R1:W-:Y:S01]  /*a3720*/  STL [R1+0x3bd4], R20 ;  /* 0x003bd41401007387 */ /* 0x0003e20000100800 */
[----:B------:R-:W-:-:S03]  /*a3730*/  IMAD.X R4, R4, 0x1, R3, P3 ;  /* 0x0000000104047824 */ /* 0x000fc600018e0603 */
[----:B-1----:R0:W5:Y:S04]  /*a3740*/  LDL.LU R20, [R1+0x3d08] ;  /* 0x003d080001147983 */ /* 0x0021680000300800 */
[----:B------:R1:W-:Y:S04]  /*a3750*/  STL [R1+0x3b98], R0 ;  /* 0x003b980001007387 */ /* 0x0003e80000100800 */
[----:B-1----:R0:W5:Y:S01]  /*a3760*/  LDL.LU R0, [R1+0x3d04] ;  /* 0x003d040001007983 */ /* 0x0021620000300800 */
[-C--:B------:R-:W-:Y:S01]  /*a3770*/  IADD3 R18, P3, R18, R9.reuse, RZ ;  /* 0x0000000912127210 */ /* 0x080fe20007f7e0ff */
[--C-:B------:R-:W-:Y:S01]  /*a3780*/  IMAD.X R14, R14, 0x1, R3.reuse, P2 ;  /* 0x000000010e0e7824 */ /* 0x100fe200010e0603 */
[-C--:B------:R-:W-:Y:S01]  /*a3790*/  IADD3 R19, P2, R19, R9.reuse, RZ ;  /* 0x0000000913137210 */ /* 0x080fe20007f5e0ff */
[----:B------:R1:W-:Y:S01]  /*a37a0*/  STL [R1+0x3bdc], R15 ;  /* 0x003bdc0f01007387 */ /* 0x0003e20000100800 */
[--C-:B------:R-:W-:Y:S01]  /*a37b0*/  IMAD.X R8, R8, 0x1, R3.reuse, P1 ;  /* 0x0000000108087824 */ /* 0x100fe200008e0603 */
[----:B------:R-:W-:Y:S01]  /*a37c0*/  IADD3 R5, P1, R5, R9, RZ ;  /* 0x0000000905057210 */ /* 0x000fe20007f3e0ff */
[--C-:B------:R-:W-:Y:S01]  /*a37d0*/  IMAD.X R10, R10, 0x1, R3.reuse, P0 ;  /* 0x000000010a0a7824 */ /* 0x100fe200000e0603 */
[----:B------:R0:W-:Y:S01]  /*a37e0*/  STL [R1+0x3ba0], R28 ;  /* 0x003ba01c01007387 */ /* 0x0001e20000100800 */
[----:B------:R-:W-:-:S02]  /*a37f0*/  IMAD.X R11, R11, 0x1, R3, P6 ;  /* 0x000000010b0b7824 */ /* 0x000fc400030e0603 */
[--C-:B------:R-:W-:Y:S01]  /*a3800*/  IMAD.X R7, R7, 0x1, R3.reuse, P5 ;  /* 0x0000000107077824 */ /* 0x100fe200028e0603 */
[----:B------:R-:W-:Y:S01]  /*a3810*/  STL [R1+0x3be4], R2 ;  /* 0x003be40201007387 */ /* 0x000fe20000100800 */
[--C-:B------:R-:W-:Y:S02]  /*a3820*/  IMAD.X R22, R22, 0x1, R3.reuse, P4 ;  /* 0x0000000116167824 */ /* 0x100fe400020e0603 */
[----:B-1----:R-:W-:Y:S01]  /*a3830*/  IMAD.MOV.U32 R15, RZ, RZ, 0x7f ;  /* 0x0000007fff0f7424 */ /* 0x002fe200078e00ff */
[----:B------:R1:W-:Y:S01]  /*a3840*/  STL [R1+0x3ba8], R4 ;  /* 0x003ba80401007387 */ /* 0x0003e20000100800 */
[--C-:B------:R-:W-:Y:S02]  /*a3850*/  IMAD.X R23, R23, 0x1, R3.reuse, P3 ;  /* 0x0000000117177824 */ /* 0x100fe400018e0603 */
[--C-:B------:R-:W-:Y:S01]  /*a3860*/  IMAD.X R26, R26, 0x1, R3.reuse, P2 ;  /* 0x000000011a1a7824 */ /* 0x100fe200010e0603 */
[----:B------:R-:W-:Y:S01]  /*a3870*/  IADD3 R15, R15, c[0x0][0x180], RZ ;  /* 0x000060000f0f7a10 */ /* 0x000fe20007ffe0ff */
[----:B------:R-:W-:Y:S01]  /*a3880*/  STL [R1+0x3bec], R18 ;  /* 0x003bec1201007387 */ /* 0x000fe20000100800 */
[----:B------:R-:W-:-:S02]  /*a3890*/  IMAD.X R27, R27, 0x1, R3, P1 ;  /* 0x000000011b1b7824 */ /* 0x000fc400008e0603 */
[----:B0-----:R-:W-:Y:S01]  /*a38a0*/  IMAD.MOV.U32 R28, RZ, RZ, c[0x0][0x188] ;  /* 0x00006200ff1c7624 */ /* 0x001fe200078e00ff */
[----:B------:R-:W-:Y:S01]  /*a38b0*/  STL [R1+0x3bb0], R14 ;  /* 0x003bb00e01007387 */ /* 0x000fe20000100800 */
[----:B-1----:R-:W-:Y:S02]  /*a38c0*/  SHF.R.S32.HI R4, RZ, 0x1f, R15 ;  /* 0x0000001fff047819 */ /* 0x002fe4000001140f */
[----:B------:R-:W-:Y:S01]  /*a38d0*/  IMAD.SHL.U32 R28, R28, 0x80, RZ ;  /* 0x000000801c1c7824 */ /* 0x000fe200078e00ff */
[----:B------:R-:W-:Y:S01]  /*a38e0*/  STL [R1+0x3bf4], R19 ;  /* 0x003bf41301007387 */ /* 0x000fe20000100800 */
[----:B------:R-:W-:Y:S02]  /*a38f0*/  LEA.HI R4, R4, R15, RZ, 0x7 ;  /* 0x0000000f04047211 */ /* 0x000fe400078f38ff */
[----:B------:R-:W-:Y:S01]  /*a3900*/  IMAD.SHL.U32 R28, R28, 0x2, RZ ;  /* 0x000000021c1c7824 */ /* 0x000fe200078e00ff */
[----:B------:R-:W-:Y:S01]  /*a3910*/  STL [R1+0x3bb8], R8 ;  /* 0x003bb80801007387 */ /* 0x000fe20000100800 */
[----:B------:R-:W-:-:S03]  /*a3920*/  SHF.R.S32.HI R4, RZ, 0x7, R4 ;  /* 0x00000007ff047819 */ /* 0x000fc60000011404 */
[----:B------:R-:W0:Y:S01]  /*a3930*/  S2R R2, SR_TID.X ;  /* 0x0000000000027919 */ /* 0x000e220000002100 */
[----:B------:R-:W-:-:S03]  /*a3940*/  ISETP.NE.U32.AND P0, PT, R6, R4, PT ;  /* 0x000000040600720c */ /* 0x000fc60003f05070 */
[----:B------:R-:W-:Y:S04]  /*a3950*/  STL [R1+0x3bf8], R5 ;  /* 0x003bf80501007387 */ /* 0x000fe80000100800 */
[----:B------:R-:W-:Y:S04]  /*a3960*/  STL [R1+0x3bc0], R10 ;  /* 0x003bc00a01007387 */ /* 0x000fe80000100800 */
[----:B------:R-:W-:Y:S04]  /*a3970*/  STL [R1+0x3bc8], R11 ;  /* 0x003bc80b01007387 */ /* 0x000fe80000100800 */
[----:B------:R3:W-:Y:S04]  /*a3980*/  STL [R1+0x3bd0], R7 ;  /* 0x003bd00701007387 */ /* 0x0007e80000100800 */
[----:B------:R1:W-:Y:S04]  /*a3990*/  STL [R1+0x3bd8], R22 ;  /* 0x003bd81601007387 */ /* 0x0003e80000100800 */
[----:B------:R1:W-:Y:S01]  /*a39a0*/  STL [R1+0x3be0], R23 ;  /* 0x003be01701007387 */ /* 0x0003e20000100800 */
[----:B0-----:R-:W-:-:S03]  /*a39b0*/  LOP3.LUT R2, R2, 0x3f, RZ, 0xc0, !PT ;  /* 0x0000003f02027812 */ /* 0x001fc600078ec0ff */
[----:B------:R1:W-:Y:S02]  /*a39c0*/  STL [R1+0x3be8], R26 ;  /* 0x003be81a01007387 */ /* 0x0003e40000100800 */
[----:B------:R-:W-:Y:S02]  /*a39d0*/  IMAD.SHL.U32 R2, R2, 0x2, RZ ;  /* 0x0000000202027824 */ /* 0x000fe400078e00ff */
[----:B--2---:R-:W-:Y:S02]  /*a39e0*/  IMAD.MOV.U32 R6, RZ, RZ, R17 ;  /* 0x000000ffff067224 */ /* 0x004fe400078e0011 */
[----:B---3--:R-:W-:Y:S02]  /*a39f0*/  IMAD.MOV.U32 R7, RZ, RZ, R13 ;  /* 0x000000ffff077224 */ /* 0x008fe400078e000d */
[----:B----4-:R-:W-:Y:S02]  /*a3a00*/  IMAD.MOV.U32 R4, RZ, RZ, R16 ;  /* 0x000000ffff047224 */ /* 0x010fe400078e0010 */
[----:B------:R-:W-:-:S05]  /*a3a10*/  IMAD.MOV.U32 R5, RZ, RZ, R12 ;  /* 0x000000ffff057224 */ /* 0x000fca00078e000c */
[----:B------:R1:W-:Y:S04]  /*a3a20*/  STL.64 [R1+0x908], R4 ;  /* 0x0009080401007387 */ /* 0x0003e80000100a00 */
[----:B------:R1:W-:Y:S04]  /*a3a30*/  STL [R1+0x3bf0], R27 ;  /* 0x003bf01b01007387 */ /* 0x0003e80000100800 */
[----:B------:R1:W-:Y:S01]  /*a3a40*/  STL.64 [R1+0xd30], R6 ;  /* 0x000d300601007387 */ /* 0x0003e20000100a00 */
[----:B------:R-:W-:Y:S01]  /*a3a50*/  @!P0 CALL.REL.NOINC `(.L_x_2) ;  /* 0x0000001000008944 */ /* 0x000fe20003c00000 */
[----:B------:R-:W-:Y:S05]  /*a3a60*/  BRA `(.L_x_3) ;  /* 0xfff76f2000007947 */ /* 0x000fea000383ffff */
.L_x_2:
[----:B------:R-:W2:Y:S04]  /*a3a70*/  LDL.LU R2, [R1+0x7bc] ;  /* 0x0007bc0001027983 */ /* 0x000ea80000300800 */
[----:B--2---:R0:W-:Y:S04]  /*a3a80*/  STL [R1+0x40d8], R2 ;  /* 0x0040d80201007387 */ /* 0x0041e80000100800 */
[----:B0-----:R-:W2:Y:S04]  /*a3a90*/  LDL.LU R2, [R1+0x7ec] ;  /* 0x0007ec0001027983 */ /* 0x001ea80000300800 */
        /* <DEDUP_REMOVED lines=33> */
[----:B-----5:R-:W2:Y:S01]  /*a3cb0*/  LDL.LU R0, [R1+0x7b8] ;  /* 0x0007b80001007983 */ /* 0x020ea20000300800 */
[----:B0-----:R-:W-:-:S03]  /*a3cc0*/  IMAD.MOV.U32 R2, RZ, RZ, R21 ;  /* 0x000000ffff027224 */ /* 0x001fc600078e0015 */
        /* <DEDUP_REMOVED lines=33> */
[----:B------:R-:W2:Y:S04]  /*a3ee0*/  LDL.LU R28, [R1+0x7d4] ;  /* 0x0007d400011c7983 */ /* 0x000ea80000300800 */
[----:B------:R-:W2:Y:S04]  /*a3ef0*/  LDL.LU R3, [R1+0x7d0] ;  /* 0x0007d00001037983 */ /* 0x000ea80000300800 */
[----:B------:R-:W3:Y:S04]  /*a3f00*/  LDL.LU R16, [R1+0x7e4] ;  /* 0x0007e40001107983 */ /* 0x000ee80000300800 */
        /* <DEDUP_REMOVED lines=8> */
[----:B-1----:R-:W2:Y:S04]  /*a3f90*/  LDL.LU R4, [R1+0x548] ;  /* 0x0005480001047983 */ /* 0x002ea80000300800 */
[----:B------:R-:W2:Y:S04]  /*a3fa0*/  LDL.LU R9, [R1+0x4ec] ;  /* 0x0004ec0001097983 */ /* 0x000ea80000300800 */
[----:B------:R-:W2:Y:S01]  /*a3fb0*/  LDL.LU R5, [R1+0x4e8] ;  /* 0x0004e80001057983 */ /* 0x000ea20000300800 */
[----:B0-----:R-:W-:-:S03]  /*a3fc0*/  IMAD.MOV.U32 R0, RZ, RZ, R20 ;  /* 0x000000ffff007224 */ /* 0x001fc600078e0014 */
        /* <DEDUP_REMOVED lines=9> */
[----:B------:R-:W-:-:S03]  /*a4060*/  F2FP.PACK_AB R2, R0, R2 ;  /* 0x000000020002723e */ /* 0x000fc600000000ff */
[----:B------:R-:W2:Y:S04]  /*a4070*/  LDL.LU R27, [R1+0x530] ;  /* 0x00053000011b7983 */ /* 0x000ea80000300800 */
[----:B------:R0:W-:Y:S04]  /*a4080*/  STL [R1+0x3d0c], R25 ;  /* 0x003d0c1901007387 */ /* 0x0001e80000100800 */
[----:B0-----:R-:W2:Y:S04]  /*a4090*/  LDL.LU R25, [R1+0x7c8] ;  /* 0x0007c80001197983 */ /* 0x001ea80000300800 */
[----:B------:R0:W-:Y:S04]  /*a40a0*/  STL [R1+0x3d08], R24 ;  /* 0x003d081801007387 */ /* 0x0001e80000100800 */
[----:B0-----:R-:W2:Y:S04]  /*a40b0*/  LDL.LU R24, [R1+0x7cc] ;  /* 0x0007cc0001187983 */ /* 0x001ea80000300800 */
[----:B------:R0:W-:Y:S04]  /*a40c0*/  STL [R1+0x3d04], R29 ;  /* 0x003d041d01007387 */ /* 0x0001e80000100800 */
[----:B0-----:R-:W2:Y:S04]  /*a40d0*/  LDL.LU R29, [R1+0x7e8] ;  /* 0x0007e800011d7983 */ /* 0x001ea80000300800 */
[----:B------:R-:W2:Y:S04]  /*a40e0*/  LDL.LU R0, [R1+0x4160] ;  /* 0x0041600001007983 */ /* 0x000ea80000300800 */
[----:B------:R0:W-:Y:S04]  /*a40f0*/  STL [R1+0x39c], R2 ;  /* 0x00039c0201007387 */ /* 0x0001e80000100800 */
[----:B0-----:R-:W2:Y:S02]  /*a4100*/  LDL.LU R2, [R1+0x415c] ;  /* 0x00415c0001027983 */ /* 0x001ea40000300800 */
[----:B--2---:R-:W-:-:S02]  /*a4110*/  F2FP.PACK_AB R2, R0, R2 ;  /* 0x000000020002723e */ /* 0x004fc400000000ff */
        /* <DEDUP_REMOVED lines=64> */
[----:B------:R-:W2:Y:S01]  /*a4520*/  LDL.LU R2, [R1+0x40d8] ;  /* 0x0040d80001027983 */ /* 0x000ea20000300800 */
[----:B------:R-:W-:Y:S02]  /*a4530*/  F2FP.PACK_AB R24, R24, R25 ;  /* 0x000000191818723e */ /* 0x000fe400000000ff */
[----:B------:R-:W-:Y:S01]  /*a4540*/  F2FP.PACK_AB R3, R28, R3 ;  /* 0x000000031c03723e */ /* 0x000fe200000000ff */
[----:B------:R-:W-:Y:S04]  /*a4550*/  STL [R1+0x358], R29 ;  /* 0x0003581d01007387 */ /* 0x000fe80000100800 */
[----:B------:R-:W-:Y:S01]  /*a4560*/  STL [R1+0x354], R24 ;  /* 0x0003541801007387 */ /* 0x000fe20000100800 */
[----:B--2---:R-:W-:Y:S02]  /*a4570*/  F2FP.PACK_AB R0, R2, R0 ;  /* 0x000000000200723e */ /* 0x004fe400000000ff */
[----:B---3--:R-:W-:-:S03]  /*a4580*/  F2FP.PACK_AB R2, R16, R12 ;  /* 0x0000000c1002723e */ /* 0x008fc600000000ff */
[----:B------:R4:W-:Y:S04]  /*a4590*/  STL [R1+0x350], R0 ;  /* 0x0003500001007387 */ /* 0x0009e80000100800 */
[----:B------:R0:W-:Y:S01]  /*a45a0*/  STL [R1+0x34c], R3 ;  /* 0x00034c0301007387 */ /* 0x0001e20000100800 */
[----:B----4-:R-:W-:-:S03]  /*a45b0*/  F2FP.PACK_AB R0, R17, R13 ;  /* 0x0000000d1100723e */ /* 0x010fc600000000ff */
[----:B------:R1:W-:Y:S01]  /*a45c0*/  STL [R1+0x348], R2 ;  /* 0x0003480201007387 */ /* 0x0003e20000100800 */
[----:B0-----:R-:W-:-:S03]  /*a45d0*/  F2FP.PACK_AB R3, R18, R14 ;  /* 0x0000000e1203723e */ /* 0x001fc600000000ff */
[----:B------:R0:W-:Y:S04]  /*a45e0*/  STL [R1+0x344], R0 ;  /* 0x0003440001007387 */ /* 0x0001e80000100800 */
[----:B------:R2:W-:Y:S01]  /*a45f0*/  STL [R1+0x340], R3 ;  /* 0x0003400301007387 */ /* 0x0005e20000100800 */
[----:B-1----:R-:W-:Y:S02]  /*a4600*/  F2FP.PACK_AB R2, R19, R15 ;  /* 0x0000000f1302723e */ /* 0x002fe400000000ff */
[----:B0-----:R-:W-:-:S03]  /*a4610*/  F2FP.PACK_AB R0, R8, R4 ;  /* 0x000000040800723e */ /* 0x001fc600000000ff */
[----:B------:R0:W-:Y:S01]  /*a4620*/  STL [R1+0x33c], R2 ;  /* 0x00033c0201007387 */ /* 0x0001e20000100800 */
[----:B--2---:R-:W-:-:S03]  /*a4630*/  F2FP.PACK_AB R3, R9, R5 ;  /* 0x000000050903723e */ /* 0x004fc600000000ff */
[----:B------:R1:W-:Y:S04]  /*a4640*/  STL [R1+0x338], R0 ;  /* 0x0003380001007387 */ /* 0x0003e80000100800 */
[----:B------:R2:W-:Y:S01]  /*a4650*/  STL [R1+0x334], R3 ;  /* 0x0003340301007387 */ /* 0x0005e20000100800 */
[----:B0-----:R-:W-:Y:S02]  /*a4660*/  F2FP.PACK_AB R2, R10, R6 ;  /* 0x000000060a02723e */ /* 0x001fe400000000ff */
[----:B-1----:R-:W-:-:S03]  /*a4670*/  F2FP.PACK_AB R0, R11, R7 ;  /* 0x000000070b00723e */ /* 0x002fc600000000ff */
[----:B------:R0:W-:Y:S01]  /*a4680*/  STL [R1+0x330], R2 ;  /* 0x0003300201007387 */ /* 0x0001e20000100800 */
[----:B--2---:R-:W-:-:S03]  /*a4690*/  F2FP.PACK_AB R3, R20, R21 ;  /* 0x000000151403723e */ /* 0x004fc600000000ff */
[----:B------:R1:W-:Y:S04]  /*a46a0*/  STL [R1+0x32c], R0 ;  /* 0x00032c0001007387 */ /* 0x0003e80000100800 */
[----:B------:R-:W-:Y:S04]  /*a46b0*/  STL [R1+0x328], R3 ;  /* 0x0003280301007387 */ /* 0x000fe80000100800 */
[----:B------:R-:W2:Y:S01]  /*a46c0*/  LDL.LU R29, [R1+0x878] ;  /* 0x00087800011d7983 */ /* 0x000ea20000300800 */
[----:B0-----:R-:W-:Y:S02]  /*a46d0*/  F2FP.PACK_AB R2, R22, R23 ;  /* 0x000000171602723e */ /* 0x001fe400000000ff */
[----:B-1----:R-:W-:-:S03]  /*a46e0*/  F2FP.PACK_AB R0, R26, R27 ;  /* 0x0000001b1a00723e */ /* 0x002fc600000000ff */
[----:B------:R-:W-:Y:S04]  /*a46f0*/  STL [R1+0x324], R2 ;  /* 0x0003240201007387 */ /* 0x000fe80000100800 */
[----:B--2---:R0:W-:Y:S04]  /*a4700*/  STL [R1+0x4050], R29 ;  /* 0x0040501d01007387 */ /* 0x0041e80000100800 */
[----:B------:R-:W-:Y:S04]  /*a4710*/  STL [R1+0x320], R0 ;  /* 0x0003200001007387 */ /* 0x000fe80000100800 */
        /* <DEDUP_REMOVED lines=33> */
[----:B------:R-:W3:Y:S04]  /*a4930*/  LDL.LU R24, [R1+0x88c] ;  /* 0x00088c0001187983 */ /* 0x000ee80000300800 */
[----:B---3--:R0:W-:Y:S04]  /*a4940*/  STL [R1+0x404c], R24 ;  /* 0x00404c1801007387 */ /* 0x0081e80000100800 */
[----:B0-----:R-:W3:Y:S04]  /*a4950*/  LDL.LU R24, [R1+0x87c] ;  /* 0x00087c0001187983 */ /* 0x001ee80000300800 */
        /* <DEDUP_REMOVED lines=33> */
[----:B0-----:R-:W2:Y:S04]  /*a4b70*/  LDL.LU R24, [R1+0x7ac] ;  /* 0x0007ac0001187983 */ /* 0x001ea80000300800 */
[----:B------:R-:W3:Y:S04]  /*a4b80*/  LDL.LU R25, [R1+0x888] ;  /* 0x0008880001197983 */ /* 0x000ee80000300800 */
[----:B------:R-:W4:Y:S04]  /*a4b90*/  LDL.LU R2, [R1+0x89c] ;  /* 0x00089c0001027983 */ /* 0x000f280000300800 */
[----:B------:R-:W4:Y:S04]  /*a4ba0*/  LDL.LU R0, [R1+0x898] ;  /* 0x0008980001007983 */ /* 0x000f280000300800 */
        /* <DEDUP_REMOVED lines=24> */
[----:B--2---:R-:W-:-:S03]  /*a4d30*/  F2FP.PACK_AB R29, R24, R29 ;  /* 0x0000001d181d723e */ /* 0x004fc600000000ff */
        /* <DEDUP_REMOVED lines=69> */
[----:B----4-:R-:W-:Y:S02]  /*a5190*/  F2FP.PACK_AB R0, R2, R0 ;  /* 0x000000000200723e */ /* 0x010fe400000000ff */
[----:B---3--:R-:W-:Y:S01]  /*a51a0*/  F2FP.PACK_AB R3, R28, R3 ;  /* 0x000000031c03723e */ /* 0x008fe200000000ff */
[----:B------:R-:W-:Y:S01]  /*a51b0*/  STL [R1+0x2d8], R29 ;  /* 0x0002d81d01007387 */ /* 0x000fe20000100800 */
[----:B------:R-:W-:Y:S02]  /*a51c0*/  F2FP.PACK_AB R2, R16, R12 ;  /* 0x0000000c1002723e */ /* 0x000fe400000000ff */
[----:B--2---:R-:W-:-:S05]  /*a51d0*/  F2FP.PACK_AB R24, R24, R25 ;  /* 0x000000191818723e */ /* 0x004fca00000000ff */
[----:B------:R-:W-:Y:S04]  /*a51e0*/  STL [R1+0x2d4], R24 ;  /* 0x0002d41801007387 */ /* 0x000fe80000100800 */
[----:B------:R0:W-:Y:S04]  /*a51f0*/  STL [R1+0x2d0], R0 ;  /* 0x0002d00001007387 */ /* 0x0001e80000100800 */
[----:B------:R1:W-:Y:S01]  /*a5200*/  STL [R1+0x2cc], R3 ;  /* 0x0002cc0301007387 */ /* 0x0003e20000100800 */
[----:B0-----:R-:W-:-:S03]  /*a5210*/  F2FP.PACK_AB R0, R17, R13 ;  /* 0x0000000d1100723e */ /* 0x001fc600000000ff */
[----:B------:R0:W-:Y:S01]  /*a5220*/  STL [R1+0x2c8], R2 ;  /* 0x0002c80201007387 */ /* 0x0001e20000100800 */
[----:B-1----:R-:W-:-:S03]  /*a5230*/  F2FP.PACK_AB R3, R18, R14 ;  /* 0x0000000e1203723e */ /* 0x002fc600000000ff */
[----:B------:R1:W-:Y:S04]  /*a5240*/  STL [R1+0x2c4], R0 ;  /* 0x0002c40001007387 */ /* 0x0003e80000100800 */
[----:B------:R2:W-:Y:S01]  /*a5250*/  STL [R1+0x2c0], R3 ;  /* 0x0002c00301007387 */ /* 0x0005e20000100800 */
[----:B0-----:R-:W-:Y:S02]  /*a5260*/  F2FP.PACK_AB R2, R19, R15 ;  /* 0x0000000f1302723e */ /* 0x001fe400000000ff */
[----:B-1----:R-:W-:-:S03]  /*a5270*/  F2FP.PACK_AB R0, R8, R4 ;  /* 0x000000040800723e */ /* 0x002fc600000000ff */
        /* <DEDUP_REMOVED lines=768> */
[----:B------:R-:W2:Y:S03]  /*a8280*/  LDL.LU R24, [R1+0x3e2c] ;  /* 0x003e2c0001187983 */ /* 0x000ea60000300800 */
[----:B------:R0:W-:Y:S02]  /*a8290*/  STL [R1+0xe0], R29 ;  /* 0x0000e01d01007387 */ /* 0x0001e40000100800 */
[----:B0-----:R-:W2:Y:S02]  /*a82a0*/  LDL.LU R29, [R1+0x3e28] ;  /* 0x003e2800011d7983 */ /* 0x001ea40000300800 */
[----:B--2---:R-:W-:Y:S02]  /*a82b0*/  F2FP.PACK_AB R29, R24, R29 ;  /* 0x0000001d181d723e */ /* 0x004fe400000000ff */
[----:B------:R-:W2:Y:S03]  /*a82c0*/  LDL.LU R24, [R1+0x3e24] ;  /* 0x003e240001187983 */ /* 0x000ea60000300800 */
[----:B------:R0:W-:Y:S02]  /*a82d0*/  STL [R1+0xdc], R29 ;  /* 0x0000dc1d01007387 */ /* 0x0001e40000100800 */
        /* <DEDUP_REMOVED lines=8> */
[----:B------:R-:W-:Y:S01]  /*a8360*/  STL [R1+0xd4], R24 ;  /* 0x0000d41801007387 */ /* 0x000fe20000100800 */
[----:B------:R0:W-:Y:S02]  /*a8370*/  STL [R1+0xd0], R0 ;  /* 0x0000d00001007387 */ /* 0x0001e40000100800 */
[----:B------:R1:W-:Y:S02]  /*a8380*/  STL [R1+0xcc], R3 ;  /* 0x0000cc0301007387 */ /* 0x0003e40000100800 */
[----:B------:R2:W-:Y:S01]  /*a8390*/  STL [R1+0xc8], R2 ;  /* 0x0000c80201007387 */ /* 0x0005e20000100800 */
[----:B0-----:R-:W-:Y:S02]  /*a83a0*/  F2FP.PACK_AB R0, R17, R13 ;  /* 0x0000000d1100723e */ /* 0x001fe400000000ff */
[----:B-1----:R-:W-:Y:S02]  /*a83b0*/  F2FP.PACK_AB R3, R18, R14 ;  /* 0x0000000e1203723e */ /* 0x002fe400000000ff */
[----:B--2---:R-:W-:Y:S01]  /*a83c0*/  F2FP.PACK_AB R2, R19, R15 ;  /* 0x0000000f1302723e */ /* 0x004fe200000000ff */
[----:B------:R0:W-:Y:S02]  /*a83d0*/  STL [R1+0xc4], R0 ;  /* 0x0000c40001007387 */ /* 0x0001e40000100800 */
[----:B------:R1:W-:Y:S02]  /*a83e0*/  STL [R1+0xc0], R3 ;  /* 0x0000c00301007387 */ /* 0x0003e40000100800 */
[----:B------:R2:W-:Y:S01]  /*a83f0*/  STL [R1+0xbc], R2 ;  /* 0x0000bc0201007387 */ /* 0x0005e20000100800 */
[----:B0-----:R-:W-:-:S02]  /*a8400*/  F2FP.PACK_AB R0, R8, R4 ;  /* 0x000000040800723e */ /* 0x001fc400000000ff */
[----:B-1----:R-:W-:Y:S02]  /*a8410*/  F2FP.PACK_AB R3, R9, R5 ;  /* 0x000000050903723e */ /* 0x002fe400000000ff */
[----:B--2---:R-:W-:Y:S01]  /*a8420*/  F2FP.PACK_AB R2, R10, R6 ;  /* 0x000000060a02723e */ /* 0x004fe200000000ff */
[----:B------:R0:W-:Y:S02]  /*a8430*/  STL [R1+0xb8], R0 ;  /* 0x0000b80001007387 */ /* 0x0001e40000100800 */
[----:B------:R1:W-:Y:S02]  /*a8440*/  STL [R1+0xb4], R3 ;  /* 0x0000b40301007387 */ /* 0x0003e40000100800 */
[----:B------:R2:W-:Y:S01]  /*a8450*/  STL [R1+0xb0], R2 ;  /* 0x0000b00201007387 */ /* 0x0005e20000100800 */
[----:B0-----:R-:W-:Y:S02]  /*a8460*/  F2FP.PACK_AB R0, R11, R7 ;  /* 0x000000070b00723e */ /* 0x001fe400000000ff */
[----:B-1----:R-:W-:-:S03]  /*a8470*/  F2FP.PACK_AB R3, R20, R21 ;  /* 0x000000151403723e */ /* 0x002fc600000000ff */
[----:B------:R0:W-:Y:S02]  /*a8480*/  STL [R1+0xac], R0 ;  /* 0x0000ac0001007387 */ /* 0x0001e40000100800 */
[----:B------:R-:W-:Y:S02]  /*a8490*/  STL [R1+0xa8], R3 ;  /* 0x0000a80301007387 */ /* 0x000fe40000100800 */
[----:B------:R-:W3:Y:S01]  /*a84a0*/  LDL.LU R29, [R1+0xbf8] ;  /* 0x000bf800011d7983 */ /* 0x000ee20000300800 */
[----:B--2---:R-:W-:Y:S02]  /*a84b0*/  F2FP.PACK_AB R2, R22, R23 ;  /* 0x000000171602723e */ /* 0x004fe400000000ff */
[----:B0-----:R-:W-:-:S03]  /*a84c0*/  F2FP.PACK_AB R0, R26, R27 ;  /* 0x0000001b1a00723e */ /* 0x001fc600000000ff */
[----:B------:R-:W-:Y:S04]  /*a84d0*/  STL [R1+0xa4], R2 ;  /* 0x0000a40201007387 */ /* 0x000fe80000100800 */
[----:B---3--:R0:W-:Y:S01]  /*a84e0*/  STL [R1+0x3d94], R29 ;  /* 0x003d941d01007387 */ /* 0x0081e20000100800 */
[----:B------:R-:W-:Y:S03]  /*a84f0*/  STL [R1+0xa0], R0 ;  /* 0x0000a00001007387 */ /* 0x000fe60000100800 */
        /* <DEDUP_REMOVED lines=32> */
[----:B0-----:R-:W2:Y:S01]  /*a8700*/  LDL.LU R29, [R1+0xb58] ;  /* 0x000b5800011d7983 */ /* 0x001ea20000300800 */
[----:B------:R-:W3:Y:S03]  /*a8710*/  LDL.LU R24, [R1+0xc0c] ;  /* 0x000c0c0001187983 */ /* 0x000ee60000300800 */
        /* <DEDUP_REMOVED lines=35> */
[----:B0-----:R-:W2:Y:S01]  /*a8950*/  LDL.LU R24, [R1+0xb5c] ;  /* 0x000b5c0001187983 */ /* 0x001ea20000300800 */
[----:B------:R-:W3:Y:S02]  /*a8960*/  LDL.LU R25, [R1+0xc08] ;  /* 0x000c080001197983 */ /* 0x000ee40000300800 */
[----:B------:R-:W4:Y:S02]  /*a8970*/  LDL.LU R2, [R1+0xc2c] ;  /* 0x000c2c0001027983 */ /* 0x000f240000300800 */
[----:B------:R-:W4:Y:S01]  /*a8980*/  LDL.LU R0, [R1+0xc28] ;  /* 0x000c280001007983 */ /* 0x000f220000300800 */
        /* <DEDUP_REMOVED lines=93> */
[----:B------:R-:W2:Y:S01]  /*a8f60*/  LDL.LU R24, [R1+0x3d90] ;  /* 0x003d900001187983 */ /* 0x000ea20000300800 */
[----:B----4-:R-:W-:-:S02]  /*a8f70*/  F2FP.PACK_AB R0, R2, R0 ;  /* 0x000000000200723e */ /* 0x010fc400000000ff */
        /* <DEDUP_REMOVED lines=64> */
[----:B------:R-:W3:Y:S03]  /*a9380*/  LDL.LU R5, [R1+0xcb8] ;  /* 0x000cb80001057983 */ /* 0x000ee60000300800 */
[----:B---3--:R0:W-:Y:S04]  /*a9390*/  STL [R1+0x3d48], R5 ;  /* 0x003d480501007387 */ /* 0x0081e80000100800 */
[----:B0-----:R-:W3:Y:S01]  /*a93a0*/  LDL.LU R5, [R1+0xcac] ;  /* 0x000cac0001057983 */ /* 0x001ee20000300800 */
[----:B------:R-:W4:Y:S03]  /*a93b0*/  LDL.LU R4, [R1+0xce8] ;  /* 0x000ce80001047983 */ /* 0x000f260000300800 */
[----:B----4-:R0:W-:Y:S04]  /*a93c0*/  STL [R1+0x3d44], R4 ;  /* 0x003d440401007387 */ /* 0x0101e80000100800 */
[----:B0-----:R-:W4:Y:S01]  /*a93d0*/  LDL.LU R4, [R1+0xcbc] ;  /* 0x000cbc0001047983 */ /* 0x001f220000300800 */
[----:B------:R-:W2:Y:S03]  /*a93e0*/  LDL.LU R11, [R1+0xc90] ;  /* 0x000c9000010b7983 */ /* 0x000ea60000300800 */
[----:B--2---:R0:W-:Y:S04]  /*a93f0*/  STL [R1+0x3d40], R11 ;  /* 0x003d400b01007387 */ /* 0x0041e80000100800 */
[----:B0-----:R-:W2:Y:S01]  /*a9400*/  LDL.LU R11, [R1+0xcec] ;  /* 0x000cec00010b7983 */ /* 0x001ea20000300800 */
        /* <DEDUP_REMOVED lines=33> */
[----:B------:R-:W2:Y:S01]  /*a9620*/  LDL.LU R25, [R1+0xd2c] ;  /* 0x000d2c0001197983 */ /* 0x000ea20000300800 */
[----:B------:R-:W-:-:S02]  /*a9630*/  F2FP.PACK_AB R7, R6, R7 ;  /* 0x000000070607723e */ /* 0x000fc400000000ff */
[----:B--2---:R0:W-:Y:S04]  /*a9640*/  STL [R1+0x3d10], R25 ;  /* 0x003d101901007387 */ /* 0x0041e80000100800 */
        /* <DEDUP_REMOVED lines=42> */
[----:B------:R0:W-:Y:S02]  /*a98f0*/  STL [R1], R7 ;  /* 0x0000000701007387 */ /* 0x0001e40000100800 */
[----:B0-----:R-:W2:Y:S02]  /*a9900*/  LDL.LU R7, [R1+0x3d50] ;  /* 0x003d500001077983 */ /* 0x001ea40000300800 */
[----:B--2---:R-:W-:Y:S02]  /*a9910*/  F2FP.PACK_AB R7, R6, R7 ;  /* 0x000000070607723e */ /* 0x004fe400000000ff */
[----:B------:R-:W3:Y:S02]  /*a9920*/  LDL.LU R6, [R1+0x3d4c] ;  /* 0x003d4c0001067983 */ /* 0x000ee40000300800 */
[----:B---3--:R-:W-:-:S02]  /*a9930*/  F2FP.PACK_AB R6, R5, R6 ;  /* 0x000000060506723e */ /* 0x008fc400000000ff */
[----:B------:R-:W4:Y:S02]  /*a9940*/  LDL.LU R5, [R1+0x3d48] ;  /* 0x003d480001057983 */ /* 0x000f240000300800 */
[----:B----4-:R-:W-:Y:S02]  /*a9950*/  F2FP.PACK_AB R5, R4, R5 ;  /* 0x000000050405723e */ /* 0x010fe400000000ff */
[----:B------:R-:W2:Y:S02]  /*a9960*/  LDL.LU R4, [R1+0x3d44] ;  /* 0x003d440001047983 */ /* 0x000ea40000300800 */
[----:B--2---:R-:W-:Y:S02]  /*a9970*/  F2FP.PACK_AB R4, R11, R4 ;  /* 0x000000040b04723e */ /* 0x004fe400000000ff */
[----:B------:R-:W2:Y:S02]  /*a9980*/  LDL.LU R11, [R1+0x3d40] ;  /* 0x003d4000010b7983 */ /* 0x000ea40000300800 */
[----:B--2---:R-:W-:-:S02]  /*a9990*/  F2FP.PACK_AB R11, R10, R11 ;  /* 0x0000000b0a0b723e */ /* 0x004fc400000000ff */
[----:B------:R-:W2:Y:S02]  /*a99a0*/  LDL.LU R10, [R1+0x3d3c] ;  /* 0x003d3c00010a7983 */ /* 0x000ea40000300800 */
[----:B--2---:R-:W-:Y:S02]  /*a99b0*/  F2FP.PACK_AB R10, R9, R10 ;  /* 0x0000000a090a723e */ /* 0x004fe400000000ff */
        /* <DEDUP_REMOVED lines=20> */
[----:B------:R-:W2:Y:S01]  /*a9b00*/  LDL.LU R25, [R1+0x3d10] ;  /* 0x003d100001197983 */ /* 0x000ea20000300800 */
[----:B------:R-:W-:Y:S02]  /*a9b10*/  F2FP.PACK_AB R22, R24, R22 ;  /* 0x000000161816723e */ /* 0x000fe400000000ff */
[----:B------:R-:W-:-:S02]  /*a9b20*/  F2FP.PACK_AB R21, R29, R21 ;  /* 0x000000151d15723e */ /* 0x000fc400000000ff */
[----:B--2---:R-:W-:Y:S02]  /*a9b30*/  F2FP.PACK_AB R23, R25, R23 ;  /* 0x000000171917723e */ /* 0x004fe400000000ff */
[----:B------:R-:W2:Y:S01]  /*a9b40*/  LDL.LU R25, [R1+0x3d0c] ;  /* 0x003d0c0001197983 */ /* 0x000ea20000300800 */
[----:B------:R-:W3:Y:S02]  /*a9b50*/  LDL.LU R24, [R1+0x3d08] ;  /* 0x003d080001187983 */ /* 0x000ee40000300800 */
[----:B------:R-:W3:Y:S01]  /*a9b60*/  LDL.LU R29, [R1+0x3d04] ;  /* 0x003d0400011d7983 */ /* 0x000ee20000300800 */
[----:B------:R-:W-:Y:S02]  /*a9b70*/  F2FP.PACK_AB R20, R2, R20 ;  /* 0x000000140214723e */ /* 0x000fe400000000ff */
[----:B------:R-:W-:Y:S02]  /*a9b80*/  F2FP.PACK_AB R27, R0, R27 ;  /* 0x0000001b001b723e */ /* 0x000fe400000000ff */
[----:B------:R-:W-:-:S02]  /*a9b90*/  F2FP.PACK_AB R26, R28, R26 ;  /* 0x0000001a1c1a723e */ /* 0x000fc400000000ff */
[----:B--2---:R-:W-:Y:S02]  /*a9ba0*/  F2FP.PACK_AB R25, R3, R25 ;  /* 0x000000190319723e */ /* 0x004fe400000000ff */
[----:B---3--:R-:W-:Y:S02]  /*a9bb0*/  F2FP.PACK_AB R24, R29, R24 ;  /* 0x000000181d18723e */ /* 0x008fe400000000ff */
.L_x_1:
[----:B------:R-:W2:Y:S04]  /*a9bc0*/  LDL.LU R2, [R1+0x3c10] ;  /* 0x003c100001027983 */ /* 0x000ea80000300800 */
[----:B------:R-:W3:Y:S04]  /*a9bd0*/  LDL.LU R29, [R1+0x3c0c] ;  /* 0x003c0c00011d7983 */ /* 0x000ee80000300800 */
[----:B------:R-:W4:Y:S04]  /*a9be0*/  LDL.LU R3, [R1+0x3c08] ;  /* 0x003c080001037983 */ /* 0x000f280000300800 */
[----:B-1----:R-:W5:Y:S04]  /*a9bf0*/  LDL.LU R0, [R1+0x3c04] ;  /* 0x003c040001007983 */ /* 0x002f680000300800 */
[----:B------:R-:W5:Y:S04]  /*a9c00*/  LDL.LU R28, [R1+0x3c14] ;  /* 0x003c1400011c7983 */ /* 0x000f680000300800 */
[----:B------:R-:W-:Y:S04]  /*a9c10*/  STL.64 [R1+0x4360], R6 ;  /* 0x0043600601007387 */ /* 0x000fe80000100a00 */
[----:B------:R0:W-:Y:S04]  /*a9c20*/  STL.64 [R1+0x4358], R4 ;  /* 0x0043580401007387 */ /* 0x0001e80000100a00 */
[----:B0-----:R-:W5:Y:S04]  /*a9c30*/  LDL.LU R5, [R1+0x3c18] ;  /* 0x003c180001057983 */ /* 0x001f680000300800 */
[----:B------:R-:W-:Y:S01]  /*a9c40*/  BAR.SYNC.DEFER_BLOCKING 0x0 ;  /* 0x0000000000007b1d */ /* 0x000fe20000010000 */
[----:B--2---:R-:W-:-:S05]  /*a9c50*/  ISETP.GE.AND P5, PT, R2, c[0x0][0x17c], PT ;  /* 0x00005f0002007a0c */ /* 0x004fca0003fa6270 */
[----:B------:R-:W0:Y:S01]  /*a9c60*/  S2R R2, SR_TID.X ;  /* 0x0000000000027919 */ /* 0x000e220000002100 */
[----:B---3--:R-:W-:Y:S02]  /*a9c70*/  ISETP.GE.AND P4, PT, R29, c[0x0][0x17c], PT ;  /* 0x00005f001d007a0c */ /* 0x008fe40003f86270 */
[----:B----4-:R-:W-:Y:S02]  /*a9c80*/  ISETP.GE.AND P3, PT, R3, c[0x0][0x17c], PT ;  /* 0x00005f0003007a0c */ /* 0x010fe40003f66270 */
[----:B------:R-:W1:Y:S01]  /*a9c90*/  S2R R3, SR_TID.X ;  /* 0x0000000000037919 */ /* 0x000e620000002100 */
[----:B-----5:R-:W-:Y:S02]  /*a9ca0*/  LOP3.LUT R0, R0, 0xc00, RZ, 0xc0, !PT ;  /* 0x00000c0000007812 */ /* 0x020fe400078ec0ff */
[----:B0-----:R-:W-:-:S05]  /*a9cb0*/  LOP3.LUT R2, R2, 0x3f, RZ, 0xc0, !PT ;  /* 0x0000003f02027812 */ /* 0x001fca00078ec0ff */
[----:B------:R-:W-:Y:S02]  /*a9cc0*/  IMAD R4, R2, 0x10, R0 ;  /* 0x0000001002047824 */ /* 0x000fe400078e0200 */
[C---:B-1----:R-:W-:Y:S02]  /*a9cd0*/  IMAD.SHL.U32 R0, R3.reuse, 0x80, RZ ;  /* 0x0000008003007824 */ /* 0x042fe400078e00ff */
[----:B------:R-:W-:-:S03]  /*a9ce0*/  IMAD.SHL.U32 R2, R3, 0x20, RZ ;  /* 0x0000002003027824 */ /* 0x000fc600078e00ff */
[----:B------:R-:W-:-:S04]  /*a9cf0*/  LOP3.LUT R0, R0, 0xc00, RZ, 0xc0, !PT ;  /* 0x00000c0000007812 */ /* 0x000fc800078ec0ff */
[----:B------:R-:W-:Y:S01]  /*a9d00*/  LOP3.LUT R0, R0, 0x60, R2, 0xf8, !PT ;  /* 0x0000006000007812 */ /* 0x000fe200078ef802 */
[C---:B------:R-:W-:Y:S02]  /*a9d10*/  IMAD.SHL.U32 R2, R3.reuse, 0x4, RZ ;  /* 0x0000000403027824 */ /* 0x040fe400078e00ff */
[----:B------:R-:W-:-:S03]  /*a9d20*/  IMAD.SHL.U32 R3, R3, 0x8, RZ ;  /* 0x0000000803037824 */ /* 0x000fc600078e00ff */
[----:B------:R-:W-:Y:S02]  /*a9d30*/  LOP3.LUT R0, R0, 0x70, R2, 0x78, !PT ;  /* 0x0000007000007812 */ /* 0x000fe400078e7802 */
[----:B------:R-:W-:-:S05]  /*a9d40*/  LOP3.LUT R2, R3, 0x100, RZ, 0xc0, !PT ;  /* 0x0000010003027812 */ /* 0x000fca00078ec0ff */
[----:B------:R-:W-:-:S05]  /*a9d50*/  IMAD.IADD R0, R2, 0x1, R0 ;  /* 0x0000000102007824 */ /* 0x000fca00078e0200 */
[----:B------:R-:W-:Y:S04]  /*a9d60*/  STS.128 [R0], R24 ;  /* 0x0000001800007388 */ /* 0x000fe80000000c00 */
[----:B------:R-:W-:Y:S04]  /*a9d70*/  STS.128 [R0+0x80], R20 ;  /* 0x0000801400007388 */ /* 0x000fe80000000c00 */
[----:B------:R-:W-:Y:S04]  /*a9d80*/  STS.128 [R0+0x200], R16 ;  /* 0x0002001000007388 */ /* 0x000fe80000000c00 */
[----:B------:R-:W-:Y:S04]  /*a9d90*/  STS.128 [R0+0x280], R12 ;  /* 0x0002800c00007388 */ /* 0x000fe80000000c00 */
[----:B------:R-:W-:Y:S01]  /*a9da0*/  BAR.SYNC.DEFER_BLOCKING 0x0 ;  /* 0x0000000000007b1d */ /* 0x000fe20000010000 */
[----:B------:R-:W-:-:S02]  /*a9db0*/  ISETP.GE.AND P1, PT, R5, c[0x0][0x17c], PT ;  /* 0x00005f0005007a0c */ /* 0x000fc40003f26270 */
[----:B------:R-:W-:-:S03]  /*a9dc0*/  LOP3.LUT R3, R4, 0x40, RZ, 0x3c, !PT ;  /* 0x0000004004037812 */ /* 0x000fc600078e3cff */
[----:B------:R-:W-:Y:S01]  /*a9dd0*/  STL [R1+0x4e4], R4 ;  /* 0x0004e40401007387 */ /* 0x000fe20000100800 */
[----:B------:R-:W-:-:S03]  /*a9de0*/  LOP3.LUT R2, R4, 0x60, RZ, 0x3c, !PT ;  /* 0x0000006004027812 */ /* 0x000fc600078e3cff */
[----:B------:R-:W-:Y:S04]  /*a9df0*/  STL [R1+0x40c4], R26 ;  /* 0x0040c41a01007387 */ /* 0x000fe80000100800 */
[----:B------:R0:W-:Y:S02]  /*a9e00*/  STL [R1+0x40c0], R27 ;  /* 0x0040c01b01007387 */ /* 0x0001e40000100800 */
[----:B0-----:R-:W-:Y:S02]  /*a9e10*/  LOP3.LUT R27, R4, 0x20, RZ, 0x3c, !PT ;  /* 0x00000020041b7812 */ /* 0x001fe400078e3cff */
[----:B------:R-:W0:Y:S04]  /*a9e20*/  LDS.128 R4, [R4] ;  /* 0x0000000004047984 */ /* 0x000e280000000c00 */
[----:B0-----:R-:W-:Y:S01]  /*a9e30*/  STL.64 [R1+0x3b0], R4 ;  /* 0x0003b00401007387 */ /* 0x001fe20000100a00 */
[----:B------:R-:W-:-:S03]  /*a9e40*/  IMAD.MOV.U32 R14, RZ, RZ, R4 ;  /* 0x000000ffff0e7224 */ /* 0x000fc600078e0004 */
[----:B------:R-:W-:Y:S04]  /*a9e50*/  STL.64 [R1+0x3b8], R6 ;  /* 0x0003b80601007387 */ /* 0x000fe80000100a00 */
[----:B------:R-:W0:Y:S04]  /*a9e60*/  LDS.128 R4, [R27] ;  /* 0x000000001b047984 */ /* 0x000e280000000c00 */
[----:B------:R1:W-:Y:S04]  /*a9e70*/  STL [R1+0x4318], R14 ;  /* 0x0043180e01007387 */ /* 0x0003e80000100800 */
[----:B------:R-:W-:Y:S04]  /*a9e80*/  STL [R1+0x4e0], R27 ;  /* 0x0004e01b01007387 */ /* 0x000fe80000100800 */
[----:B------:R-:W-:Y:S04]  /*a9e90*/  STL [R1+0x4e8], R3 ;  /* 0x0004e80301007387 */ /* 0x000fe80000100800 */
[----:B------:R-:W-:Y:S04]  /*a9ea0*/  STL [R1+0x4350], R27 ;  /* 0x0043501b01007387 */ /* 0x000fe80000100800 */
[----:B------:R-:W2:Y:S04]  /*a9eb0*/  LDL.LU R16, [R1+0x80] ;  /* 0x0000800001107983 */ /* 0x000ea80000300800 */
[----:B0-----:R-:W-:Y:S04]  /*a9ec0*/  STL.64 [R1+0x3e0], R4 ;  /* 0x0003e00401007387 */ /* 0x001fe80000100a00 */
[----:B------:R-:W-:Y:S04]  /*a9ed0*/  STL.64 [R1+0x3e8], R6 ;  /* 0x0003e80601007387 */ /* 0x000fe80000100a00 */
[----:B------:R-:W2:Y:S04]  /*a9ee0*/  LDL.LU R17, [R1+0x84] ;  /* 0x0000840001117983 */ /* 0x000ea80000300800 */
[----:B------:R-:W3:Y:S04]  /*a9ef0*/  LDL.LU R18, [R1+0x88] ;  /* 0x0000880001127983 */ /* 0x000ee80000300800 */
[----:B------:R-:W3:Y:S04]  /*a9f00*/  LDL.LU R19, [R1+0x8c] ;  /* 0x00008c0001137983 */ /* 0x000ee80000300800 */
[----:B------:R-:W0:Y:S04]  /*a9f10*/  LDS.128 R4, [R3] ;  /* 0x0000000003047984 */ /* 0x000e280000000c00 */
[----:B---3--:R-:W-:Y:S04]  /*a9f20*/  STL.64 [R1+0x4300], R18 ;  /* 0x0043001201007387 */ /* 0x008fe80000100a00 */
[----:B--2---:R-:W-:Y:S04]  /*a9f30*/  STL.64 [R1+0x42f8], R16 ;  /* 0x0042f81001007387 */ /* 0x004fe80000100a00 */
[----:B------:R-:W2:Y:S04]  /*a9f40*/  LDL.LU R20, [R1+0x90] ;  /* 0x0000900001147983 */ /* 0x000ea80000300800 */
[----:B------:R-:W2:Y:S04]  /*a9f50*/  LDL.LU R21, [R1+0x94] ;  /* 0x0000940001157983 */ /* 0x000ea80000300800 */
[----:B------:R-:W3:Y:S04]  /*a9f60*/  LDL.LU R22, [R1+0x98] ;  /* 0x0000980001167983 */ /* 0x000ee80000300800 */
[----:B------:R-:W3:Y:S04]  /*a9f70*/  LDL.LU R23, [R1+0x9c] ;  /* 0x00009c0001177983 */ /* 0x000ee80000300800 */
[----:B------:R-:W4:Y:S04]  /*a9f80*/  LDL.LU R12, [R1+0x40] ;  /* 0x00004000010c7983 */ /* 0x000f280000300800 */
[----:B------:R-:W4:Y:S04]  /*a9f90*/  LDL.LU R13, [R1+0x44] ;  /* 0x00004400010d7983 */ /* 0x000f280000300800 */
[----:B-1----:R-:W5:Y:S04]  /*a9fa0*/  LDL.LU R14, [R1+0x48] ;  /* 0x00004800010e7983 */ /* 0x002f680000300800 */
[----:B------:R-:W5:Y:S04]  /*a9fb0*/  LDL.LU R15, [R1+0x4c] ;  /* 0x00004c00010f7983 */ /* 0x000f680000300800 */
[----:B-----5:R-:W-:Y:S04]  /*a9fc0*/  STL.64 [R1+0x4328], R14 ;  /* 0x0043280e01007387 */ /* 0x020fe80000100a00 */
[----:B----4-:R1:W-:Y:S04]  /*a9fd0*/  STL.64 [R1+0x4320], R12 ;  /* 0x0043200c01007387 */ /* 0x0103e80000100a00 */
[----:B-1----:R-:W4:Y:S04]  /*a9fe0*/  LDL.LU R12, [R1+0x30] ;  /* 0x00003000010c7983 */ /* 0x002f280000300800 */
[----:B------:R-:W4:Y:S04]  /*a9ff0*/  LDL.LU R13, [R1+0x34] ;  /* 0x00003400010d7983 */ /* 0x000f280000300800 */
[----:B------:R-:W5:Y:S04]  /*aa000*/  LDL.LU R14, [R1+0x38] ;  /* 0x00003800010e7983 */ /* 0x000f680000300800 */
[----:B------:R-:W5:Y:S04]  /*aa010*/  LDL.LU R15, [R1+0x3c] ;  /* 0x00003c00010f7983 */ /* 0x000f680000300800 */
[----:B------:R-:W2:Y:S04]  /*aa020*/  LDL.LU R24, [R1] ;  /* 0x0000000001187983 */ /* 0x000ea80000300800 */
[----:B------:R-:W2:Y:S04]  /*aa030*/  LDL.LU R25, [R1+0x4] ;  /* 0x0000040001197983 */ /* 0x000ea80000300800 */
[----:B------:R-:W2:Y:S04]  /*aa040*/  LDL.LU R26, [R1+0x8] ;  /* 0x00000800011a7983 */ /* 0x000ea80000300800 */
[----:B------:R-:W2:Y:S04]  /*aa050*/  LDL.LU R27, [R1+0xc] ;  /* 0x00000c00011b7983 */ /* 0x000ea80000300800 */
[----:B-----5:R-:W-:Y:S04]  /*aa060*/  STL.64 [R1+0x4338], R14 ;  /* 0x0043380e01007387 */ /* 0x020fe80000100a00 */
[----:B----4-:R1:W-:Y:S04]  /*aa070*/  STL.64 [R1+0x4330], R12 ;  /* 0x0043300c01007387 */ /* 0x0103e80000100a00 */
[----:B-1----:R-:W4:Y:S04]  /*aa080*/  LDL.LU R12, [R1+0x20] ;  /* 0x00002000010c7983 */ /* 0x002f280000300800 */
[----:B------:R-:W4:Y:S04]  /*aa090*/  LDL.LU R13, [R1+0x24] ;  /* 0x00002400010d7983 */ /* 0x000f280000300800 */
[----:B------:R-:W5:Y:S04]  /*aa0a0*/  LDL.LU R14, [R1+0x28] ;  /* 0x00002800010e7983 */ /* 0x000f680000300800 */
[----:B------:R-:W5:Y:S04]  /*aa0b0*/  LDL.LU R15, [R1+0x2c] ;  /* 0x00002c00010f7983 */ /* 0x000f680000300800 */
[----:B-----5:R-:W-:Y:S04]  /*aa0c0*/  STL.64 [R1+0x4348], R14 ;  /* 0x0043480e01007387 */ /* 0x020fe80000100a00 */
[----:B----4-:R1:W-:Y:S04]  /*aa0d0*/  STL.64 [R1+0x4340], R12 ;  /* 0x0043400c01007387 */ /* 0x0103e80000100a00 */
[----:B-1----:R-:W4:Y:S04]  /*aa0e0*/  LDL.LU R12, [R1+0x10] ;  /* 0x00001000010c7983 */ /* 0x002f280000300800 */
[----:B------:R-:W4:Y:S04]  /*aa0f0*/  LDL.LU R13, [R1+0x14] ;  /* 0x00001400010d7983 */ /* 0x000f280000300800 */
[----:B------:R-:W4:Y:S04]  /*aa100*/  LDL.LU R14, [R1+0x18] ;  /* 0x00001800010e7983 */ /* 0x000f280000300800 */
[----:B------:R-:W4:Y:S04]  /*aa110*/  LDL.LU R15, [R1+0x1c] ;  /* 0x00001c00010f7983 */ /* 0x000f280000300800 */
[----:B---3--:R-:W-:Y:S04]  /*aa120*/  STL.64 [R1+0x4310], R22 ;  /* 0x0043101601007387 */ /* 0x008fe80000100a00 */
[----:B--2---:R1:W-:Y:S04]  /*aa130*/  STL.64 [R1+0x4308], R20 ;  /* 0x0043081401007387 */ /* 0x0043e80000100a00 */
[----:B-1----:R-:W2:Y:S04]  /*aa140*/  LDL.LU R20, [R1+0x50] ;  /* 0x0000500001147983 */ /* 0x002ea80000300800 */
[----:B------:R-:W2:Y:S04]  /*aa150*/  LDL.LU R21, [R1+0x54] ;  /* 0x0000540001157983 */ /* 0x000ea80000300800 */
[----:B------:R-:W2:Y:S04]  /*aa160*/  LDL.LU R22, [R1+0x58] ;  /* 0x0000580001167983 */ /* 0x000ea80000300800 */
[----:B------:R-:W2:Y:S04]  /*aa170*/  LDL.LU R23, [R1+0x5c] ;  /* 0x00005c0001177983 */ /* 0x000ea80000300800 */
[----:B------:R-:W3:Y:S04]  /*aa180*/  LDL.LU R16, [R1+0x60] ;  /* 0x0000600001107983 */ /* 0x000ee80000300800 */
[----:B------:R-:W3:Y:S04]  /*aa190*/  LDL.LU R17, [R1+0x64] ;  /* 0x0000640001117983 */ /* 0x000ee80000300800 */
[----:B------:R-:W3:Y:S04]  /*aa1a0*/  LDL.LU R18, [R1+0x68] ;  /* 0x0000680001127983 */ /* 0x000ee80000300800 */
[----:B------:R-:W3:Y:S04]  /*aa1b0*/  LDL.LU R19, [R1+0x6c] ;  /* 0x00006c0001137983 */ /* 0x000ee80000300800 */
[----:B------:R-:W-:Y:S04]  /*aa1c0*/  STL [R1+0x4ec], R2 ;  /* 0x0004ec0201007387 */ /* 0x000fe80000100800 */
[----:B0-----:R-:W-:Y:S04]  /*aa1d0*/  STL.64 [R1+0x420], R4 ;  /* 0x0004200401007387 */ /* 0x001fe80000100a00 */
[----:B------:R-:W-:Y:S04]  /*aa1e0*/  STL.64 [R1+0x428], R6 ;  /* 0x0004280601007387 */ /* 0x000fe80000100a00 */
[----:B------:R-:W0:Y:S04]  /*aa1f0*/  LDS.128 R4, [R2] ;  /* 0x0000000002047984 */ /* 0x000e280000000c00 */
[----:B------:R-:W-:Y:S06]  /*aa200*/  BAR.SYNC.DEFER_BLOCKING 0x0 ;  /* 0x0000000000007b1d */ /* 0x000fec0000010000 */
[----:B0-----:R-:W-:Y:S04]  /*aa210*/  STL.64 [R1+0x470], R4 ;  /* 0x0004700401007387 */ /* 0x001fe80000100a00 */
[----:B------:R0:W-:Y:S04]  /*aa220*/  STL.64 [R1+0x478], R6 ;  /* 0x0004780601007387 */ /* 0x0001e80000100a00 */
[----:B0-----:R-:W5:Y:S04]  /*aa230*/  LDL.LU.64 R6, [R1+0x4360] ;  /* 0x0043600001067983 */ /* 0x001f680000300a00 */
[----:B------:R-:W5:Y:S04]  /*aa240*/  LDL.LU.64 R4, [R1+0x4358] ;  /* 0x0043580001047983 */ /* 0x000f680000300a00 */
[----:B------:R0:W-:Y:S04]  /*aa250*/  STS.128 [R0], R8 ;  /* 0x0000000800007388 */ /* 0x0001e80000000c00 */
[----:B0-----:R-:W2:Y:S04]  /*aa260*/  LDL R10, [R1+0x4e4] ;  /* 0x0004e400010a7983 */ /* 0x001ea80000100800 */
[----:B------:R-:W-:Y:S04]  /*aa270*/  STS.128 [R0+0x200], R24 ;  /* 0x0002001800007388 */ /* 0x000fe80000000c00 */
[----:B-----5:R0:W-:Y:S04]  /*aa280*/  STS.128 [R0+0x80], R4 ;  /* 0x0000800400007388 */ /* 0x0201e80000000c00 */
[----:B0-----:R-:W5:Y:S04]  /*aa290*/  LDL.LU R4, [R1+0x70] ;  /* 0x0000700001047983 */ /* 0x001f680000300800 */
[----:B------:R-:W5:Y:S04]  /*aa2a0*/  LDL.LU R5, [R1+0x74] ;  /* 0x0000740001057983 */ /* 0x000f680000300800 */
[----:B------:R-:W5:Y:S04]  /*aa2b0*/  LDL.LU R6, [R1+0x78] ;  /* 0x0000780001067983 */ /* 0x000f680000300800 */
[----:B------:R-:W5:Y:S04]  /*aa2c0*/  LDL.LU R7, [R1+0x7c] ;  /* 0x00007c0001077983 */ /* 0x000f680000300800 */
[----:B------:R-:W3:Y:S04]  /*aa2d0*/  LDL.LU R27, [R1+0x4350] ;  /* 0x00435000011b7983 */ /* 0x000ee80000300800 */
[----:B----4-:R-:W-:Y:S04]  /*aa2e0*/  STS.128 [R0+0x280], R12 ;  /* 0x0002800c00007388 */ /* 0x010fe80000000c00 */
[----:B------:R-:W-:Y:S06]  /*aa2f0*/  BAR.SYNC.DEFER_BLOCKING 0x0 ;  /* 0x0000000000007b1d */ /* 0x000fec0000010000 */
[----:B--2---:R-:W0:Y:S04]  /*aa300*/  LDS.128 R12, [R10] ;  /* 0x000000000a0c7984 */ /* 0x004e280000000c00 */
[----:B0-----:R-:W-:Y:S01]  /*aa310*/  STL.64 [R1+0x3a0], R12 ;  /* 0x0003a00c01007387 */ /* 0x001fe20000100a00 */
[----:B------:R-:W-:-:S03]  /*aa320*/  IMAD.MOV.U32 R9, RZ, RZ, R12 ;  /* 0x000000ffff097224 */ /* 0x000fc600078e000c */
[----:B------:R-:W-:Y:S04]  /*aa330*/  STL.64 [R1+0x3a8], R14 ;  /* 0x0003a80e01007387 */ /* 0x000fe80000100a00 */
[----:B---3--:R-:W0:Y:S04]  /*aa340*/  LDS.128 R12, [R27] ;  /* 0x000000001b0c7984 */ /* 0x008e280000000c00 */
[----:B0-----:R-:W-:Y:S04]  /*aa350*/  STL.64 [R1+0x3d0], R12 ;  /* 0x0003d00c01007387 */ /* 0x001fe80000100a00 */
[----:B------:R-:W-:Y:S04]  /*aa360*/  STL.64 [R1+0x3d8], R14 ;  /* 0x0003d80e01007387 */ /* 0x000fe80000100a00 */
[----:B------:R-:W0:Y:S04]  /*aa370*/  LDS.128 R12, [R3] ;  /* 0x00000000030c7984 */ /* 0x000e280000000c00 */
[----:B0-----:R-:W-:Y:S04]  /*aa380*/  STL.64 [R1+0x410], R12 ;  /* 0x0004100c01007387 */ /* 0x001fe80000100a00 */
[----:B------:R-:W-:Y:S04]  /*aa390*/  STL.64 [R1+0x418], R14 ;  /* 0x0004180e01007387 */ /* 0x000fe80000100a00 */
[----:B------:R-:W0:Y:S04]  /*aa3a0*/  LDS.128 R12, [R2] ;  /* 0x00000000020c7984 */ /* 0x000e280000000c00 */
[----:B------:R-:W-:Y:S06]  /*aa3b0*/  BAR.SYNC.DEFER_BLOCKING 0x0 ;  /* 0x0000000000007b1d */ /* 0x000fec0000010000 */
[----:B0-----:R-:W-:Y:S04]  /*aa3c0*/  STL.64 [R1+0x460], R12 ;  /* 0x0004600c01007387 */ /* 0x001fe80000100a00 */
[----:B------:R0:W-:Y:S04]  /*aa3d0*/  STL.64 [R1+0x468], R14 ;  /* 0x0004680e01007387 */ /* 0x0001e80000100a00 */
[----:B0-----:R-:W2:Y:S04]  /*aa3e0*/  LDL.LU.64 R14, [R1+0x4348] ;  /* 0x00434800010e7983 */ /* 0x001ea80000300a00 */
[----:B------:R-:W2:Y:S04]  /*aa3f0*/  LDL.LU.64 R12, [R1+0x4340] ;  /* 0x00434000010c7983 */ /* 0x000ea80000300a00 */
[----:B--2---:R0:W-:Y:S04]  /*aa400*/  STS.128 [R0], R12 ;  /* 0x0000000c00007388 */ /* 0x0041e80000000c00 */
[----:B0-----:R-:W2:Y:S04]  /*aa410*/  LDL.LU.64 R14, [R1+0x4338] ;  /* 0x00433800010e7983 */ /* 0x001ea80000300a00 */
[----:B------:R-:W2:Y:S04]  /*aa420*/  LDL.LU.64 R12, [R1+0x4330] ;  /* 0x00433000010c7983 */ /* 0x000ea80000300a00 */
[----:B--2---:R0:W-:Y:S04]  /*aa430*/  STS.128 [R0+0x80], R12 ;  /* 0x0000800c00007388 */ /* 0x0041e80000000c00 */
[----:B0-----:R-:W2:Y:S04]  /*aa440*/  LDL.LU.64 R14, [R1+0x4328] ;  /* 0x00432800010e7983 */ /* 0x001ea80000300a00 */
[----:B------:R-:W2:Y:S04]  /*aa450*/  LDL.LU.64 R12, [R1+0x4320] ;  /* 0x00432000010c7983 */ /* 0x000ea80000300a00 */
[----:B------:R-:W-:Y:S04]  /*aa460*/  STS.128 [R0+0x280], R20 ;  /* 0x0002801400007388 */ /* 0x000fe80000000c00 */
[----:B--2---:R0:W-:Y:S04]  /*aa470*/  STS.128 [R0+0x200], R12 ;  /* 0x0002000c00007388 */ /* 0x0041e80000000c00 */
[----:B------:R-:W-:Y:S06]  /*aa480*/  BAR.SYNC.DEFER_BLOCKING 0x0 ;  /* 0x0000000000007b1d */ /* 0x000fec0000010000 */
[----:B0-----:R-:W2:Y:S04]  /*aa490*/  LDL.LU R14, [R1+0x4318] ;  /* 0x00431800010e7983 */ /* 0x001ea80000300800 */
[----:B------:R-:W0:Y:S04]  /*aa4a0*/  LDS.128 R20, [R10] ;  /* 0x000000000a147984 */ /* 0x000e280000000c00 */
[----:B0-----:R-:W-:Y:S01]  /*aa4b0*/  STL.64 [R1+0x40], R20 ;  /* 0x0000401401007387 */ /* 0x001fe20000100a00 */
[----:B------:R-:W-:-:S03]  /*aa4c0*/  IMAD.MOV.U32 R13, RZ, RZ, R20 ;  /* 0x000000ffff0d7224 */ /* 0x000fc600078e0014 */
[----:B------:R-:W-:Y:S04]  /*aa4d0*/  STL.64 [R1+0x48], R22 ;  /* 0x0000481601007387 */ /* 0x000fe80000100a00 */
[----:B------:R-:W0:Y:S04]  /*aa4e0*/  LDS.128 R20, [R27] ;  /* 0x000000001b147984 */ /* 0x000e280000000c00 */
[----:B0-----:R-:W-:Y:S04]  /*aa4f0*/  STL.64 [R1+0x3c0], R20 ;  /* 0x0003c01401007387 */ /* 0x001fe80000100a00 */
[----:B------:R-:W-:Y:S04]  /*aa500*/  STL.64 [R1+0x3c8], R22 ;  /* 0x0003c81601007387 */ /* 0x000fe80000100a00 */
[----:B------:R-:W0:Y:S04]  /*aa510*/  LDS.128 R20, [R3] ;  /* 0x0000000003147984 */ /* 0x000e280000000c00 */
[----:B0-----:R-:W-:Y:S04]  /*aa520*/  STL.64 [R1+0x400], R20 ;  /* 0x0004001401007387 */ /* 0x001fe80000100a00 */
[----:B------:R-:W-:Y:S04]  /*aa530*/  STL.64 [R1+0x408], R22 ;  /* 0x0004081601007387 */ /* 0x000fe80000100a00 */
[----:B------:R-:W0:Y:S04]  /*aa540*/  LDS.128 R20, [R2] ;  /* 0x0000000002147984 */ /* 0x000e280000000c00 */
[----:B------:R-:W-:Y:S06]  /*aa550*/  BAR.SYNC.DEFER_BLOCKING 0x0 ;  /* 0x0000000000007b1d */ /* 0x000fec0000010000 */
[----:B------:R-:W-:Y:S04]  /*aa560*/  STS.128 [R0], R16 ;  /* 0x0000001000007388 */ /* 0x000fe80000000c00 */
[----:B0-----:R-:W-:Y:S04]  /*aa570*/  STL.64 [R1+0x450], R20 ;  /* 0x0004501401007387 */ /* 0x001fe80000100a00 */
[----:B------:R0:W-:Y:S04]  /*aa580*/  STL.64 [R1+0x458], R22 ;  /* 0x0004581601007387 */ /* 0x0001e80000100a00 */
[----:B0-----:R-:W3:Y:S04]  /*aa590*/  LDL.LU.64 R22, [R1+0x4310] ;  /* 0x0043100001167983 */ /* 0x001ee80000300a00 */
[----:B------:R-:W3:Y:S04]  /*aa5a0*/  LDL.LU.64 R20, [R1+0x4308] ;  /* 0x0043080001147983 */ /* 0x000ee80000300a00 */
[----:B------:R-:W4:Y:S04]  /*aa5b0*/  LDL.LU.64 R18, [R1+0x4300] ;  /* 0x0043000001127983 */ /* 0x000f280000300a00 */
[----:B------:R-:W4:Y:S04]  /*aa5c0*/  LDL.LU.64 R16, [R1+0x42f8] ;  /* 0x0042f80001107983 */ /* 0x000f280000300a00 */
[----:B-----5:R-:W-:Y:S04]  /*aa5d0*/  STS.128 [R0+0x80], R4 ;  /* 0x0000800400007388 */ /* 0x020fe80000000c00 */
[----:B---3--:R-:W-:Y:S04]  /*aa5e0*/  STS.128 [R0+0x280], R20 ;  /* 0x0002801400007388 */ /* 0x008fe80000000c00 */
[----:B----4-:R-:W-:Y:S04]  /*aa5f0*/  STS.128 [R0+0x200], R16 ;  /* 0x0002001000007388 */ /* 0x010fe80000000c00 */
[----:B------:R-:W-:Y:S06]  /*aa600*/  BAR.SYNC.DEFER_BLOCKING 0x0 ;  /* 0x0000000000007b1d */ /* 0x000fec0000010000 */
[----:B------:R-:W0:Y:S04]  /*aa610*/  LDS.128 R4, [R10] ;  /* 0x000000000a047984 */ /* 0x000e280000000c00 */
[----:B0-----:R-:W-:Y:S01]  /*aa620*/  STL.64 [R1+0x20], R4 ;  /* 0x0000200401007387 */ /* 0x001fe20000100a00 */
[----:B------:R-:W-:-:S03]  /*aa630*/  IMAD.MOV.U32 R12, RZ, RZ, R4 ;  /* 0x000000ffff0c7224 */ /* 0x000fc600078e0004 */
[----:B------:R-:W-:Y:S04]  /*aa640*/  STL.64 [R1+0x28], R6 ;  /* 0x0000280601007387 */ /* 0x000fe80000100a00 */
[----:B------:R-:W0:Y:S04]  /*aa650*/  LDS.128 R4, [R27] ;  /* 0x000000001b047984 */ /* 0x000e280000000c00 */
[----:B------:R-:W-:Y:S04]  /*aa660*/  STL [R1+0x42dc], R10 ;  /* 0x0042dc0a01007387 */ /* 0x000fe80000100800 */
[----:B------:R-:W-:Y:S04]  /*aa670*/  STL [R1+0x42d8], R9 ;  /* 0x0042d80901007387 */ /* 0x000fe80000100800 */
[----:B--2---:R-:W-:Y:S04]  /*aa680*/  STL [R1+0x4100], R14 ;  /* 0x0041000e01007387 */ /* 0x004fe80000100800 */
[----:B------:R-:W-:Y:S04]  /*aa690*/  STL.64 [R1+0x40f8], R12 ;  /* 0x0040f80c01007387 */ /* 0x000fe80000100a00 */
[----:B------:R-:W-:Y:S04]  /*aa6a0*/  STL [R1+0x42e0], R27 ;  /* 0x0042e01b01007387 */ /* 0x000fe80000100800 */
[----:B------:R-:W-:Y:S04]  /*aa6b0*/  LDS.128 R8, [R3] ;  /* 0x0000000003087984 */ /* 0x000fe80000000c00 */
[----:B0-----:R-:W-:Y:S04]  /*aa6c0*/  STL.64 [R1+0x90], R4 ;  /* 0x0000900401007387 */ /* 0x001fe80000100a00 */
[----:B------:R-:W-:Y:S04]  /*aa6d0*/  STL.64 [R1+0x98], R6 ;  /* 0x0000980601007387 */ /* 0x000fe80000100a00 */
[----:B------:R-:W0:Y:S04]  /*aa6e0*/  LDS.128 R4, [R2] ;  /* 0x0000000002047984 */ /* 0x000e280000000c00 */
[----:B0-----:R-:W-:Y:S04]  /*aa6f0*/  STL [R1+0x444], R5 ;  /* 0x0004440501007387 */ /* 0x001fe80000100800 */
[----:B------:R-:W-:Y:S04]  /*aa700*/  STL.64 [R1+0x3f0], R8 ;  /* 0x0003f00801007387 */ /* 0x000fe80000100a00 */
[----:B------:R-:W-:Y:S04]  /*aa710*/  STL.64 [R1+0x3f8], R10 ;  /* 0x0003f80a01007387 */ /* 0x000fe80000100a00 */
[----:B------:R-:W-:Y:S04]  /*aa720*/  STL.64 [R1+0x448], R6 ;  /* 0x0004480601007387 */ /* 0x000fe80000100a00 */
[----:B------:R-:W2:Y:S04]  /*aa730*/  LDL.LU R16, [R1+0x140] ;  /* 0x0001400001107983 */ /* 0x000ea80000300800 */
[----:B------:R-:W2:Y:S04]  /*aa740*/  LDL.LU R17, [R1+0x144] ;  /* 0x0001440001117983 */ /* 0x000ea80000300800 */
[----:B------:R-:W3:Y:S04]  /*aa750*/  LDL.LU R18, [R1+0x148] ;  /* 0x0001480001127983 */ /* 0x000ee80000300800 */
[----:B------:R-:W3:Y:S04]  /*aa760*/  LDL.LU R19, [R1+0x14c] ;  /* 0x00014c0001137983 */ /* 0x000ee80000300800 */
[----:B------:R-:W-:Y:S06]  /*aa770*/  BAR.SYNC.DEFER_BLOCKING 0x0 ;  /* 0x0000000000007b1d */ /* 0x000fec0000010000 */
[----:B---3--:R-:W-:Y:S04]  /*aa780*/  STL.64 [R1+0x4290], R18 ;  /* 0x0042901201007387 */ /* 0x008fe80000100a00 */
[----:B--2---:R0:W-:Y:S04]  /*aa790*/  STL.64 [R1+0x4288], R16 ;  /* 0x0042881001007387 */ /* 0x0041e80000100a00 */
[----:B0-----:R-:W2:Y:S04]  /*aa7a0*/  LDL.LU R16, [R1+0x110] ;  /* 0x0001100001107983 */ /* 0x001ea80000300800 */
[----:B------:R-:W2:Y:S04]  /*aa7b0*/  LDL.LU R17, [R1+0x114] ;  /* 0x0001140001117983 */ /* 0x000ea80000300800 */
[----:B------:R-:W3:Y:S04]  /*aa7c0*/  LDL.LU R18, [R1+0x118] ;  /* 0x0001180001127983 */ /* 0x000ee80000300800 */
[----:B------:R-:W3:Y:S04]  /*aa7d0*/  LDL.LU R19, [R1+0x11c] ;  /* 0x00011c0001137983 */ /* 0x000ee80000300800 */
[----:B---3--:R-:W-:Y:S04]  /*aa7e0*/  STL.64 [R1+0x42a0], R18 ;  /* 0x0042a01201007387 */ /* 0x008fe80000100a00 */
[----:B--2---:R0:W-:Y:S04]  /*aa7f0*/  STL.64 [R1+0x4298], R16 ;  /* 0x0042981001007387 */ /* 0x0041e80000100a00 */
[----:B0-----:R-:W2:Y:S04]  /*aa800*/  LDL.LU R16, [R1+0x100] ;  /* 0x0001000001107983 */ /* 0x001ea80000300800 */
[----:B------:R-:W2:Y:S04]  /*aa810*/  LDL.LU R17, [R1+0x104] ;  /* 0x0001040001117983 */ /* 0x000ea80000300800 */
[----:B------:R-:W3:Y:S04]  /*aa820*/  LDL.LU R18, [R1+0x108] ;  /* 0x0001080001127983 */ /* 0x000ee80000300800 */
[----:B------:R-:W3:Y:S04]  /*aa830*/  LDL.LU R19, [R1+0x10c] ;  /* 0x00010c0001137983 */ /* 0x000ee80000300800 */
[----:B------:R-:W4:Y:S04]  /*aa840*/  LDL.LU R8, [R1+0xc0] ;  /* 0x0000c00001087983 */ /* 0x000f280000300800 */
[----:B------:R-:W4:Y:S04]  /*aa850*/  LDL.LU R9, [R1+0xc4] ;  /* 0x0000c40001097983 */ /* 0x000f280000300800 */
[----:B------:R-:W5:Y:S04]  /*aa860*/  LDL.LU R10, [R1+0xc8] ;  /* 0x0000c800010a7983 */ /* 0x000f680000300800 */
[----:B------:R-:W5:Y:S04]  /*aa870*/  LDL.LU R11, [R1+0xcc] ;  /* 0x0000cc00010b7983 */ /* 0x000f680000300800 */
[----:B-----5:R-:W-:Y:S04]  /*aa880*/  STL.64 [R1+0x42f0], R10 ;  /* 0x0042f00a01007387 */ /* 0x020fe80000100a00 */
[----:B----4-:R0:W-:Y:S04]  /*aa890*/  STL.64 [R1+0x42e8], R8 ;  /* 0x0042e80801007387 */ /* 0x0101e80000100a00 */
[----:B------:R-:W4:Y:S04]  /*aa8a0*/  LDL.LU R24, [R1+0xb0] ;  /* 0x0000b00001187983 */ /* 0x000f280000300800 */
[----:B------:R-:W4:Y:S04]  /*aa8b0*/  LDL.LU R25, [R1+0xb4] ;  /* 0x0000b40001197983 */ /* 0x000f280000300800 */
[----:B------:R-:W4:Y:S04]  /*aa8c0*/  LDL.LU R26, [R1+0xb8] ;  /* 0x0000b800011a7983 */ /* 0x000f280000300800 */
[----:B------:R-:W4:Y:S04]  /*aa8d0*/  LDL.LU R27, [R1+0xbc] ;  /* 0x0000bc00011b7983 */ /* 0x000f280000300800 */
[----:B0-----:R-:W5:Y:S04]  /*aa8e0*/  LDL.LU R8, [R1+0xa0] ;  /* 0x0000a00001087983 */ /* 0x001f680000300800 */
[----:B------:R-:W5:Y:S04]  /*aa8f0*/  LDL.LU R9, [R1+0xa4] ;  /* 0x0000a40001097983 */ /* 0x000f680000300800 */
[----:B------:R-:W5:Y:S04]  /*aa900*/  LDL.LU R10, [R1+0xa8] ;  /* 0x0000a800010a7983 */ /* 0x000f680000300800 */
[----:B------:R-:W5:Y:S04]  /*aa910*/  LDL.LU R11, [R1+0xac] ;  /* 0x0000ac00010b7983 */ /* 0x000f680000300800 */
        /* <DEDUP_REMOVED lines=11> */
[----:B------:R-:W3:Y:S01]  /*aa9d0*/  LDL.LU R19, [R1+0xec] ;  /* 0x0000ec0001137983 */ /* 0x000ee20000300800 */
[----:B------:R-:W-:-:S03]  /*aa9e0*/  IMAD.MOV.U32 R29, RZ, RZ, R4 ;  /* 0x000000ffff1d7224 */ /* 0x000fc600078e0004 */
[----:B-----5:R-:W-:Y:S04]  /*aa9f0*/  STS.128 [R0], R8 ;  /* 0x0000000800007388 */ /* 0x020fe80000000c00 */
[----:B---3--:R-:W-:Y:S04]  /*aaa00*/  STL.64 [R1+0x42d0], R18 ;  /* 0x0042d01201007387 */ /* 0x008fe80000100a00 */
[----:B--2---:R0:W-:Y:S04]  /*aaa10*/  STL.64 [R1+0x42c8], R16 ;  /* 0x0042c81001007387 */ /* 0x0041e80000100a00 */
[----:B0-----:R-:W2:Y:S04]  /*aaa20*/  LDL.LU R16, [R1+0xd0] ;  /* 0x0000d00001107983 */ /* 0x001ea80000300800 */
[----:B------:R-:W2:Y:S04]  /*aaa30*/  LDL.LU R17, [R1+0xd4] ;  /* 0x0000d40001117983 */ /* 0x000ea80000300800 */
[----:B------:R-:W2:Y:S04]  /*aaa40*/  LDL.LU R18, [R1+0xd8] ;  /* 0x0000d80001127983 */ /* 0x000ea80000300800 */
[----:B------:R-:W2:Y:S04]  /*aaa50*/  LDL.LU R19, [R1+0xdc] ;  /* 0x0000dc0001137983 */ /* 0x000ea80000300800 */
[----:B------:R-:W3:Y:S04]  /*aaa60*/  LDL.LU R4, [R1+0x130] ;  /* 0x0001300001047983 */ /* 0x000ee80000300800 */
[----:B------:R-:W3:Y:S04]  /*aaa70*/  LDL.LU R5, [R1+0x134] ;  /* 0x0001340001057983 */ /* 0x000ee80000300800 */
[----:B------:R-:W3:Y:S04]  /*aaa80*/  LDL.LU R6, [R1+0x138] ;  /* 0x0001380001067983 */ /* 0x000ee80000300800 */
[----:B------:R-:W3:Y:S04]  /*aaa90*/  LDL.LU R7, [R1+0x13c] ;  /* 0x00013c0001077983 */ /* 0x000ee80000300800 */
[----:B------:R-:W5:Y:S04]  /*aaaa0*/  LDL.LU R12, [R1+0x120] ;  /* 0x00012000010c7983 */ /* 0x000f680000300800 */
[----:B------:R-:W5:Y:S04]  /*aaab0*/  LDL.LU R13, [R1+0x124] ;  /* 0x00012400010d7983 */ /* 0x000f680000300800 */
[----:B------:R-:W5:Y:S04]  /*aaac0*/  LDL.LU R14, [R1+0x128] ;  /* 0x00012800010e7983 */ /* 0x000f680000300800 */
[----:B------:R-:W5:Y:S04]  /*aaad0*/  LDL.LU R15, [R1+0x12c] ;  /* 0x00012c00010f7983 */ /* 0x000f680000300800 */
[----:B------:R-:W2:Y:S04]  /*aaae0*/  LDL.LU R20, [R1+0x150] ;  /* 0x0001500001147983 */ /* 0x000ea80000300800 */
[----:B------:R-:W2:Y:S04]  /*aaaf0*/  LDL.LU R21, [R1+0x154] ;  /* 0x0001540001157983 */ /* 0x000ea80000300800 */
[----:B------:R-:W2:Y:S04]  /*aab00*/  LDL.LU R22, [R1+0x158] ;  /* 0x0001580001167983 */ /* 0x000ea80000300800 */
[----:B------:R-:W2:Y:S04]  /*aab10*/  LDL.LU R23, [R1+0x15c] ;  /* 0x00015c0001177983 */ /* 0x000ea80000300800 */
[----:B------:R-:W-:Y:S04]  /*aab20*/  STL [R1+0x40b0], R29 ;  /* 0x0040b01d01007387 */ /* 0x000fe80000100800 */
[----:B------:R-:W2:Y:S04]  /*aab30*/  LDL.LU.64 R10, [R1+0x42f0] ;  /* 0x0042f000010a7983 */ /* 0x000ea80000300a00 */
[----:B------:R-:W2:Y:S04]  /*aab40*/  LDL.LU.64 R8, [R1+0x42e8] ;  /* 0x0042e80001087983 */ /* 0x000ea80000300a00 */
[----:B----4-:R0:W-:Y:S04]  /*aab50*/  STS.128 [R0+0x80], R24 ;  /* 0x0000801800007388 */ /* 0x0101e80000000c00 */
[----:B0-----:R-:W4:Y:S04]  /*aab60*/  LDL.LU R27, [R1+0x42e0] ;  /* 0x0042e000011b7983 */ /* 0x001f280000300800 */
[----:B--2---:R0:W-:Y:S04]  /*aab70*/  STS.128 [R0+0x200], R8 ;  /* 0x0002000800007388 */ /* 0x0041e80000000c00 */
[----:B0-----:R-:W2:Y:S04]  /*aab80*/  LDL.LU R10, [R1+0x42dc] ;  /* 0x0042dc00010a7983 */ /* 0x001ea80000300800 */
[----:B------:R-:W-:Y:S04]  /*aab90*/  STS.128 [R0+0x280], R16 ;  /* 0x0002801000007388 */ /* 0x000fe80000000c00 */
[----:B------:R-:W-:Y:S06]  /*aaba0*/  BAR.SYNC.DEFER_BLOCKING 0x0 ;  /* 0x0000000000007b1d */ /* 0x000fec0000010000 */
[----:B------:R-:W3:Y:S01]  /*aabb0*/  LDL.LU R9, [R1+0x42d8] ;  /* 0x0042d80001097983 */ /* 0x000ee20000300800 */
[----:B------:R-:W-:-:S03]  /*aabc0*/  ISETP.GE.AND P2, PT, R28, c[0x0][0x17c], PT ;  /* 0x00005f001c007a0c */ /* 0x000fc60003f46270 */
[----:B--2---:R-:W0:Y:S04]  /*aabd0*/  LDS.128 R16, [R10] ;  /* 0x000000000a107984 */ /* 0x004e280000000c00 */
[----:B0-----:R-:W-:Y:S04]  /*aabe0*/  STL.64 [R1+0x30], R16 ;  /* 0x0000301001007387 */ /* 0x001fe80000100a00 */
[----:B------:R-:W-:Y:S04]  /*aabf0*/  STL.64 [R1+0x38], R18 ;  /* 0x0000381201007387 */ /* 0x000fe80000100a00 */
[----:B----4-:R-:W0:Y:S04]  /*aac00*/  LDS.128 R16, [R27] ;  /* 0x000000001b107984 */ /* 0x010e280000000c00 */
[----:B0-----:R-:W-:Y:S04]  /*aac10*/  STL.64 [R1+0x70], R16 ;  /* 0x0000701001007387 */ /* 0x001fe80000100a00 */
[----:B------:R-:W-:Y:S04]  /*aac20*/  STL.64 [R1+0x78], R18 ;  /* 0x0000781201007387 */ /* 0x000fe80000100a00 */
[----:B------:R-:W0:Y:S04]  /*aac30*/  LDS.128 R16, [R3] ;  /* 0x0000000003107984 */ /* 0x000e280000000c00 */
[----:B0-----:R-:W-:Y:S01]  /*aac40*/  STL [R1+0xd4], R17 ;  /* 0x0000d41101007387 */ /* 0x001fe20000100800 */
[----:B------:R-:W-:-:S03]  /*aac50*/  IMAD.MOV.U32 R26, RZ, RZ, R16 ;  /* 0x000000ffff1a7224 */ /* 0x000fc600078e0010 */
[----:B------:R-:W-:Y:S04]  /*aac60*/  STL.64 [R1+0xd8], R18 ;  /* 0x0000d81201007387 */ /* 0x000fe80000100a00 */
[----:B------:R-:W0:Y:S04]  /*aac70*/  LDS.128 R16, [R2] ;  /* 0x0000000002107984 */ /* 0x000e280000000c00 */
[----:B------:R-:W-:Y:S04]  /*aac80*/  STL [R1+0x40d0], R26 ;  /* 0x0040d01a01007387 */ /* 0x000fe80000100800 */
[----:B0-----:R-:W-:Y:S01]  /*aac90*/  STL [R1+0x434], R17 ;  /* 0x0004341101007387 */ /* 0x001fe20000100800 */
[----:B------:R-:W-:-:S03]  /*aaca0*/  IMAD.MOV.U32 R28, RZ, RZ, R16 ;  /* 0x000000ffff1c7224 */ /* 0x000fc600078e0010 */
[----:B------:R0:W-:Y:S04]  /*aacb0*/  STL.64 [R1+0x438], R18 ;  /* 0x0004381201007387 */ /* 0x0001e80000100a00 */
[----:B0-----:R-:W2:Y:S04]  /*aacc0*/  LDL.LU.64 R18, [R1+0x42d0] ;  /* 0x0042d00001127983 */ /* 0x001ea80000300a00 */
[----:B------:R-:W2:Y:S04]  /*aacd0*/  LDL.LU.64 R16, [R1+0x42c8] ;  /* 0x0042c80001107983 */ /* 0x000ea80000300a00 */
[----:B------:R-:W-:Y:S06]  /*aace0*/  BAR.SYNC.DEFER_BLOCKING 0x0 ;  /* 0x0000000000007b1d */ /* 0x000fec0000010000 */
[----:B------:R-:W-:Y:S04]  /*aacf0*/  STL [R1+0x40b4], R28 ;  /* 0x0040b41c01007387 */ /* 0x000fe80000100800 */
[----:B--2---:R0:W-:Y:S04]  /*aad00*/  STS.128 [R0], R16 ;  /* 0x0000001000007388 */ /* 0x0041e80000000c00 */
[----:B0-----:R-:W2:Y:S04]  /*aad10*/  LDL.LU.64 R18, [R1+0x42c0] ;  /* 0x0042c00001127983 */ /* 0x001ea80000300a00 */
[----:B------:R-:W2:Y:S04]  /*aad20*/  LDL.LU.64 R16, [R1+0x42b8] ;  /* 0x0042b80001107983 */ /* 0x000ea80000300a00 */
[----:B--2---:R0:W-:Y:S04]  /*aad30*/  STS.128 [R0+0x80], R16 ;  /* 0x0000801000007388 */ /* 0x0041e80000000c00 */
[----:B0-----:R-:W2:Y:S04]  /*aad40*/  LDL.LU.64 R18, [R1+0x42b0] ;  /* 0x0042b00001127983 */ /* 0x001ea80000300a00 */
[----:B------:R-:W2:Y:S04]  /*aad50*/  LDL.LU.64 R16, [R1+0x42a8] ;  /* 0x0042a80001107983 */ /* 0x000ea80000300a00 */
[----:B--2---:R0:W-:Y:S04]  /*aad60*/  STS.128 [R0+0x200], R16 ;  /* 0x0002001000007388 */ /* 0x0041e80000000c00 */
[----:B0-----:R-:W2:Y:S04]  /*aad70*/  LDL.LU.64 R18, [R1+0x42a0] ;  /* 0x0042a00001127983 */ /* 0x001ea80000300a00 */
[----:B------:R-:W2:Y:S04]  /*aad80*/  LDL.LU.64 R16, [R1+0x4298] ;  /* 0x0042980001107983 */ /* 0x000ea80000300a00 */
[----:B--2---:R-:W-:Y:S04]  /*aad90*/  STS.128 [R0+0x280], R16 ;  /* 0x0002801000007388 */ /* 0x004fe80000000c00 */
[----:B------:R-:W-:Y:S06]  /*aada0*/  BAR.SYNC.DEFER_BLOCKING 0x0 ;  /* 0x0000000000007b1d */ /* 0x000fec0000010000 */
        /* <DEDUP_REMOVED lines=16> */
[----:B-----5:R-:W-:Y:S04]  /*aaeb0*/  STS.128 [R0], R12 ;  /* 0x0000000c00007388 */ /* 0x020fe80000000c00 */
[----:B---3--:R-:W-:Y:S04]  /*aaec0*/  STS.128 [R0+0x80], R4 ;  /* 0x0000800400007388 */ /* 0x008fe80000000c00 */
[----:B------:R-:W-:Y:S04]  /*aaed0*/  STS.128 [R0+0x280], R20 ;  /* 0x0002801400007388 */ /* 0x000fe80000000c00 */
[----:B------:R-:W-:Y:S04]  /*aaee0*/  STL.64 [R1+0x4278], R10 ;  /* 0x0042780a01007387 */ /* 0x000fe80000100a00 */
[----:B------:R-:W-:Y:S04]  /*aaef0*/  STL [R1+0x4270], R9 ;  /* 0x0042700901007387 */ /* 0x000fe80000100800 */
[----:B--2---:R-:W-:Y:S04]  /*aaf00*/  STS.128 [R0+0x200], R16 ;  /* 0x0002001000007388 */ /* 0x004fe80000000c00 */
[----:B------:R-:W-:Y:S06]  /*aaf10*/  BAR.SYNC.DEFER_BLOCKING 0x0 ;  /* 0x0000000000007b1d */ /* 0x000fec0000010000 */
[----:B------:R-:W0:Y:S04]  /*aaf20*/  LDS.128 R4, [R10] ;  /* 0x000000000a047984 */ /* 0x000e280000000c00 */
[----:B------:R-:W-:Y:S04]  /*aaf30*/  LDS.128 R8, [R3] ;  /* 0x0000000003087984 */ /* 0x000fe80000000c00 */
[----:B0-----:R-:W-:Y:S04]  /*aaf40*/  STL.64 [R1], R4 ;  /* 0x0000000401007387 */ /* 0x001fe80000100a00 */
[----:B------:R-:W-:Y:S04]  /*aaf50*/  STL.64 [R1+0x8], R6 ;  /* 0x0000080601007387 */ /* 0x000fe80000100a00 */
[----:B------:R-:W0:Y:S04]  /*aaf60*/  LDS.128 R4, [R27] ;  /* 0x000000001b047984 */ /* 0x000e280000000c00 */
[----:B------:R-:W-:Y:S04]  /*aaf70*/  STL [R1+0x4280], R27 ;  /* 0x0042801b01007387 */ /* 0x000fe80000100800 */
[----:B0-----:R-:W-:Y:S04]  /*aaf80*/  STL.64 [R1+0x60], R4 ;  /* 0x0000600401007387 */ /* 0x001fe80000100a00 */
[----:B------:R-:W-:Y:S04]  /*aaf90*/  STL.64 [R1+0x68], R6 ;  /* 0x0000680601007387 */ /* 0x000fe80000100a00 */
[----:B------:R-:W0:Y:S04]  /*aafa0*/  LDS.128 R4, [R2] ;  /* 0x0000000002047984 */ /* 0x000e280000000c00 */
[----:B------:R-:W2:Y:S04]  /*aafb0*/  LDL.LU R16, [R1+0x1f0] ;  /* 0x0001f00001107983 */ /* 0x000ea80000300800 */
[----:B------:R-:W-:Y:S04]  /*aafc0*/  STL.64 [R1+0xb0], R8 ;  /* 0x0000b00801007387 */ /* 0x000fe80000100a00 */
[----:B------:R-:W-:Y:S04]  /*aafd0*/  STL.64 [R1+0xb8], R10 ;  /* 0x0000b80a01007387 */ /* 0x000fe80000100a00 */
[----:B0-----:R0:W-:Y:S04]  /*aafe0*/  STL.64 [R1+0xf0], R4 ;  /* 0x0000f00401007387 */ /* 0x0011e80000100a00 */
[----:B------:R1:W-:Y:S04]  /*aaff0*/  STL.64 [R1+0xf8], R6 ;  /* 0x0000f80601007387 */ /* 0x0003e80000100a00 */
[----:B------:R-:W2:Y:S04]  /*ab000*/  LDL.LU R17, [R1+0x1f4] ;  /* 0x0001f40001117983 */ /* 0x000ea80000300800 */
[----:B------:R-:W3:Y:S04]  /*ab010*/  LDL.LU R18, [R1+0x1f8] ;  /* 0x0001f80001127983 */ /* 0x000ee80000300800 */
[----:B------:R-:W3:Y:S04]  /*ab020*/  LDL.LU R19, [R1+0x1fc] ;  /* 0x0001fc0001137983 */ /* 0x000ee80000300800 */
[----:B0-----:R-:W4:Y:S04]  /*ab030*/  LDL.LU R4, [R1+0x190] ;  /* 0x0001900001047983 */ /* 0x001f280000300800 */
[----:B------:R-:W4:Y:S04]  /*ab040*/  LDL.LU R5, [R1+0x194] ;  /* 0x0001940001057983 */ /* 0x000f280000300800 */
[----:B-1----:R-:W4:Y:S04]  /*ab050*/  LDL.LU R6, [R1+0x198] ;  /* 0x0001980001067983 */ /* 0x002f280000300800 */
[----:B------:R-:W4:Y:S04]  /*ab060*/  LDL.LU R7, [R1+0x19c] ;  /* 0x00019c0001077983 */ /* 0x000f280000300800 */
[----:B------:R-:W5:Y:S04]  /*ab070*/  LDL.LU R8, [R1+0x170] ;  /* 0x0001700001087983 */ /* 0x000f680000300800 */
[----:B------:R-:W5:Y:S04]  /*ab080*/  LDL.LU R9, [R1+0x174] ;  /* 0x0001740001097983 */ /* 0x000f680000300800 */
[----:B------:R-:W5:Y:S04]  /*ab090*/  LDL.LU R10, [R1+0x178] ;  /* 0x00017800010a7983 */ /* 0x000f680000300800 */
[----:B------:R-:W5:Y:S04]  /*ab0a0*/  LDL.LU R11, [R1+0x17c] ;  /* 0x00017c00010b7983 */ /* 0x000f680000300800 */
[----:B------:R-:W4:Y:S04]  /*ab0b0*/  LDL.LU R24, [R1+0x160] ;  /* 0x0001600001187983 */ /* 0x000f280000300800 */
[----:B------:R-:W4:Y:S04]  /*ab0c0*/  LDL.LU R25, [R1+0x164] ;  /* 0x0001640001197983 */ /* 0x000f280000300800 */
[----:B------:R-:W4:Y:S04]  /*ab0d0*/  LDL.LU R26, [R1+0x168] ;  /* 0x00016800011a7983 */ /* 0x000f280000300800 */
[----:B------:R-:W4:Y:S04]  /*ab0e0*/  LDL.LU R27, [R1+0x16c] ;  /* 0x00016c00011b7983 */ /* 0x000f280000300800 */
        /* <DEDUP_REMOVED lines=19> */
[----:B----4-:R-:W-:Y:S04]  /*ab220*/  STS.128 [R0], R24 ;  /* 0x0000001800007388 */ /* 0x010fe80000000c00 */
[----:B-----5:R-:W-:Y:S04]  /*ab230*/  STS.128 [R0+0x80], R8 ;  /* 0x0000800800007388 */ /* 0x020fe80000000c00 */
        /* <DEDUP_REMOVED lines=10> */
[----:B------:R-:W4:Y:S04]  /*ab2e0*/  LDL.LU R20, [R1+0x200] ;  /* 0x0002000001147983 */ /* 0x000f280000300800 */
[----:B------:R-:W4:Y:S04]  /*ab2f0*/  LDL.LU R21, [R1+0x204] ;  /* 0x0002040001157983 */ /* 0x000f280000300800 */
[----:B------:R-:W4:Y:S04]  /*ab300*/  LDL.LU R22, [R1+0x208] ;  /* 0x0002080001167983 */ /* 0x000f280000300800 */
[----:B------:R-:W4:Y:S04]  /*ab310*/  LDL.LU R23, [R1+0x20c] ;  /* 0x00020c0001177983 */ /* 0x000f280000300800 */
[----:B------:R-:W5:Y:S04]  /*ab320*/  LDL.LU R27, [R1+0x4280] ;  /* 0x00428000011b7983 */ /* 0x000f680000300800 */
[----:B------:R-:W3:Y:S04]  /*ab330*/  LDL.LU.64 R10, [R1+0x4278] ;  /* 0x00427800010a7983 */ /* 0x000ee80000300a00 */
[----:B------:R-:W-:Y:S04]  /*ab340*/  STS.128 [R0+0x280], R4 ;  /* 0x0002800400007388 */ /* 0x000fe80000000c00 */
[----:B------:R-:W4:Y:S04]  /*ab350*/  LDL.LU R9, [R1+0x4270] ;  /* 0x0042700001097983 */ /* 0x000f280000300800 */
[----:B--2---:R-:W-:Y:S04]  /*ab360*/  STS.128 [R0+0x200], R16 ;  /* 0x0002001000007388 */ /* 0x004fe80000000c00 */
[----:B------:R-:W-:Y:S06]  /*ab370*/  BAR.SYNC.DEFER_BLOCKING 0x0 ;  /* 0x0000000000007b1d */ /* 0x000fec0000010000 */
[----:B-----5:R-:W-:Y:S04]  /*ab380*/  LDS.128 R16, [R27] ;  /* 0x000000001b107984 */ /* 0x020fe80000000c00 */
[----:B---3--:R-:W0:Y:S04]  /*ab390*/  LDS.128 R4, [R10] ;  /* 0x000000000a047984 */ /* 0x008e280000000c00 */
[----:B0-----:R-:W-:Y:S04]  /*ab3a0*/  STL [R1+0x4088], R5 ;  /* 0x0040880501007387 */ /* 0x001fe80000100800 */
[----:B------:R-:W-:Y:S04]  /*ab3b0*/  STL [R1+0x4004], R6 ;  /* 0x0040040601007387 */ /* 0x000fe80000100800 */
[----:B------:R-:W-:Y:S04]  /*ab3c0*/  STL [R1+0x3f88], R7 ;  /* 0x003f880701007387 */ /* 0x000fe80000100800 */
[----:B------:R-:W-:Y:S04]  /*ab3d0*/  STL [R1+0x3fa0], R7 ;  /* 0x003fa00701007387 */ /* 0x000fe80000100800 */
[----:B------:R0:W-:Y:S04]  /*ab3e0*/  STL [R1+0x4118], R4 ;  /* 0x0041180401007387 */ /* 0x0001e80000100800 */
[----:B0-----:R-:W2:Y:S04]  /*ab3f0*/  LDL.LU R4, [R1+0x1d0] ;  /* 0x0001d00001047983 */ /* 0x001ea80000300800 */
[----:B------:R-:W2:Y:S04]  /*ab400*/  LDL.LU R5, [R1+0x1d4] ;  /* 0x0001d40001057983 */ /* 0x000ea80000300800 */
[----:B------:R-:W2:Y:S04]  /*ab410*/  LDL.LU R6, [R1+0x1d8] ;  /* 0x0001d80001067983 */ /* 0x000ea80000300800 */
[----:B------:R-:W2:Y:S04]  /*ab420*/  LDL.LU R7, [R1+0x1dc] ;  /* 0x0001dc0001077983 */ /* 0x000ea80000300800 */
[----:B------:R-:W-:Y:S04]  /*ab430*/  STL.64 [R1+0x50], R16 ;  /* 0x0000501001007387 */ /* 0x000fe80000100a00 */
[----:B------:R-:W-:Y:S04]  /*ab440*/  STL.64 [R1+0x58], R18 ;  /* 0x0000581201007387 */ /* 0x000fe80000100a00 */
[----:B------:R-:W0:Y:S04]  /*ab450*/  LDS.128 R16, [R3] ;  /* 0x0000000003107984 */ /* 0x000e280000000c00 */
[----:B0-----:R-:W-:Y:S01]  /*ab460*/  STL [R1+0xa4], R17 ;  /* 0x0000a41101007387 */ /* 0x001fe20000100800 */
[----:B------:R-:W-:-:S03]  /*ab470*/  IMAD.MOV.U32 R25, RZ, RZ, R16 ;  /* 0x000000ffff197224 */ /* 0x000fc600078e0010 */
[----:B------:R-:W-:Y:S04]  /*ab480*/  STL.64 [R1+0xa8], R18 ;  /* 0x0000a81201007387 */ /* 0x000fe80000100a00 */
[----:B------:R-:W0:Y:S04]  /*ab490*/  LDS.128 R16, [R2] ;  /* 0x0000000002107984 */ /* 0x000e280000000c00 */
[----:B------:R-:W-:Y:S04]  /*ab4a0*/  STL [R1+0x40c8], R25 ;  /* 0x0040c81901007387 */ /* 0x000fe80000100800 */
[----:B------:R-:W-:Y:S06]  /*ab4b0*/  BAR.SYNC.DEFER_BLOCKING 0x0 ;  /* 0x0000000000007b1d */ /* 0x000fec0000010000 */
[----:B0-----:R-:W-:Y:S04]  /*ab4c0*/  STL.64 [R1+0xe0], R16 ;  /* 0x0000e01001007387 */ /* 0x001fe80000100a00 */
[----:B------:R0:W-:Y:S04]  /*ab4d0*/  STL.64 [R1+0xe8], R18 ;  /* 0x0000e81201007387 */ /* 0x0001e80000100a00 */
[----:B0-----:R-:W3:Y:S04]  /*ab4e0*/  LDL.LU.64 R18, [R1+0x4268] ;  /* 0x0042680001127983 */ /* 0x001ee80000300a00 */
[----:B------:R-:W3:Y:S04]  /*ab4f0*/  LDL.LU.64 R16, [R1+0x4260] ;  /* 0x0042600001107983 */ /* 0x000ee80000300a00 */
[----:B---3--:R0:W-:Y:S04]  /*ab500*/  STS.128 [R0], R16 ;  /* 0x0000001000007388 */ /* 0x0081e80000000c00 */
[----:B0-----:R-:W3:Y:S04]  /*ab510*/  LDL.LU.64 R18, [R1+0x4258] ;  /* 0x0042580001127983 */ /* 0x001ee80000300a00 */
[----:B------:R-:W3:Y:S04]  /*ab520*/  LDL.LU.64 R16, [R1+0x4250] ;  /* 0x0042500001107983 */ /* 0x000ee80000300a00 */
[----:B---3--:R0:W-:Y:S04]  /*ab530*/  STS.128 [R0+0x80], R16 ;  /* 0x0000801000007388 */ /* 0x0081e80000000c00 */
[----:B0-----:R-:W3:Y:S04]  /*ab540*/  LDL.LU.64 R18, [R1+0x4248] ;  /* 0x0042480001127983 */ /* 0x001ee80000300a00 */
[----:B------:R-:W3:Y:S04]  /*ab550*/  LDL.LU.64 R16, [R1+0x4240] ;  /* 0x0042400001107983 */ /* 0x000ee80000300a00 */
[----:B--2---:R-:W-:Y:S04]  /*ab560*/  STS.128 [R0+0x280], R4 ;  /* 0x0002800400007388 */ /* 0x004fe80000000c00 */
[----:B---3--:R0:W-:Y:S04]  /*ab570*/  STS.128 [R0+0x200], R16 ;  /* 0x0002001000007388 */ /* 0x0081e80000000c00 */
[----:B------:R-:W-:Y:S06]  /*ab580*/  BAR.SYNC.DEFER_BLOCKING 0x0 ;  /* 0x0000000000007b1d */ /* 0x000fec0000010000 */
[----:B0-----:R-:W2:Y:S04]  /*ab590*/  LDL.LU.64 R18, [R1+0x4238] ;  /* 0x0042380001127983 */ /* 0x001ea80000300a00 */
[----:B------:R-:W2:Y:S04]  /*ab5a0*/  LDL.LU.64 R16, [R1+0x4230] ;  /* 0x0042300001107983 */ /* 0x000ea80000300a00 */
[----:B------:R-:W0:Y:S04]  /*ab5b0*/  LDS.128 R4, [R10] ;  /* 0x000000000a047984 */ /* 0x000e280000000c00 */
[----:B0-----:R-:W-:Y:S04]  /*ab5c0*/  STL.64 [R1+0x170], R4 ;  /* 0x0001700401007387 */ /* 0x001fe80000100a00 */
        /* <DEDUP_REMOVED lines=10> */
[----:B------:R-:W-:Y:S04]  /*ab670*/  STL.64 [R1+0x4c8], R6 ;  /* 0x0004c80601007387 */ /* 0x000fe80000100a00 */
[----:B--2---:R0:W-:Y:S04]  /*ab680*/  STS.128 [R0+0x80], R16 ;  /* 0x0000801000007388 */ /* 0x0041e80000000c00 */
        /* <DEDUP_REMOVED lines=57> */
[----:B------:R-:W2:Y:S04]  /*aba20*/  LDL.LU R19, [R1+0x21c] ;  /* 0x00021c0001137983 */ /* 0x000ea80000300800 */
[----:B------:R0:W-:Y:S04]  /*aba30*/  STS.128 [R0], R12 ;  /* 0x0000000c00007388 */ /* 0x0001e80000000c00 */
[----:B----4-:R1:W-:Y:S04]  /*aba40*/  STS.128 [R0+0x200], R20 ;  /* 0x0002001400007388 */ /* 0x0103e80000000c00 */
[----:B0-----:R-:W3:Y:S04]  /*aba50*/  LDL.LU R12, [R1+0x2b0] ;  /* 0x0002b000010c7983 */ /* 0x001ee80000300800 */
[----:B------:R-:W3:Y:S04]  /*aba60*/  LDL.LU R13, [R1+0x2b4] ;  /* 0x0002b400010d7983 */ /* 0x000ee80000300800 */
[----:B------:R-:W3:Y:S04]  /*aba70*/  LDL.LU R14, [R1+0x2b8] ;  /* 0x0002b800010e7983 */ /* 0x000ee80000300800 */
[----:B------:R-:W3:Y:S04]  /*aba80*/  LDL.LU R15, [R1+0x2bc] ;  /* 0x0002bc00010f7983 */ /* 0x000ee80000300800 */
[----:B------:R-:W4:Y:S04]  /*aba90*/  LDL.LU R4, [R1+0x2a0] ;  /* 0x0002a00001047983 */ /* 0x000f280000300800 */
[----:B------:R-:W4:Y:S04]  /*abaa0*/  LDL.LU R5, [R1+0x2a4] ;  /* 0x0002a40001057983 */ /* 0x000f280000300800 */
[----:B------:R-:W4:Y:S04]  /*abab0*/  LDL.LU R6, [R1+0x2a8] ;  /* 0x0002a80001067983 */ /* 0x000f280000300800 */
[----:B------:R-:W4:Y:S04]  /*abac0*/  LDL.LU R7, [R1+0x2ac] ;  /* 0x0002ac0001077983 */ /* 0x000f280000300800 */
[----:B-1----:R-:W5:Y:S04]  /*abad0*/  LDL.LU R20, [R1+0x2d0] ;  /* 0x0002d00001147983 */ /* 0x002f680000300800 */
[----:B------:R-:W5:Y:S04]  /*abae0*/  LDL.LU R21, [R1+0x2d4] ;  /* 0x0002d40001157983 */ /* 0x000f680000300800 */
[----:B------:R-:W5:Y:S04]  /*abaf0*/  LDL.LU R22, [R1+0x2d8] ;  /* 0x0002d80001167983 */ /* 0x000f680000300800 */
[----:B------:R-:W5:Y:S04]  /*abb00*/  LDL.LU R23, [R1+0x2dc] ;  /* 0x0002dc0001177983 */ /* 0x000f680000300800 */
[----:B--2---:R-:W-:Y:S04]  /*abb10*/  STS.128 [R0+0x280], R16 ;  /* 0x0002801000007388 */ /* 0x004fe80000000c00 */
[----:B------:R-:W-:Y:S06]  /*abb20*/  BAR.SYNC.DEFER_BLOCKING 0x0 ;  /* 0x0000000000007b1d */ /* 0x000fec0000010000 */
        /* <DEDUP_REMOVED lines=11> */
[----:B------:R0:W-:Y:S04]  /*abbe0*/  STL.64 [R1+0x4d8], R18 ;  /* 0x0004d81201007387 */ /* 0x0001e80000100a00 */
[----:B0-----:R-:W2:Y:S04]  /*abbf0*/  LDL.LU.64 R18, [R1+0x4228] ;  /* 0x0042280001127983 */ /* 0x001ea80000300a00 */
[----:B------:R-:W2:Y:S04]  /*abc00*/  LDL.LU.64 R16, [R1+0x4220] ;  /* 0x0042200001107983 */ /* 0x000ea80000300a00 */
[----:B------:R-:W-:Y:S06]  /*abc10*/  BAR.SYNC.DEFER_BLOCKING 0x0 ;  /* 0x0000000000007b1d */ /* 0x000fec0000010000 */
        /* <DEDUP_REMOVED lines=52> */
[----:B----4-:R-:W-:Y:S04]  /*abf60*/  STS.128 [R0], R4 ;  /* 0x0000000400007388 */ /* 0x010fe80000000c00 */
[----:B---3--:R-:W-:Y:S04]  /*abf70*/  STS.128 [R0+0x80], R12 ;  /* 0x0000800c00007388 */ /* 0x008fe80000000c00 */
[----:B-----5:R-:W-:Y:S04]  /*abf80*/  STS.128 [R0+0x280], R20 ;  /* 0x0002801400007388 */ /* 0x020fe80000000c00 */
[----:B------:R-:W-:Y:S04]  /*abf90*/  STL.64 [R1+0x4168], R10 ;  /* 0x0041680a01007387 */ /* 0x000fe80000100a00 */
[----:B------:R-:W-:Y:S04]  /*abfa0*/  STL [R1+0x4160], R9 ;  /* 0x0041600901007387 */ /* 0x000fe80000100800 */
[----:B--2---:R-:W-:Y:S04]  /*abfb0*/  STS.128 [R0+0x200], R16 ;  /* 0x0002001000007388 */ /* 0x004fe80000000c00 */
[----:B------:R-:W-:Y:S06]  /*abfc0*/  BAR.SYNC.DEFER_BLOCKING 0x0 ;  /* 0x0000000000007b1d */ /* 0x000fec0000010000 */
[----:B------:R-:W0:Y:S04]  /*abfd0*/  LDS.128 R4, [R10] ;  /* 0x000000000a047984 */ /* 0x000e280000000c00 */
[----:B0-----:R0:W-:Y:S04]  /*abfe0*/  STL.64 [R1+0x130], R4 ;  /* 0x0001300401007387 */ /* 0x0011e80000100a00 */
[----:B------:R1:W-:Y:S04]  /*abff0*/  STL.64 [R1+0x138], R6 ;  /* 0x0001380601007387 */ /* 0x0003e80000100a00 */
[----:B------:R-:W2:Y:S04]  /*ac000*/  LDL.LU R16, [R1+0x380] ;  /* 0x0003800001107983 */ /* 0x000ea80000300800 */
[----:B------:R-:W2:Y:S04]  /*ac010*/  LDL.LU R17, [R1+0x384] ;  /* 0x0003840001117983 */ /* 0x000ea80000300800 */
[----:B------:R-:W3:Y:S04]  /*ac020*/  LDL.LU R18, [R1+0x388] ;  /* 0x0003880001127983 */ /* 0x000ee80000300800 */
[----:B------:R-:W3:Y:S04]  /*ac030*/  LDL.LU R19, [R1+0x38c] ;  /* 0x00038c0001137983 */ /* 0x000ee80000300800 */
[----:B0-----:R-:W4:Y:S04]  /*ac040*/  LDL.LU R4, [R1+0x350] ;  /* 0x0003500001047983 */ /* 0x001f280000300800 */
[----:B------:R-:W4:Y:S04]  /*ac050*/  LDL.LU R5, [R1+0x354] ;  /* 0x0003540001057983 */ /* 0x000f280000300800 */
[----:B-1----:R-:W5:Y:S04]  /*ac060*/  LDL.LU R6, [R1+0x358] ;  /* 0x0003580001067983 */ /* 0x002f680000300800 */
[----:B------:R-:W5:Y:S04]  /*ac070*/  LDL.LU R7, [R1+0x35c] ;  /* 0x00035c0001077983 */ /* 0x000f680000300800 */
[----:B-----5:R-:W-:Y:S04]  /*ac080*/  STL.64 [R1+0x4128], R6 ;  /* 0x0041280601007387 */ /* 0x020fe80000100a00 */
[----:B----4-:R0:W-:Y:S04]  /*ac090*/  STL.64 [R1+0x4120], R4 ;  /* 0x0041200401007387 */ /* 0x0101e80000100a00 */
[----:B0-----:R-:W4:Y:S04]  /*ac0a0*/  LDL.LU R4, [R1+0x340] ;  /* 0x0003400001047983 */ /* 0x001f280000300800 */
[----:B------:R-:W4:Y:S04]  /*ac0b0*/  LDL.LU R5, [R1+0x344] ;  /* 0x0003440001057983 */ /* 0x000f280000300800 */
[----:B------:R-:W5:Y:S04]  /*ac0c0*/  LDL.LU R6, [R1+0x348] ;  /* 0x0003480001067983 */ /* 0x000f680000300800 */
[----:B------:R-:W5:Y:S04]  /*ac0d0*/  LDL.LU R7, [R1+0x34c] ;  /* 0x00034c0001077983 */ /* 0x000f680000300800 */
[----:B-----5:R-:W-:Y:S04]  /*ac0e0*/  STL.64 [R1+0x4138], R6 ;  /* 0x0041380601007387 */ /* 0x020fe80000100a00 */
[----:B----4-:R0:W-:Y:S04]  /*ac0f0*/  STL.64 [R1+0x4130], R4 ;  /* 0x0041300401007387 */ /* 0x0101e80000100a00 */
[----:B0-----:R-:W4:Y:S04]  /*ac100*/  LDL.LU R4, [R1+0x330] ;  /* 0x0003300001047983 */ /* 0x001f280000300800 */
[----:B------:R-:W4:Y:S04]  /*ac110*/  LDL.LU R5, [R1+0x334] ;  /* 0x0003340001057983 */ /* 0x000f280000300800 */
[----:B------:R-:W5:Y:S04]  /*ac120*/  LDL.LU R6, [R1+0x338] ;  /* 0x0003380001067983 */ /* 0x000f680000300800 */
[----:B------:R-:W5:Y:S04]  /*ac130*/  LDL.LU R7, [R1+0x33c] ;  /* 0x00033c0001077983 */ /* 0x000f680000300800 */
[----:B------:R-:W2:Y:S04]  /*ac140*/  LDL.LU R8, [R1+0x300] ;  /* 0x0003000001087983 */ /* 0x000ea80000300800 */
        /* <DEDUP_REMOVED lines=16> */
[----:B------:R-:W-:Y:S04]  /*ac250*/  STL.64 [R1+0x4190], R8 ;  /* 0x0041900801007387 */ /* 0x000fe80000100a00 */
[----:B-----5:R-:W-:Y:S04]  /*ac260*/  STL.64 [R1+0x4148], R6 ;  /* 0x0041480601007387 */ /* 0x020fe80000100a00 */
[----:B----4-:R0:W-:Y:S04]  /*ac270*/  STL.64 [R1+0x4140], R4 ;  /* 0x0041400401007387 */ /* 0x0101e80000100a00 */
[----:B------:R-:W1:Y:S04]  /*ac280*/  LDS.128 R8, [R27] ;  /* 0x000000001b087984 */ /* 0x000e680000000c00 */
        /* <DEDUP_REMOVED lines=10> */
[----:B---3--:R-:W-:Y:S04]  /*ac330*/  STL.64 [R1+0x4110], R18 ;  /* 0x0041101201007387 */ /* 0x008fe80000100a00 */
[----:B------:R0:W-:Y:S04]  /*ac340*/  STL.64 [R1+0x4108], R16 ;  /* 0x0041081001007387 */ /* 0x0001e80000100a00 */
[----:B------:R-:W3:Y:S04]  /*ac350*/  LDL.LU R12, [R1+0x370] ;  /* 0x00037000010c7983 */ /* 0x000ee80000300800 */
[----:B------:R-:W3:Y:S04]  /*ac360*/  LDL.LU R13, [R1+0x374] ;  /* 0x00037400010d7983 */ /* 0x000ee80000300800 */
[----:B------:R-:W3:Y:S04]  /*ac370*/  LDL.LU R14, [R1+0x378] ;  /* 0x00037800010e7983 */ /* 0x000ee80000300800 */
[----:B------:R-:W3:Y:S04]  /*ac380*/  LDL.LU R15, [R1+0x37c] ;  /* 0x00037c00010f7983 */ /* 0x000ee80000300800 */
[----:B0-----:R-:W4:Y:S04]  /*ac390*/  LDL.LU R16, [R1+0x360] ;  /* 0x0003600001107983 */ /* 0x001f280000300800 */
[----:B------:R-:W4:Y:S04]  /*ac3a0*/  LDL.LU R17, [R1+0x364] ;  /* 0x0003640001117983 */ /* 0x000f280000300800 */
[----:B------:R-:W4:Y:S04]  /*ac3b0*/  LDL.LU R18, [R1+0x368] ;  /* 0x0003680001127983 */ /* 0x000f280000300800 */
[----:B------:R-:W4:Y:S04]  /*ac3c0*/  LDL.LU R19, [R1+0x36c] ;  /* 0x00036c0001137983 */ /* 0x000f280000300800 */
[----:B------:R-:W5:Y:S04]  /*ac3d0*/  LDL.LU R20, [R1+0x390] ;  /* 0x0003900001147983 */ /* 0x000f680000300800 */
[----:B------:R-:W5:Y:S04]  /*ac3e0*/  LDL.LU R21, [R1+0x394] ;  /* 0x0003940001157983 */ /* 0x000f680000300800 */
[----:B------:R-:W5:Y:S04]  /*ac3f0*/  LDL.LU R22, [R1+0x398] ;  /* 0x0003980001167983 */ /* 0x000f680000300800 */
[----:B------:R-:W5:Y:S04]  /*ac400*/  LDL.LU R23, [R1+0x39c] ;  /* 0x00039c0001177983 */ /* 0x000f680000300800 */
[----:B-1----:R-:W-:Y:S04]  /*ac410*/  STL.64 [R1+0x1a0], R8 ;  /* 0x0001a00801007387 */ /* 0x002fe80000100a00 */
        /* <DEDUP_REMOVED lines=18> */
[----:B0-----:R-:W2:Y:S04]  /*ac540*/  LDL.LU.64 R10, [R1+0x4168] ;  /* 0x00416800010a7983 */ /* 0x001ea80000300a00 */
[----:B------:R-:W-:Y:S06]  /*ac550*/  BAR.SYNC.DEFER_BLOCKING 0x0 ;  /* 0x0000000000007b1d */ /* 0x000fec0000010000 */
[----:B------:R-:W3:Y:S04]  /*ac560*/  LDL.LU R9, [R1+0x4160] ;  /* 0x0041600001097983 */ /* 0x000ee80000300800 */
[----:B--2---:R-:W0:Y:S04]  /*ac570*/  LDS.128 R4, [R10] ;  /* 0x000000000a047984 */ /* 0x004e280000000c00 */
        /* <DEDUP_REMOVED lines=20> */
[----:B------:R-:W3:Y:S04]  /*ac6c0*/  LDL R24, [R1+0x181c] ;  /* 0x00181c0001187983 */ /* 0x000ee80000100800 */
[----:B--2---:R0:W-:Y:S04]  /*ac6d0*/  STS.128 [R0+0x200], R4 ;  /* 0x0002000400007388 */ /* 0x0041e80000000c00 */
[----:B0-----:R-:W2:Y:S04]  /*ac6e0*/  LDL.LU.64 R6, [R1+0x4128] ;  /* 0x0041280001067983 */ /* 0x001ea80000300a00 */
[----:B------:R-:W2:Y:S04]  /*ac6f0*/  LDL.LU.64 R4, [R1+0x4120] ;  /* 0x0041200001047983 */ /* 0x000ea80000300a00 */
[----:B------:R-:W3:Y:S04]  /*ac700*/  LDL.LU R8, [R1+0x1818] ;  /* 0x0018180001087983 */ /* 0x000ee80000300800 */
        /* <DEDUP_REMOVED lines=13> */
[----:B----4-:R-:W-:Y:S04]  /*ac7e0*/  STS.128 [R0], R16 ;  /* 0x0000001000007388 */ /* 0x010fe80000000c00 */
[----:B0-----:R0:W-:Y:S04]  /*ac7f0*/  STL.64 [R1+0x230], R4 ;  /* 0x0002300401007387 */ /* 0x0011e80000100a00 */
[----:B------:R1:W-:Y:S04]  /*ac800*/  STL.64 [R1+0x238], R6 ;  /* 0x0002380601007387 */ /* 0x0003e80000100a00 */
[----:B0-----:R-:W2:Y:S04]  /*ac810*/  LDL.LU R4, [R1+0x4118] ;  /* 0x0041180001047983 */ /* 0x001ea80000300800 */
[----:B-1----:R-:W4:Y:S04]  /*ac820*/  LDL R6, [R1+0x1820] ;  /* 0x0018200001067983 */ /* 0x002f280000100800 */
[----:B------:R-:W2:Y:S04]  /*ac830*/  LDL.LU.64 R18, [R1+0x4110] ;  /* 0x0041100001127983 */ /* 0x000ea80000300a00 */
[----:B------:R-:W2:Y:S04]  /*ac840*/  LDL.LU.64 R16, [R1+0x4108] ;  /* 0x0041080001107983 */ /* 0x000ea80000300a00 */
[----:B---3--:R0:W-:Y:S04]  /*ac850*/  STS.128 [R0+0x80], R12 ;  /* 0x0000800c00007388 */ /* 0x0081e80000000c00 */
[----:B0-----:R-:W3:Y:S04]  /*ac860*/  LDL.LU R14, [R1+0x4100] ;  /* 0x00410000010e7983 */ /* 0x001ee80000300800 */
[----:B------:R-:W3:Y:S04]  /*ac870*/  LDL.LU.64 R12, [R1+0x40f8] ;  /* 0x0040f800010c7983 */ /* 0x000ee80000300a00 */
[----:B------:R-:W3:Y:S04]  /*ac880*/  LDL.LU R26, [R1+0x30] ;  /* 0x00003000011a7983 */ /* 0x000ee80000300800 */
[----:B------:R-:W3:Y:S04]  /*ac890*/  LDL R5, [R1+0x1824] ;  /* 0x0018240001057983 */ /* 0x000ee80000100800 */
[----:B------:R-:W3:Y:S04]  /*ac8a0*/  LDL R7, [R1+0x1828] ;  /* 0x0018280001077983 */ /* 0x000ee80000100800 */
[----:B------:R-:W3:Y:S04]  /*ac8b0*/  LDL R25, [R1+0x182c] ;  /* 0x00182c0001197983 */ /* 0x000ee80000100800 */
[----:B------:R-:W3:Y:S04]  /*ac8c0*/  LDL R27, [R1+0x1830] ;  /* 0x00183000011b7983 */ /* 0x000ee80000100800 */
[----:B-----5:R0:W-:Y:S01]  /*ac8d0*/  STS.128 [R0+0x280], R20 ;  /* 0x0002801400007388 */ /* 0x0201e20000000c00 */
[C---:B------:R-:W-:Y:S01]  /*ac8e0*/  IMAD R10, R24.reuse, c[0x0][0x194], RZ ;  /* 0x00006500180a7a24 */ /* 0x040fe200078e02ff */
[----:B------:R-:W-:-:S02]  /*ac8f0*/  ISETP.GE.AND P0, PT, R24, c[0x0][0x178], PT ;  /* 0x00005e0018007a0c */ /* 0x000fc40003f06270 */
[----:B------:R-:W5:Y:S02]  /*ac900*/  LDL R28, [R1+0x1ea4] ;  /* 0x001ea400011c7983 */ /* 0x000f640000100800 */
[----:B------:R-:W-:Y:S02]  /*ac910*/  ISETP.LT.AND P0, PT, R8, c[0x0][0x17c], !P0 ;  /* 0x00005f0008007a0c */ /* 0x000fe40004701270 */
[----:B------:R-:W5:Y:S01]  /*ac920*/  LDL R29, [R1+0x2074] ;  /* 0x00207400011d7983 */ /* 0x000f620000100800 */
[----:B0-----:R-:W-:-:S04]  /*ac930*/  LEA R20, P6, R10, c[0x0][0x170], 0x1 ;  /* 0x00005c000a147a11 */ /* 0x001fc800078c08ff */
[----:B------:R-:W-:Y:S01]  /*ac940*/  LEA.HI.X.SX32 R21, R10, c[0x0][0x174], 0x1, P6 ;  /* 0x00005d000a157a11 */ /* 0x000fe200030f0eff */
[----:B------:R-:W-:-:S04]  /*ac950*/  IMAD.MOV.U32 R22, RZ, RZ, c[0x0][0x194] ;  /* 0x00006500ff167624 */ /* 0x000fc800078e00ff */
[----:B------:R-:W-:Y:S01]  /*ac960*/  IMAD R10, R22, 0x80, R10 ;  /* 0x00000080160a7824 */ /* 0x000fe200078e020a */
[----:B--2---:R0:W-:Y:S02]  /*ac970*/  STS.128 [R0+0x200], R16 ;  /* 0x0002001000007388 */ /* 0x0041e40000000c00 */
[----:B0-----:R-:W-:-:S04]  /*ac980*/  IMAD R0, R8, c[0x0][0x198], RZ ;  /* 0x0000660008007a24 */ /* 0x001fc800078e02ff */
[----:B------:R-:W-:Y:S01]  /*ac990*/  IMAD.WIDE R2, R0, 0x2, R20 ;  /* 0x0000000200027825 */ /* 0x000fe200078e0214 */
[----:B------:R-:W-:Y:S06]  /*ac9a0*/  BAR.SYNC.DEFER_BLOCKING 0x0 ;  /* 0x0000000000007b1d */ /* 0x000fec0000010000 */
[----:B---3--:R0:W-:Y:S01]  /*ac9b0*/  @P0 STG.E.U16 [R2.64], R14 ;  /* 0x0000000e02000986 */ /* 0x0081e2000c101504 */
[----:B----4-:R-:W-:-:S04]  /*ac9c0*/  ISETP.GE.AND P0, PT, R6, c[0x0][0x178], PT ;  /* 0x00005e0006007a0c */ /* 0x010fc80003f06270 */
[----:B------:R-:W-:Y:S01]  /*ac9d0*/  ISETP.LT.AND P0, PT, R8, c[0x0][0x17c], !P0 ;  /* 0x00005f0008007a0c */ /* 0x000fe20004701270 */
[----:B0-----:R-:W-:-:S05]  /*ac9e0*/  IMAD R2, R6, c[0x0][0x194], RZ ;  /* 0x0000650006027a24 */ /* 0x001fca00078e02ff */
[----:B------:R-:W-:-:S04]  /*ac9f0*/  LEA R18, P6, R2, c[0x0][0x170], 0x1 ;  /* 0x00005c0002127a11 */ /* 0x000fc800078c08ff */
[----:B------:R-:W-:-:S05]  /*aca00*/  LEA.HI.X.SX32 R19, R2, c[0x0][0x174], 0x1, P6 ;  /* 0x00005d0002137a11 */ /* 0x000fca00030f0eff */
[----:B------:R-:W-:Y:S01]  /*aca10*/  IMAD.WIDE R2, R0, 0x2, R18 ;  /* 0x0000000200027825 */ /* 0x000fe200078e0212 */
[----:B------:R-:W-:-:S04]  /*aca20*/  ISETP.GE.AND P6, PT, R8, c[0x0][0x17c], PT ;  /* 0x00005f0008007a0c */ /* 0x000fc80003fc6270 */
[----:B------:R0:W-:Y:S02]  /*aca30*/  @P0 STG.E.U16 [R2.64], R9 ;  /* 0x0000000902000986 */ /* 0x0001e4000c101504 */
[----:B0-----:R-:W-:-:S04]  /*aca40*/  LEA R2, P0, R10, c[0x0][0x170], 0x1 ;  /* 0x00005c000a027a11 */ /* 0x001fc800078008ff */
[----:B------:R-:W-:Y:S02]  /*aca50*/  LEA.HI.X.SX32 R3, R10, c[0x0][0x174], 0x1, P0 ;  /* 0x00005d000a037a11 */ /* 0x000fe400000f0eff */
[----:B------:R-:W-:Y:S01]  /*aca60*/  ISETP.LT.AND P0, PT, R5, c[0x0][0x178], !P6 ;  /* 0x00005e0005007a0c */ /* 0x000fe20007701270 */
[----:B------:R-:W-:Y:S02]  /*aca70*/  IMAD R10, R22, 0x40, R10 ;  /* 0x00000040160a7824 */ /* 0x000fe400078e020a */
[----:B------:R-:W-:-:S10]  /*aca80*/  IMAD.WIDE R8, R0, 0x2, R2 ;  /* 0x0000000200087825 */ /* 0x000fd400078e0202 */
[----:B------:R0:W-:Y:S01]  /*aca90*/  @P0 STG.E.U16 [R8.64], R13 ;  /* 0x0000000d08000986 */ /* 0x0001e2000c101504 */
[----:B------:R-:W-:-:S04]  /*acaa0*/  LEA R16, P0, R10, c[0x0][0x170], 0x1 ;  /* 0x00005c000a107a11 */ /* 0x000fc800078008ff */
[----:B------:R-:W-:Y:S02]  /*acab0*/  LEA.HI.X.SX32 R17, R10, c[0x0][0x174], 0x1, P0 ;  /* 0x00005d000a117a11 */ /* 0x000fe400000f0eff */
[----:B------:R-:W-:Y:S01]  /*acac0*/  ISETP.LT.AND P0, PT, R7, c[0x0][0x178], !P6 ;  /* 0x00005e0007007a0c */ /* 0x000fe20007701270 */
[----:B------:R-:W-:Y:S02]  /*acad0*/  IMAD R10, R22, 0x40, R10 ;  /* 0x00000040160a7824 */ /* 0x000fe400078e020a */
[----:B0-----:R-:W-:-:S10]  /*acae0*/  IMAD.WIDE R8, R0, 0x2, R16 ;  /* 0x0000000200087825 */ /* 0x001fd400078e0210 */
        /* <DEDUP_REMOVED lines=9> */
[----:B------:R-:W-:-:S03]  /*acb80*/  ISETP.LT.AND P0, PT, R27, c[0x0][0x178], !P6 ;  /* 0x00005e001b007a0c */ /* 0x000fc60007701270 */
[----:B0-----:R-:W-:-:S10]  /*acb90*/  IMAD.WIDE R8, R0, 0x2, R12 ;  /* 0x0000000200087825 */ /* 0x001fd400078e020c */
[----:B------:R0:W-:Y:S04]  /*acba0*/  @P0 STG.E.U16 [R8.64], R11 ;  /* 0x0000000b08000986 */ /* 0x0001e8000c101504 */
[----:B0-----:R-:W2:Y:S01]  /*acbb0*/  LDL R8, [R1] ;  /* 0x0000000001087983 */ /* 0x001ea20000100800 */
[----:B------:R-:W-:-:S05]  /*acbc0*/  IMAD R9, R22, 0x40, R10 ;  /* 0x0000004016097824 */ /* 0x000fca00078e020a */
[----:B------:R-:W-:-:S04]  /*acbd0*/  LEA R10, P0, R9, c[0x0][0x170], 0x1 ;  /* 0x00005c00090a7a11 */ /* 0x000fc800078008ff */
[----:B------:R-:W-:Y:S02]  /*acbe0*/  LEA.HI.X.SX32 R11, R9, c[0x0][0x174], 0x1, P0 ;  /* 0x00005d00090b7a11 */ /* 0x000fe400000f0eff */
[----:B-----5:R-:W-:Y:S01]  /*acbf0*/  ISETP.LT.AND P0, PT, R28, c[0x0][0x178], !P6 ;  /* 0x00005e001c007a0c */ /* 0x020fe20007701270 */
[----:B------:R-:W-:Y:S02]  /*acc00*/  IMAD R9, R22, 0x40, R9 ;  /* 0x0000004016097824 */ /* 0x000fe400078e0209 */
[----:B------:R-:W-:-:S10]  /*acc10*/  IMAD.WIDE R22, R0, 0x2, R10 ;  /* 0x0000000200167825 */ /* 0x000fd400078e020a */
[----:B--2---:R0:W-:Y:S04]  /*acc20*/  @P0 STG.E.U16 [R22.64], R8 ;  /* 0x0000000816000986 */ /* 0x0041e8000c101504 */
[----:B0-----:R-:W2:Y:S01]  /*acc30*/  LDL.LU R23, [R1+0x3c1c] ;  /* 0x003c1c0001177983 */ /* 0x001ea20000300800 */
[----:B------:R-:W-:Y:S02]  /*acc40*/  LEA R8, P0, R9, c[0x0][0x170], 0x1 ;  /* 0x00005c0009087a11 */ /* 0x000fe400078008ff */
[----:B------:R-:W-:Y:S02]  /*acc50*/  ISETP.LT.AND P6, PT, R29, c[0x0][0x178], !P6 ;  /* 0x00005e001d007a0c */ /* 0x000fe400077c1270 */
[----:B------:R-:W-:Y:S02]  /*acc60*/  LEA.HI.X.SX32 R9, R9, c[0x0][0x174], 0x1, P0 ;  /* 0x00005d0009097a11 */ /* 0x000fe400000f0eff */
[----:B--2---:R-:W-:-:S03]  /*acc70*/  ISETP.GE.AND P0, PT, R23, c[0x0][0x17c], PT ;  /* 0x00005f0017007a0c */ /* 0x004fc60003f06270 */
[----:B------:R-:W-:-:S06]  /*acc80*/  IMAD.WIDE R22, R0, 0x2, R8 ;  /* 0x0000000200167825 */ /* 0x000fcc00078e0208 */
[----:B------:R0:W-:Y:S04]  /*acc90*/  @P6 STG.E.U16 [R22.64], R4 ;  /* 0x0000000416006986 */ /* 0x0001e8000c101504 */
[----:B0-----:R-:W2:Y:S01]  /*acca0*/  LDL.LU R23, [R1+0x3b0] ;  /* 0x0003b00001177983 */ /* 0x001ea20000300800 */
[----:B------:R-:W-:Y:S02]  /*accb0*/  ISETP.LT.AND P6, PT, R24, c[0x0][0x178], !P5 ;  /* 0x00005e0018007a0c */ /* 0x000fe40006fc1270 */
[----:B------:R-:W-:Y:S02]  /*accc0*/  IADD3 R0, R0, c[0x0][0x198], RZ ;  /* 0x0000660000007a10 */ /* 0x000fe40007ffe0ff */
[----:B--2---:R-:W-:-:S03]  /*accd0*/  PRMT R4, R23, 0x7632, R4 ;  /* 0x0000763217047816 */ /* 0x004fc60000000004 */
[----:B------:R-:W-:-:S06]  /*acce0*/  IMAD.WIDE R22, R0, 0x2, R20 ;  /* 0x0000000200167825 */ /* 0x000fcc00078e0214 */
[----:B------:R0:W-:Y:S04]  /*accf0*/  @P6 STG.E.U16 [R22.64], R4 ;  /* 0x0000000416006986 */ /* 0x0001e8000c101504 */
[----:B0-----:R-:W2:Y:S01]  /*acd00*/  LDL.LU R23, [R1+0x3a0] ;  /* 0x0003a00001177983 */ /* 0x001ea20000300800 */
[----:B------:R-:W-:-:S03]  /*acd10*/  ISETP.LT.AND P6, PT, R6, c[0x0][0x178], !P5 ;  /* 0x00005e0006007a0c */ /* 0x000fc60006fc1270 */
[----:B------:R0:W-:Y:S01]  /*acd20*/  STL [R1+0x40f4], R19 ;  /* 0x0040f41301007387 */ /* 0x0001e20000100800 */
[----:B--2---:R-:W-:Y:S01]  /*acd30*/  PRMT R4, R23, 0x7632, R4 ;  /* 0x0000763217047816 */ /* 0x004fe20000000004 */
[----:B------:R-:W-:Y:S02]  /*acd40*/  IMAD.WIDE R22, R0, 0x2, R18 ;  /* 0x0000000200167825 */ /* 0x000fe400078e0212 */
[----:B0-----:R-:W2:Y:S06]  /*acd50*/  LDL.LU R19, [R1+0x20] ;  /* 0x0000200001137983 */ /* 0x001eac0000300800 */
[----:B------:R0:W-:Y:S04]  /*acd60*/  @P6 STG.E.U16 [R22.64], R4 ;  /* 0x0000000416006986 */ /* 0x0001e8000c101504 */
[----:B0-----:R-:W3:Y:S01]  /*acd70*/  LDL.LU R23, [R1+0x40] ;  /* 0x0000400001177983 */ /* 0x001ee20000300800 */
[----:B------:R-:W-:-:S03]  /*acd80*/  ISETP.LT.AND P6, PT, R5, c[0x0][0x178], !P5 ;  /* 0x00005e0005007a0c */ /* 0x000fc60006fc1270 */
[----:B------:R-:W-:Y:S01]  /*acd90*/  STL [R1+0x40f0], R3 ;  /* 0x0040f00301007387 */ /* 0x000fe20000100800 */
[----:B---3--:R-:W-:Y:S01]  /*acda0*/  PRMT R4, R23, 0x7632, R4 ;  /* 0x0000763217047816 */ /* 0x008fe20000000004 */
[----:B------:R-:W-:-:S08]  /*acdb0*/  IMAD.WIDE R22, R0, 0x2, R2 ;  /* 0x0000000200167825 */ /* 0x000fd000078e0202 */
[----:B------:R2:W-:Y:S01]  /*acdc0*/  @P6 STG.E.U16 [R22.64], R4 ;  /* 0x0000000416006986 */ /* 0x0005e2000c101504 */
[----:B------:R-:W-:Y:S02]  /*acdd0*/  ISETP.LT.AND P6, PT, R7, c[0x0][0x178], !P5 ;  /* 0x00005e0007007a0c */ /* 0x000fe40006fc1270 */
[----:B--2---:R-:W-:Y:S01]  /*acde0*/  PRMT R4, R19, 0x7632, R4 ;  /* 0x0000763213047816 */ /* 0x004fe20000000004 */
[----:B------:R-:W-:Y:S01]  /*acdf0*/  IMAD.WIDE R22, R0, 0x2, R16 ;  /* 0x0000000200167825 */ /* 0x000fe200078e0210 */
[----:B------:R-:W2:Y:S04]  /*ace00*/  LDL R19, [R1+0x3e0] ;  /* 0x0003e00001137983 */ /* 0x000ea80000100800 */
[----:B------:R0:W-:Y:S05]  /*ace10*/  STL [R1+0x40ec], R17 ;  /* 0x0040ec1101007387 */ /* 0x0001ea0000100800 */
[----:B------:R1:W-:Y:S04]  /*ace20*/  @P6 STG.E.U16 [R22.64], R4 ;  /* 0x0000000416006986 */ /* 0x0003e8000c101504 */
[----:B------:R-:W3:Y:S04]  /*ace30*/  LDL R3, [R1+0x3d0] ;  /* 0x0003d00001037983 */ /* 0x000ee80000100800 */
[----:B0-----:R-:W4:Y:S01]  /*ace40*/  LDL R17, [R1+0x3c0] ;  /* 0x0003c00001117983 */ /* 0x001f220000100800 */
[----:B-1----:R-:W-:-:S03]  /*ace50*/  PRMT R4, R26, 0x7632, R4 ;  /* 0x000076321a047816 */ /* 0x002fc60000000004 */
[----:B------:R-:W5:Y:S01]  /*ace60*/  LDL.LU R26, [R1+0x70] ;  /* 0x00007000011a7983 */ /* 0x000f620000300800 */
[----:B------:R-:W-:Y:S01]  /*ace70*/  ISETP.LT.AND P6, PT, R25, c[0x0][0x178], !P5 ;  /* 0x00005e0019007a0c */ /* 0x000fe20006fc1270 */
[----:B------:R-:W-:-:S12]  /*ace80*/  IMAD.WIDE R22, R0, 0x2, R14 ;  /* 0x0000000200167825 */ /* 0x000fd800078e020e */
[----:B------:R-:W-:Y:S04]  /*ace90*/  @P6 STG.E.U16 [R22.64], R4 ;  /* 0x0000000416006986 */ /* 0x000fe8000c101504 */
[----:B-----5:R0:W-:Y:S04]  /*acea0*/  STL [R1+0x40e8], R26 ;  /* 0x0040e81a01007387 */ /* 0x0201e80000100800 */
[----:B0-----:R-:W5:Y:S04]  /*aceb0*/  LDL R26, [R1+0x90] ;  /* 0x00009000011a7983 */ /* 0x001f680000100800 */
[----:B------:R-:W2:Y:S04]  /*acec0*/  LDL.LU R25, [R1+0x80] ;  /* 0x0000800001197983 */ /* 0x000ea80000300800 */
[----:B------:R-:W2:Y:S01]  /*aced0*/  LDL.LU R23, [R1+0x10] ;  /* 0x0000100001177983 */ /* 0x000ea20000300800 */
[----:B------:R-:W-:-:S02]  /*acee0*/  ISETP.LT.AND P6, PT, R27, c[0x0][0x178], !P5 ;  /* 0x00005e001b007a0c */ /* 0x000fc40006fc1270 */
[----:B--2---:R-:W-:Y:S01]  /*acef0*/  PRMT R4, R23, 0x7632, R4 ;  /* 0x0000763217047816 */ /* 0x004fe20000000004 */
[----:B------:R-:W-:-:S10]  /*acf00*/  IMAD.WIDE R22, R0, 0x2, R12 ;  /* 0x0000000200167825 */ /* 0x000fd400078e020c */
[----:B------:R0:W-:Y:S04]  /*acf10*/  @P6 STG.E.U16 [R22.64], R4 ;  /* 0x0000000416006986 */ /* 0x0001e8000c101504 */
[----:B0-----:R-:W2:Y:S01]  /*acf20*/  LDL.LU R23, [R1] ;  /* 0x0000000001177983 */ /* 0x001ea20000300800 */
[----:B------:R-:W-:Y:S02]  /*acf30*/  ISETP.LT.AND P6, PT, R28, c[0x0][0x178], !P5 ;  /* 0x00005e001c007a0c */ /* 0x000fe40006fc1270 */
[----:B------:R-:W-:Y:S01]  /*acf40*/  ISETP.LT.AND P5, PT, R29, c[0x0][0x178], !P5 ;  /* 0x00005e001d007a0c */ /* 0x000fe20006fa1270 */
[----:B------:R-:W-:Y:S01]  /*acf50*/  STL [R1+0x40e4], R9 ;  /* 0x0040e40901007387 */ /* 0x000fe20000100800 */
[----:B--2---:R-:W-:Y:S01]  /*acf60*/  PRMT R4, R23, 0x7632, R4 ;  /* 0x0000763217047816 */ /* 0x004fe20000000004 */
[----:B------:R-:W-:-:S08]  /*acf70*/  IMAD.WIDE R22, R0, 0x2, R10 ;  /* 0x0000000200167825 */ /* 0x000fd000078e020a */
[----:B------:R0:W-:Y:S02]  /*acf80*/  @P6 STG.E.U16 [R22.64], R4 ;  /* 0x0000000416006986 */ /* 0x0001e4000c101504 */
[----:B0-----:R-:W-:Y:S01]  /*acf90*/  PRMT R4, R4, 0x7632, R4 ;  /* 0x0000763204047816 */ /* 0x001fe20000000004 */
[C---:B------:R-:W-:Y:S01]  /*acfa0*/  IMAD.WIDE R22, R0.reuse, 0x2, R8 ;  /* 0x0000000200167825 */ /* 0x040fe200078e0208 */
[----:B------:R-:W-:Y:S01]  /*acfb0*/  IADD3 R0, R0, c[0x0][0x198], RZ ;  /* 0x0000660000007a10 */ /* 0x000fe20007ffe0ff */
[----:B------:R-:W2:Y:S04]  /*acfc0*/  LDL R9, [R1+0x60] ;  /* 0x0000600001097983 */ /* 0x000ea80000100800 */
[----:B------:R0:W-:Y:S01]  /*acfd0*/  @P5 STG.E.U16 [R22.64], R4 ;  /* 0x0000000416005986 */ /* 0x0001e2000c101504 */
[----:B------:R-:W-:-:S03]  /*acfe0*/  ISETP.LT.AND P5, PT, R24, c[0x0][0x178], !P4 ;  /* 0x00005e0018007a0c */ /* 0x000fc600067a1270 */
[----:B------:R1:W-:Y:S01]  /*acff0*/  STL [R1+0x40e0], R4 ;  /* 0x0040e00401007387 */ /* 0x0003e20000100800 */
[----:B0-----:R-:W-:-:S03]  /*ad000*/  IMAD.WIDE R22, R0, 0x2, R20 ;  /* 0x0000000200167825 */ /* 0x001fc600078e0214 */
[----:B-1----:R-:W2:Y:S06]  /*ad010*/  LDL R4, [R1+0x50] ;  /* 0x0000500001047983 */ /* 0x002eac0000100800 */
[----:B------:R0:W-:Y:S04]  /*ad020*/  @P5 STG.E.U16 [R22.64], R19 ;  /* 0x0000001316005986 */ /* 0x0001e8000c101504 */
[----:B0-----:R-:W2:Y:S01]  /*ad030*/  LDL.LU R19, [R1+0x40f4] ;  /* 0x0040f40001137983 */ /* 0x001ea20000300800 */
[----:B------:R-:W-:Y:S01]  /*ad040*/  ISETP.LT.AND P6, PT, R6, c[0x0][0x178], !P4 ;  /* 0x00005e0006007a0c */ /* 0x000fe200067c1270 */
[----:B--2---:R-:W-:-:S12]  /*ad050*/  IMAD.WIDE R22, R0, 0x2, R18 ;  /* 0x0000000200167825 */ /* 0x004fd800078e0212 */
[----:B---3--:R0:W-:Y:S04]  /*ad060*/  @P6 STG.E.U16 [R22.64], R3 ;  /* 0x0000000316006986 */ /* 0x0081e8000c101504 */
[----:B0-----:R-:W2:Y:S01]  /*ad070*/  LDL.LU R3, [R1+0x40f0] ;  /* 0x0040f00001037983 */ /* 0x001ea20000300800 */
[----:B------:R-:W-:Y:S01]  /*ad080*/  ISETP.LT.AND P5, PT, R5, c[0x0][0x178], !P4 ;  /* 0x00005e0005007a0c */ /* 0x000fe200067a1270 */
[----:B--2---:R-:W-:-:S12]  /*ad090*/  IMAD.WIDE R22, R0, 0x2, R2 ;  /* 0x0000000200167825 */ /* 0x004fd800078e0202 */
[----:B----4-:R0:W-:Y:S04]  /*ad0a0*/  @P5 STG.E.U16 [R22.64], R17 ;  /* 0x0000001116005986 */ /* 0x0101e8000c101504 */
[----:B0-----:R-:W2:Y:S04]  /*ad0b0*/  LDL.LU R17, [R1+0x40ec] ;  /* 0x0040ec0001117983 */ /* 0x001ea80000300800 */
[----:B------:R-:W3:Y:S01]  /*ad0c0*/  LDL R23, [R1+0x182c] ;  /* 0x00182c0001177983 */ /* 0x000ee20000100800 */
[----:B------:R-:W-:Y:S02]  /*ad0d0*/  ISETP.LT.AND P6, PT, R7, c[0x0][0x178], !P4 ;  /* 0x00005e0007007a0c */ /* 0x000fe400067c1270 */
[----:B---3--:R-:W-:Y:S01]  /*ad0e0*/  ISETP.LT.AND P5, PT, R23, c[0x0][0x178], !P4 ;  /* 0x00005e0017007a0c */ /* 0x008fe200067a1270 */
[----:B--2---:R-:W-:-:S10]  /*ad0f0*/  IMAD.WIDE R22, R0, 0x2, R16 ;  /* 0x0000000200167825 */ /* 0x004fd400078e0210 */
[----:B-----5:R0:W-:Y:S04]  /*ad100*/  @P6 STG.E.U16 [R22.64], R26 ;  /* 0x0000001a16006986 */ /* 0x0201e8000c101504 */
[----:B0-----:R-:W2:Y:S01]  /*ad110*/  LDL.LU R26, [R1+0x40e8] ;  /* 0x0040e800011a7983 */ /* 0x001ea20000300800 */
[----:B------:R-:W-:Y:S01]  /*ad120*/  ISETP.LT.AND P6, PT, R27, c[0x0][0x178], !P4 ;  /* 0x00005e001b007a0c */ /* 0x000fe200067c1270 */
[----:B------:R-:W-:-:S05]  /*ad130*/  IMAD.WIDE R22, R0, 0x2, R14 ;  /* 0x0000000200167825 */ /* 0x000fca00078e020e */
[----:B--2---:R0:W-:Y:S01]  /*ad140*/  @P5 STG.E.U16 [R22.64], R26 ;  /* 0x0000001a16005986 */ /* 0x0041e2000c101504 */
[----:B------:R-:W-:Y:S01]  /*ad150*/  ISETP.LT.AND P5, PT, R28, c[0x0][0x178], !P4 ;  /* 0x00005e001c007a0c */ /* 0x000fe200067a1270 */
[----:B0-----:R-:W-:-:S05]  /*ad160*/  IMAD.WIDE R22, R0, 0x2, R12 ;  /* 0x0000000200167825 */ /* 0x001fca00078e020c */
[----:B------:R0:W-:Y:S02]  /*ad170*/  @P6 STG.E.U16 [R22.64], R25 ;  /* 0x0000001916006986 */ /* 0x0001e4000c101504 */
[----:B0-----:R-:W-:-:S05]  /*ad180*/  IMAD.WIDE R22, R0, 0x2, R10 ;  /* 0x0000000200167825 */ /* 0x001fca00078e020a */
[----:B------:R0:W-:Y:S04]  /*ad190*/  @P5 STG.E.U16 [R22.64], R9 ;  /* 0x0000000916005986 */ /* 0x0001e8000c101504 */
[----:B0-----:R-:W2:Y:S01]  /*ad1a0*/  LDL.LU R9, [R1+0x40e4] ;  /* 0x0040e40001097983 */ /* 0x001ea20000300800 */
[----:B------:R-:W-:Y:S01]  /*ad1b0*/  ISETP.LT.AND P4, PT, R29, c[0x0][0x178], !P4 ;  /* 0x00005e001d007a0c */ /* 0x000fe20006781270 */
[----:B--2---:R-:W-:-:S12]  /*ad1c0*/  IMAD.WIDE R22, R0, 0x2, R8 ;  /* 0x0000000200167825 */ /* 0x004fd800078e0208 */
[----:B------:R0:W-:Y:S04]  /*ad1d0*/  @P4 STG.E.U16 [R22.64], R4 ;  /* 0x0000000416004986 */ /* 0x0001e8000c101504 */
[----:B0-----:R-:W2:Y:S04]  /*ad1e0*/  LDL.LU R4, [R1+0x40e0] ;  /* 0x0040e00001047983 */ /* 0x001ea80000300800 */
[----:B------:R-:W2:Y:S01]  /*ad1f0*/  LDL.LU R23, [R1+0x3e0] ;  /* 0x0003e00001177983 */ /* 0x000ea20000300800 */
[----:B------:R-:W-:Y:S02]  /*ad200*/  ISETP.LT.AND P4, PT, R24, c[0x0][0x178], !P3 ;  /* 0x00005e0018007a0c */ /* 0x000fe40005f81270 */
[----:B------:R-:W-:-:S02]  /*ad210*/  IADD3 R0, R0, c[0x0][0x198], RZ ;  /* 0x0000660000007a10 */ /* 0x000fc40007ffe0ff */
[----:B--2---:R-:W-:-:S03]  /*ad220*/  PRMT R4, R23, 0x7632, R4 ;  /* 0x0000763217047816 */ /* 0x004fc60000000004 */
[----:B------:R-:W-:-:S06]  /*ad230*/  IMAD.WIDE R22, R0, 0x2, R20 ;  /* 0x0000000200167825 */ /* 0x000fcc00078e0214 */
[----:B------:R0:W-:Y:S04]  /*ad240*/  @P4 STG.E.U16 [R22.64], R4 ;  /* 0x0000000416004986 */ /* 0x0001e8000c101504 */
[----:B0-----:R-:W2:Y:S04]  /*ad250*/  LDL.LU R23, [R1+0x3d0] ;  /* 0x0003d00001177983 */ /* 0x001ea80000300800 */
[----:B------:R0:W-:Y:S01]  /*ad260*/  STL [R1+0x40dc], R19 ;  /* 0x0040dc1301007387 */ /* 0x0001e20000100800 */
[----:B------:R-:W-:Y:S02]  /*ad270*/  ISETP.LT.AND P4, PT, R6, c[0x0][0x178], !P3 ;  /* 0x00005e0006007a0c */ /* 0x000fe40005f81270 */
[----:B--2---:R-:W-:Y:S01]  /*ad280*/  PRMT R4, R23, 0x7632, R4 ;  /* 0x0000763217047816 */ /* 0x004fe20000000004 */
[----:B------:R-:W-:-:S02]  /*ad290*/  IMAD.WIDE R22, R0, 0x2, R18 ;  /* 0x0000000200167825 */ /* 0x000fc400078e0212 */
[----:B0-----:R-:W2:Y:S08]  /*ad2a0*/  LDL.LU R19, [R1+0x3c0] ;  /* 0x0003c00001137983 */ /* 0x001eb00000300800 */
[----:B------:R0:W-:Y:S02]  /*ad2b0*/  @P4 STG.E.U16 [R22.64], R4 ;  /* 0x0000000416004986 */ /* 0x0001e4000c101504 */
[----:B0-----:R-:W-:Y:S01]  /*ad2c0*/  IMAD.WIDE R22, R0, 0x2, R2 ;  /* 0x0000000200167825 */ /* 0x001fe200078e0202 */
[----:B------:R-:W-:-:S02]  /*ad2d0*/  ISETP.LT.AND P4, PT, R5, c[0x0][0x178], !P3 ;  /* 0x00005e0005007a0c */ /* 0x000fc40005f81270 */
[----:B--2---:R-:W-:Y:S02]  /*ad2e0*/  PRMT R4, R19, 0x7632, R4 ;  /* 0x0000763213047816 */ /* 0x004fe40000000004 */
[----:B------:R-:W2:Y:S04]  /*ad2f0*/  LDL R19, [R1+0x420] ;  /* 0x0004200001137983 */ /* 0x000ea80000100800 */
[----:B------:R0:W-:Y:S04]  /*ad300*/  STL [R1+0x40d8], R3 ;  /* 0x0040d80301007387 */ /* 0x0001e80000100800 */
[----:B0-----:R-:W3:Y:S04]  /*ad310*/  LDL.LU R3, [R1+0x90] ;  /* 0x0000900001037983 */ /* 0x001ee80000300800 */
[----:B------:R0:W-:Y:S01]  /*ad320*/  @P4 STG.E.U16 [R22.64], R4 ;  /* 0x0000000416004986 */ /* 0x0001e2000c101504 */
[----:B------:R-:W-:Y:S01]  /*ad330*/  ISETP.LT.AND P4, PT, R7, c[0x0][0x178], !P3 ;  /* 0x00005e0007007a0c */ /* 0x000fe20005f81270 */
[----:B0-----:R-:W-:Y:S01]  /*ad340*/  IMAD.WIDE R22, R0, 0x2, R16 ;  /* 0x0000000200167825 */ /* 0x001fe200078e0210 */
[----:B---3--:R-:W-:-:S02]  /*ad350*/  PRMT R4, R3, 0x7632, R4 ;  /* 0x0000763203047816 */ /* 0x008fc40000000004 */
[----:B------:R-:W3:Y:S04]  /*ad360*/  LDL R3, [R1+0x410] ;  /* 0x0004100001037983 */ /* 0x000ee80000100800 */
[----:B------:R0:W-:Y:S05]  /*ad370*/  STL [R1+0x40d4], R17 ;  /* 0x0040d41101007387 */ /* 0x0001ea0000100800 */
[----:B------:R1:W-:Y:S04]  /*ad380*/  @P4 STG.E.U16 [R22.64], R4 ;  /* 0x0000000416004986 */ /* 0x0003e8000c101504 */
[----:B0-----:R-:W4:Y:S04]  /*ad390*/  LDL R17, [R1+0x400] ;  /* 0x0004000001117983 */ /* 0x001f280000100800 */
[----:B-1----:R-:W5:Y:S01]  /*ad3a0*/  LDL R23, [R1+0x182c] ;  /* 0x00182c0001177983 */ /* 0x002f620000100800 */
[----:B------:R-:W-:-:S03]  /*ad3b0*/  PRMT R4, R26, 0x7632, R4 ;  /* 0x000076321a047816 */ /* 0x000fc60000000004 */
[----:B------:R-:W2:Y:S01]  /*ad3c0*/  LDL R26, [R1+0x3f0] ;  /* 0x0003f000011a7983 */ /* 0x000ea20000100800 */
[----:B-----5:R-:W-:Y:S01]  /*ad3d0*/  ISETP.LT.AND P4, PT, R23, c[0x0][0x178], !P3 ;  /* 0x00005e0017007a0c */ /* 0x020fe20005f81270 */
[----:B------:R-:W-:-:S12]  /*ad3e0*/  IMAD.WIDE R22, R0, 0x2, R14 ;  /* 0x0000000200167825 */ /* 0x000fd800078e020e */
[----:B------:R0:W-:Y:S02]  /*ad3f0*/  @P4 STG.E.U16 [R22.64], R4 ;  /* 0x0000000416004986 */ /* 0x0001e4000c101504 */
[----:B0-----:R-:W-:Y:S02]  /*ad400*/  PRMT R4, R25, 0x7632, R4 ;  /* 0x0000763219047816 */ /* 0x001fe40000000004 */
[----:B------:R-:W5:Y:S01]  /*ad410*/  LDL R25, [R1+0xb0] ;  /* 0x0000b00001197983 */ /* 0x000f620000100800 */
[----:B------:R-:W-:Y:S01]  /*ad420*/  ISETP.LT.AND P4, PT, R27, c[0x0][0x178], !P3 ;  /* 0x00005e001b007a0c */ /* 0x000fe20005f81270 */
[----:B------:R-:W-:-:S12]  /*ad430*/  IMAD.WIDE R22, R0, 0x2, R12 ;  /* 0x0000000200167825 */ /* 0x000fd800078e020c */
[----:B------:R-:W-:Y:S04]  /*ad440*/  @P4 STG.E.U16 [R22.64], R4 ;  /* 0x0000000416004986 */ /* 0x000fe8000c101504 */
[----:B-----5:R0:W-:Y:S04]  /*ad450*/  STL [R1+0x40cc], R25 ;  /* 0x0040cc1901007387 */ /* 0x0201e80000100800 */
[----:B0-----:R-:W5:Y:S04]  /*ad460*/  LDL R25, [R1+0xc0] ;  /* 0x0000c00001197983 */ /* 0x001f680000100800 */
[----:B------:R-:W2:Y:S01]  /*ad470*/  LDL.LU R23, [R1+0x60] ;  /* 0x0000600001177983 */ /* 0x000ea20000300800 */
[----:B------:R-:W-:-:S02]  /*ad480*/  ISETP.LT.AND P4, PT, R28, c[0x0][0x178], !P3 ;  /* 0x00005e001c007a0c */ /* 0x000fc40005f81270 */
[----:B--2---:R-:W-:Y:S01]  /*ad490*/  PRMT R4, R23, 0x7632, R4 ;  /* 0x0000763217047816 */ /* 0x004fe20000000004 */
[----:B------:R-:W-:-:S10]  /*ad4a0*/  IMAD.WIDE R22, R0, 0x2, R10 ;  /* 0x0000000200167825 */ /* 0x000fd400078e020a */
[----:B------:R0:W-:Y:S04]  /*ad4b0*/  @P4 STG.E.U16 [R22.64], R4 ;  /* 0x0000000416004986 */ /* 0x0001e8000c101504 */
[----:B0-----:R-:W2:Y:S01]  /*ad4c0*/  LDL.LU R23, [R1+0x50] ;  /* 0x0000500001177983 */ /* 0x001ea20000300800 */
[----:B------:R-:W-:Y:S02]  /*ad4d0*/  ISETP.LT.AND P3, PT, R29, c[0x0][0x178], !P3 ;  /* 0x00005e001d007a0c */ /* 0x000fe40005f61270 */
[----:B--2---:R-:W-:Y:S01]  /*ad4e0*/  PRMT R4, R23, 0x7632, R4 ;  /* 0x0000763217047816 */ /* 0x004fe20000000004 */
[C---:B------:R-:W-:Y:S01]  /*ad4f0*/  IMAD.WIDE R22, R0.reuse, 0x2, R8 ;  /* 0x0000000200167825 */ /* 0x040fe200078e0208 */
[----:B------:R-:W-:-:S09]  /*ad500*/  IADD3 R0, R0, c[0x0][0x198], RZ ;  /* 0x0000660000007a10 */ /* 0x000fd20007ffe0ff */
[----:B------:R0:W-:Y:S01]  /*ad510*/  @P3 STG.E.U16 [R22.64], R4 ;  /* 0x0000000416003986 */ /* 0x0001e2000c101504 */
[----:B------:R-:W-:Y:S01]  /*ad520*/  ISETP.LT.AND P3, PT, R24, c[0x0][0x178], !P2 ;  /* 0x00005e0018007a0c */ /* 0x000fe20005761270 */
[----:B0-----:R-:W-:-:S12]  /*ad530*/  IMAD.WIDE R22, R0, 0x2, R20 ;  /* 0x0000000200167825 */ /* 0x001fd800078e0214 */
        /* <DEDUP_REMOVED lines=14> */
[----:B------:R0:W-:Y:S04]  /*ad620*/  @P4 STG.E.U16 [R22.64], R26 ;  /* 0x0000001a16004986 */ /* 0x0001e8000c101504 */
[----:B0-----:R-:W2:Y:S01]  /*ad630*/  LDL.LU R26, [R1+0x40d0] ;  /* 0x0040d000011a7983 */ /* 0x001ea20000300800 */
[----:B------:R-:W-:Y:S01]  /*ad640*/  ISETP.LT.AND P4, PT, R27, c[0x0][0x178], !P2 ;  /* 0x00005e001b007a0c */ /* 0x000fe20005781270 */
[----:B------:R-:W-:-:S05]  /*ad650*/  IMAD.WIDE R22, R0, 0x2, R14 ;  /* 0x0000000200167825 */ /* 0x000fca00078e020e */
[----:B--2---:R0:W-:Y:S02]  /*ad660*/  @P3 STG.E.U16 [R22.64], R26 ;  /* 0x0000001a16003986 */ /* 0x0041e4000c101504 */
[----:B0-----:R-:W-:-:S05]  /*ad670*/  IMAD.WIDE R22, R0, 0x2, R12 ;  /* 0x0000000200167825 */ /* 0x001fca00078e020c */
[----:B-----5:R0:W-:Y:S04]  /*ad680*/  @P4 STG.E.U16 [R22.64], R25 ;  /* 0x0000001916004986 */ /* 0x0201e8000c101504 */
[----:B0-----:R-:W2:Y:S01]  /*ad690*/  LDL.LU R25, [R1+0x40cc] ;  /* 0x0040cc0001197983 */ /* 0x001ea20000300800 */
[----:B------:R-:W-:Y:S01]  /*ad6a0*/  ISETP.LT.AND P3, PT, R28, c[0x0][0x178], !P2 ;  /* 0x00005e001c007a0c */ /* 0x000fe20005761270 */
[----:B------:R-:W-:Y:S01]  /*ad6b0*/  IMAD.WIDE R22, R0, 0x2, R10 ;  /* 0x0000000200167825 */ /* 0x000fe200078e020a */
[----:B------:R-:W-:-:S11]  /*ad6c0*/  ISETP.LT.AND P2, PT, R29, c[0x0][0x178], !P2 ;  /* 0x00005e001d007a0c */ /* 0x000fd60005741270 */
[----:B--2---:R0:W-:Y:S04]  /*ad6d0*/  @P3 STG.E.U16 [R22.64], R25 ;  /* 0x0000001916003986 */ /* 0x0041e8000c101504 */
[----:B0-----:R-:W2:Y:S01]  /*ad6e0*/  LDL.LU R25, [R1+0x40c8] ;  /* 0x0040c80001197983 */ /* 0x001ea20000300800 */
[C---:B------:R-:W-:Y:S01]  /*ad6f0*/  IMAD.WIDE R22, R0.reuse, 0x2, R8 ;  /* 0x0000000200167825 */ /* 0x040fe200078e0208 */
[----:B------:R-:W-:-:S04]  /*ad700*/  IADD3 R0, R0, c[0x0][0x198], RZ ;  /* 0x0000660000007a10 */ /* 0x000fc80007ffe0ff */
[----:B--2---:R0:W-:Y:S04]  /*ad710*/  @P2 STG.E.U16 [R22.64], R25 ;  /* 0x0000001916002986 */ /* 0x0041e8000c101504 */
[----:B0-----:R-:W2:Y:S01]  /*ad720*/  LDL.LU R23, [R1+0x420] ;  /* 0x0004200001177983 */ /* 0x001ea20000300800 */
[----:B------:R-:W-:Y:S02]  /*ad730*/  ISETP.LT.AND P2, PT, R24, c[0x0][0x178], !P1 ;  /* 0x00005e0018007a0c */ /* 0x000fe40004f41270 */
[----:B--2---:R-:W-:Y:S01]  /*ad740*/  PRMT R4, R23, 0x7632, R4 ;  /* 0x0000763217047816 */ /* 0x004fe20000000004 */
[----:B------:R-:W-:-:S10]  /*ad750*/  IMAD.WIDE R22, R0, 0x2, R20 ;  /* 0x0000000200167825 */ /* 0x000fd400078e0214 */
[----:B------:R0:W-:Y:S04]  /*ad760*/  @P2 STG.E.U16 [R22.64], R4 ;  /* 0x0000000416002986 */ /* 0x0001e8000c101504 */
[----:B0-----:R-:W2:Y:S01]  /*ad770*/  LDL.LU R23, [R1+0x410] ;  /* 0x0004100001177983 */ /* 0x001ea20000300800 */
[----:B------:R-:W-:Y:S02]  /*ad780*/  ISETP.LT.AND P2, PT, R6, c[0x0][0x178], !P1 ;  /* 0x00005e0006007a0c */ /* 0x000fe40004f41270 */
[----:B--2---:R-:W-:Y:S01]  /*ad790*/  PRMT R4, R23, 0x7632, R4 ;  /* 0x0000763217047816 */ /* 0x004fe20000000004 */
[----:B------:R-:W-:-:S10]  /*ad7a0*/  IMAD.WIDE R22, R0, 0x2, R18 ;  /* 0x0000000200167825 */ /* 0x000fd400078e0212 */
        /* <DEDUP_REMOVED lines=8> */
[----:B0-----:R-:W3:Y:S04]  /*ad830*/  LDL.LU R22, [R1+0x3f0] ;  /* 0x0003f00001167983 */ /* 0x001ee80000300800 */
[----:B------:R-:W4:Y:S01]  /*ad840*/  LDL R23, [R1+0x182c] ;  /* 0x00182c0001177983 */ /* 0x000f220000100800 */
[----:B------:R-:W-:-:S03]  /*ad850*/  ISETP.LT.AND P2, PT, R7, c[0x0][0x178], !P1 ;  /* 0x00005e0007007a0c */ /* 0x000fc60004f41270 */
[----:B------:R0:W-:Y:S01]  /*ad860*/  STL [R1+0x40b8], R17 ;  /* 0x0040b81101007387 */ /* 0x0001e20000100800 */
[----:B---3--:R-:W-:Y:S02]  /*ad870*/  PRMT R4, R22, 0x7632, R4 ;  /* 0x0000763216047816 */ /* 0x008fe40000000004 */
[----:B----4-:R-:W-:Y:S01]  /*ad880*/  ISETP.LT.AND P3, PT, R23, c[0x0][0x178], !P1 ;  /* 0x00005e0017007a0c */ /* 0x010fe20004f61270 */
[----:B------:R-:W-:Y:S02]  /*ad890*/  IMAD.WIDE R22, R0, 0x2, R16 ;  /* 0x0000000200167825 */ /* 0x000fe400078e0210 */
[----:B0-----:R-:W3:Y:S04]  /*ad8a0*/  LDL.LU R17, [R1+0xc0] ;  /* 0x0000c00001117983 */ /* 0x001ee80000300800 */
[----:B------:R0:W-:Y:S02]  /*ad8b0*/  @P2 STG.E.U16 [R22.64], R4 ;  /* 0x0000000416002986 */ /* 0x0001e4000c101504 */
[----:B0-----:R-:W-:-:S02]  /*ad8c0*/  PRMT R4, R26, 0x7632, R4 ;  /* 0x000076321a047816 */ /* 0x001fc40000000004 */
[----:B------:R-:W2:Y:S01]  /*ad8d0*/  LDL.LU R26, [R1+0x40c4] ;  /* 0x0040c400011a7983 */ /* 0x000ea20000300800 */
[----:B------:R-:W-:Y:S01]  /*ad8e0*/  ISETP.LT.AND P4, PT, R27, c[0x0][0x178], !P1 ;  /* 0x00005e001b007a0c */ /* 0x000fe20004f81270 */
[----:B------:R-:W-:Y:S02]  /*ad8f0*/  IMAD.WIDE R22, R0, 0x2, R14 ;  /* 0x0000000200167825 */ /* 0x000fe400078e020e */
[----:B------:R-:W4:Y:S04]  /*ad900*/  LDL.LU R27, [R1+0x40c0] ;  /* 0x0040c000011b7983 */ /* 0x000f280000300800 */
[----:B------:R0:W-:Y:S01]  /*ad910*/  @P3 STG.E.U16 [R22.64], R4 ;  /* 0x0000000416003986 */ /* 0x0001e2000c101504 */
[----:B------:R-:W-:-:S03]  /*ad920*/  ISETP.LT.AND P2, PT, R29, c[0x0][0x178], !P1 ;  /* 0x00005e001d007a0c */ /* 0x000fc60004f41270 */
[----:B------:R-:W5:Y:S01]  /*ad930*/  LDL R29, [R1+0x450] ;  /* 0x00045000011d7983 */ /* 0x000f620000100800 */
[----:B0-----:R-:W-:Y:S01]  /*ad940*/  IMAD.WIDE R22, R0, 0x2, R12 ;  /* 0x0000000200167825 */ /* 0x001fe200078e020c */
[----:B---3--:R-:W-:Y:S02]  /*ad950*/  PRMT R4, R17, 0x7632, R4 ;  /* 0x0000763211047816 */ /* 0x008fe40000000004 */
[----:B------:R-:W3:Y:S04]  /*ad960*/  LDL R17, [R1+0x460] ;  /* 0x0004600001117983 */ /* 0x000ee80000100800 */
[----:B------:R-:W-:Y:S01]  /*ad970*/  @P4 STG.E.U16 [R22.64], R4 ;  /* 0x0000000416004986 */ /* 0x000fe2000c101504 */
[----:B------:R-:W-:Y:S02]  /*ad980*/  ISETP.LT.AND P4, PT, R6, c[0x0][0x178], !P0 ;  /* 0x00005e0006007a0c */ /* 0x000fe40004781270 */
[----:B--2---:R-:W-:-:S02]  /*ad990*/  PRMT R26, R3, 0x7632, R26 ;  /* 0x00007632031a7816 */ /* 0x004fc4000000001a */
[----:B------:R-:W2:Y:S04]  /*ad9a0*/  LDL.LU R3, [R1+0x3c20] ;  /* 0x003c200001037983 */ /* 0x000ea80000300800 */
[----:B------:R0:W-:Y:S04]  /*ad9b0*/  STL [R1+0x40a4], R6 ;  /* 0x0040a40601007387 */ /* 0x0001e80000100800 */
[----:B0-----:R-:W2:Y:S01]  /*ad9c0*/  LDL R6, [R1+0xe0] ;  /* 0x0000e00001067983 */ /* 0x001ea20000100800 */
[----:B------:R-:W-:Y:S02]  /*ad9d0*/  ISETP.LT.AND P5, PT, R28, c[0x0][0x178], !P1 ;  /* 0x00005e001c007a0c */ /* 0x000fe40004fa1270 */
[----:B----4-:R-:W-:-:S02]  /*ad9e0*/  PRMT R27, R25, 0x7632, R27 ;  /* 0x00007632191b7816 */ /* 0x010fc4000000001b */
[----:B------:R-:W-:Y:S01]  /*ad9f0*/  ISETP.LT.AND P3, PT, R24, c[0x0][0x178], !P0 ;  /* 0x00005e0018007a0c */ /* 0x000fe20004761270 */
[C---:B------:R-:W-:Y:S01]  /*ada00*/  IMAD.WIDE R24, R0.reuse, 0x2, R10 ;  /* 0x0000000200187825 */ /* 0x040fe200078e020a */
[----:B------:R-:W-:-:S03]  /*ada10*/  IADD3 R4, R0, c[0x0][0x198], RZ ;  /* 0x0000660000047a10 */ /* 0x000fc60007ffe0ff */
[----:B------:R-:W-:-:S04]  /*ada20*/  IMAD.WIDE R22, R0, 0x2, R8 ;  /* 0x0000000200167825 */ /* 0x000fc800078e0208 */
[----:B------:R-:W-:Y:S04]  /*ada30*/  @P5 STG.E.U16 [R24.64], R26 ;  /* 0x0000001a18005986 */ /* 0x000fe8000c101504 */
[----:B------:R0:W-:Y:S02]  /*ada40*/  @P2 STG.E.U16 [R22.64], R27 ;  /* 0x0000001b16002986 */ /* 0x0001e4000c101504 */
[C---:B0-----:R-:W-:Y:S02]  /*ada50*/  IMAD.WIDE R22, R4.reuse, 0x2, R18 ;  /* 0x0000000204167825 */ /* 0x041fe400078e0212 */
[----:B--2---:R0:W-:Y:S04]  /*ada60*/  STL [R1+0x40ac], R6 ;  /* 0x0040ac0601007387 */ /* 0x0041e80000100800 */
[----:B------:R-:W2:Y:S04]  /*ada70*/  LDL R0, [R1+0x181c] ;  /* 0x00181c0001007983 */ /* 0x000ea80000100800 */
[----:B------:R-:W4:Y:S04]  /*ada80*/  LDL R26, [R1+0x2074] ;  /* 0x00207400011a7983 */ /* 0x000f280000100800 */
[----:B0-----:R-:W2:Y:S04]  /*ada90*/  LDL R6, [R1+0x100] ;  /* 0x0001000001067983 */ /* 0x001ea80000100800 */
[----:B------:R-:W2:Y:S04]  /*adaa0*/  LDL.LU R27, [R1+0x3c24] ;  /* 0x003c2400011b7983 */ /* 0x000ea80000300800 */
[----:B------:R0:W-:Y:S04]  /*adab0*/  STL [R1+0x40a8], R19 ;  /* 0x0040a81301007387 */ /* 0x0001e80000100800 */
[----:B0-----:R-:W2:Y:S01]  /*adac0*/  LDL.LU R19, [R1+0x470] ;  /* 0x0004700001137983 */ /* 0x001ea20000300800 */
[----:B------:R-:W-:Y:S01]  /*adad0*/  IMAD.WIDE R24, R4, 0x2, R20 ;  /* 0x0000000204187825 */ /* 0x000fe200078e0214 */
[----:B------:R-:W-:-:S02]  /*adae0*/  ISETP.GE.AND P2, PT, R3, c[0x0][0x17c], PT ;  /* 0x00005f0003007a0c */ /* 0x000fc40003f46270 */
[----:B------:R-:W3:Y:S01]  /*adaf0*/  LDL.LU R3, [R1+0x40bc] ;  /* 0x0040bc0001037983 */ /* 0x000ee20000300800 */
[----:B------:R-:W-:-:S03]  /*adb00*/  ISETP.LT.AND P1, PT, R5, c[0x0][0x178], !P0 ;  /* 0x00005e0005007a0c */ /* 0x000fc60004721270 */
[----:B--2---:R0:W-:Y:S04]  /*adb10*/  @P3 STG.E.U16 [R24.64], R19 ;  /* 0x0000001318003986 */ /* 0x0041e8000c101504 */
[----:B0-----:R-:W2:Y:S04]  /*adb20*/  LDL R25, [R1+0x182c] ;  /* 0x00182c0001197983 */ /* 0x001ea80000100800 */
[----:B---3--:R0:W-:Y:S01]  /*adb30*/  @P4 STG.E.U16 [R22.64], R17 ;  /* 0x0000001116004986 */ /* 0x0081e2000c101504 */
[----:B------:R-:W-:-:S03]  /*adb40*/  ISETP.LT.AND P4, PT, R28, c[0x0][0x178], !P0 ;  /* 0x00005e001c007a0c */ /* 0x000fc60004781270 */
[----:B0-----:R-:W3:Y:S04]  /*adb50*/  LDL.LU R17, [R1+0x40b8] ;  /* 0x0040b80001117983 */ /* 0x001ee80000300800 */
[----:B------:R-:W3:Y:S04]  /*adb60*/  LDL R23, [R1+0x1830] ;  /* 0x0018300001177983 */ /* 0x000ee80000100800 */
[----:B------:R-:W4:Y:S01]  /*adb70*/  LDL.LU R28, [R1+0x40b4] ;  /* 0x0040b400011c7983 */ /* 0x000f220000300800 */
[----:B--2---:R-:W-:Y:S01]  /*adb80*/  ISETP.LT.AND P3, PT, R25, c[0x0][0x178], !P0 ;  /* 0x00005e0019007a0c */ /* 0x004fe20004761270 */
[----:B------:R-:W-:-:S05]  /*adb90*/  IMAD.WIDE R24, R4, 0x2, R2 ;  /* 0x0000000204187825 */ /* 0x000fca00078e0202 */
[----:B-----5:R0:W-:Y:S04]  /*adba0*/  @P1 STG.E.U16 [R24.64], R29 ;  /* 0x0000001d18001986 */ /* 0x0201e8000c101504 */
[----:B0-----:R-:W2:Y:S01]  /*adbb0*/  LDL.LU R29, [R1+0x40b0] ;  /* 0x0040b000011d7983 */ /* 0x001ea20000300800 */
[----:B------:R-:W-:Y:S02]  /*adbc0*/  ISETP.LT.AND P6, PT, R7, c[0x0][0x178], !P0 ;  /* 0x00005e0007007a0c */ /* 0x000fe400047c1270 */
[----:B---3--:R-:W-:Y:S01]  /*adbd0*/  ISETP.LT.AND P5, PT, R23, c[0x0][0x178], !P0 ;  /* 0x00005e0017007a0c */ /* 0x008fe200047a1270 */
[----:B------:R-:W-:Y:S01]  /*adbe0*/  IMAD.WIDE R22, R4, 0x2, R16 ;  /* 0x0000000204167825 */ /* 0x000fe200078e0210 */
[----:B------:R-:W-:Y:S02]  /*adbf0*/  ISETP.GE.AND P1, PT, R27, c[0x0][0x17c], PT ;  /* 0x00005f001b007a0c */ /* 0x000fe40003f26270 */
[----:B----4-:R-:W-:Y:S01]  /*adc00*/  ISETP.LT.AND P0, PT, R26, c[0x0][0x178], !P0 ;  /* 0x00005e001a007a0c */ /* 0x010fe20004701270 */
[C---:B------:R-:W-:Y:S01]  /*adc10*/  IMAD.WIDE R26, R4.reuse, 0x2, R14 ;  /* 0x00000002041a7825 */ /* 0x040fe200078e020e */
[----:B------:R-:W-:Y:S04]  /*adc20*/  STL [R1+0x409c], R12 ;  /* 0x00409c0c01007387 */ /* 0x000fe80000100800 */
[----:B------:R-:W-:Y:S04]  /*adc30*/  STL [R1+0x4098], R13 ;  /* 0x0040980d01007387 */ /* 0x000fe80000100800 */
[----:B------:R-:W-:Y:S04]  /*adc40*/  STL [R1+0x40a0], R11 ;  /* 0x0040a00b01007387 */ /* 0x000fe80000100800 */
[----:B--2---:R0:W-:Y:S04]  /*adc50*/  @P6 STG.E.U16 [R22.64], R29 ;  /* 0x0000001d16006986 */ /* 0x0041e8000c101504 */
[----:B------:R-:W-:Y:S01]  /*adc60*/  @P3 STG.E.U16 [R26.64], R28 ;  /* 0x0000001c1a003986 */ /* 0x000fe2000c101504 */
[----:B0-----:R-:W-:-:S05]  /*adc70*/  IMAD.WIDE R22, R4, 0x2, R12 ;  /* 0x0000000204167825 */ /* 0x001fca00078e020c */
[----:B------:R0:W-:Y:S04]  /*adc80*/  @P5 STG.E.U16 [R22.64], R6 ;  /* 0x0000000616005986 */ /* 0x0001e8000c101504 */
[----:B0-----:R-:W2:Y:S04]  /*adc90*/  LDL.LU R6, [R1+0x40ac] ;  /* 0x0040ac0001067983 */ /* 0x001ea80000300800 */
[----:B------:R-:W3:Y:S01]  /*adca0*/  LDL R23, [R1+0xf0] ;  /* 0x0000f00001177983 */ /* 0x000ee20000100800 */
[----:B------:R-:W-:Y:S01]  /*adcb0*/  IMAD.WIDE R24, R4, 0x2, R10 ;  /* 0x0000000204187825 */ /* 0x000fe200078e020a */
[----:B------:R-:W-:-:S03]  /*adcc0*/  ISETP.LT.AND P6, PT, R0, c[0x0][0x178], !P2 ;  /* 0x00005e0000007a0c */ /* 0x000fc600057c1270 */
[C---:B------:R-:W-:Y:S01]  /*adcd0*/  IMAD.WIDE R26, R4.reuse, 0x2, R8 ;  /* 0x00000002041a7825 */ /* 0x040fe200078e0208 */
[----:B------:R-:W-:Y:S02]  /*adce0*/  IADD3 R0, R4, c[0x0][0x198], RZ ;  /* 0x0000660004007a10 */ /* 0x000fe40007ffe0ff */
[----:B------:R-:W-:Y:S01]  /*adcf0*/  PRMT R4, R19, 0x7632, R4 ;  /* 0x0000763213047816 */ /* 0x000fe20000000004 */
[----:B---3--:R0:W-:Y:S04]  /*add00*/  @P4 STG.E.U16 [R24.64], R23 ;  /* 0x0000001718004986 */ /* 0x0081e8000c101504 */
[----:B--2---:R1:W-:Y:S04]  /*add10*/  @P0 STG.E.U16 [R26.64], R6 ;  /* 0x000000061a000986 */ /* 0x0043e8000c101504 */
[----:B0-----:R-:W2:Y:S04]  /*add20*/  LDL.LU R24, [R1+0x460] ;  /* 0x0004600001187983 */ /* 0x001ea80000300800 */
[----:B------:R-:W3:Y:S04]  /*add30*/  LDL.LU R25, [R1+0x450] ;  /* 0x0004500001197983 */ /* 0x000ee80000300800 */
[----:B------:R-:W4:Y:S04]  /*add40*/  LDL.LU R19, [R1+0x40a8] ;  /* 0x0040a80001137983 */ /* 0x000f280000300800 */
[----:B-1----:R-:W5:Y:S04]  /*add50*/  LDL.LU R6, [R1+0x40a4] ;  /* 0x0040a40001067983 */ /* 0x002f680000300800 */
[----:B------:R-:W3:Y:S01]  /*add60*/  LDL R27, [R1+0x182c] ;  /* 0x00182c00011b7983 */ /* 0x000ee20000100800 */
[----:B------:R-:W-:Y:S01]  /*add70*/  IMAD.WIDE R22, R0, 0x2, R20 ;  /* 0x0000000200167825 */ /* 0x000fe200078e0214 */
[----:B------:R-:W-:-:S02]  /*add80*/  ISETP.LT.AND P3, PT, R5, c[0x0][0x178], !P2 ;  /* 0x00005e0005007a0c */ /* 0x000fc40005761270 */
[----:B------:R-:W-:Y:S02]  /*add90*/  ISETP.LT.AND P4, PT, R7, c[0x0][0x178], !P2 ;  /* 0x00005e0007007a0c */ /* 0x000fe40005781270 */
[----:B------:R0:W-:Y:S01]  /*adda0*/  @P6 STG.E.U16 [R22.64], R4 ;  /* 0x0000000416006986 */ /* 0x0001e2000c101504 */
[----:B------:R-:W-:-:S03]  /*addb0*/  PRMT R13, R29, 0x7632, R13 ;  /* 0x000076321d0d7816 */ /* 0x000fc6000000000d */
[----:B------:R1:W-:Y:S01]  /*addc0*/  STL [R1+0x4094], R17 ;  /* 0x0040941101007387 */ /* 0x0003e20000100800 */
[----:B0-----:R-:W-:Y:S01]  /*addd0*/  PRMT R4, R28, 0x7632, R4 ;  /* 0x000076321c047816 */ /* 0x001fe20000000004 */
[----:B------:R-:W-:Y:S01]  /*adde0*/  IMAD.WIDE R28, R0, 0x2, R14 ;  /* 0x00000002001c7825 */ /* 0x000fe200078e020e */
[----:B--2---:R-:W-:Y:S02]  /*addf0*/  PRMT R11, R24, 0x7632, R11 ;  /* 0x00007632180b7816 */ /* 0x004fe4000000000b */
[----:B-----5:R-:W-:Y:S01]  /*ade00*/  ISETP.LT.AND P0, PT, R6, c[0x0][0x178], !P2 ;  /* 0x00005e0006007a0c */ /* 0x020fe20005701270 */
[C---:B----4-:R-:W-:Y:S01]  /*ade10*/  IMAD.WIDE R22, R0.reuse, 0x2, R18 ;  /* 0x0000000200167825 */ /* 0x050fe200078e0212 */
[----:B---3--:R-:W-:Y:S02]  /*ade20*/  PRMT R12, R25, 0x7632, R12 ;  /* 0x00007632190c7816 */ /* 0x008fe4000000000c */
[----:B------:R-:W-:Y:S01]  /*ade30*/  ISETP.LT.AND P5, PT, R27, c[0x0][0x178], !P2 ;  /* 0x00005e001b007a0c */ /* 0x000fe200057a1270 */
[----:B------:R-:W-:-:S02]  /*ade40*/  IMAD.WIDE R26, R0, 0x2, R16 ;  /* 0x00000002001a7825 */ /* 0x000fc400078e0210 */
[----:B-1----:R-:W2:Y:S02]  /*ade50*/  LDL R17, [R1+0x181c] ;  /* 0x00181c0001117983 */ /* 0x002ea40000100800 */
[----:B------:R-:W-:Y:S02]  /*ade60*/  IMAD.WIDE R24, R0, 0x2, R2 ;  /* 0x0000000200187825 */ /* 0x000fe400078e0202 */
[----:B------:R0:W-:Y:S04]  /*ade70*/  STL [R1+0x4090], R15 ;  /* 0x0040900f01007387 */ /* 0x0001e80000100800 */
[----:B------:R1:W-:Y:S04]  /*ade80*/  @P0 STG.E.U16 [R22.64], R11 ;  /* 0x0000000b16000986 */ /* 0x0003e8000c101504 */
[----:B0-----:R-:W3:Y:S04]  /*ade90*/  LDL.LU R15, [R1+0x100] ;  /* 0x00010000010f7983 */ /* 0x001ee80000300800 */
[----:B------:R0:W-:Y:S04]  /*adea0*/  @P3 STG.E.U16 [R24.64], R12 ;  /* 0x0000000c18003986 */ /* 0x0001e8000c101504 */
[----:B-1----:R-:W4:Y:S04]  /*adeb0*/  LDL.LU R11, [R1+0x40a0] ;  /* 0x0040a000010b7983 */ /* 0x002f280000300800 */
[----:B------:R-:W5:Y:S04]  /*adec0*/  LDL.LU R22, [R1+0xf0] ;  /* 0x0000f00001167983 */ /* 0x000f680000300800 */
[----:B------:R-:W4:Y:S04]  /*aded0*/  LDL.LU R23, [R1+0xe0] ;  /* 0x0000e00001177983 */ /* 0x000f280000300800 */
[----:B0-----:R-:W4:Y:S04]  /*adee0*/  LDL.LU R12, [R1+0x409c] ;  /* 0x00409c00010c7983 */ /* 0x001f280000300800 */
[----:B------:R-:W4:Y:S04]  /*adef0*/  LDL R24, [R1+0x1ea4] ;  /* 0x001ea40001187983 */ /* 0x000f280000100800 */
[----:B------:R-:W4:Y:S04]  /*adf00*/  LDL R25, [R1+0x2074] ;  /* 0x0020740001197983 */ /* 0x000f280000100800 */
[----:B------:R0:W-:Y:S04]  /*adf10*/  @P4 STG.E.U16 [R26.64], R13 ;  /* 0x0000000d1a004986 */ /* 0x0001e8000c101504 */
[----:B0-----:R-:W4:Y:S04]  /*adf20*/  LDL.LU R13, [R1+0x4098] ;  /* 0x00409800010d7983 */ /* 0x001f280000300800 */
[----:B------:R-:W4:Y:S04]  /*adf30*/  LDL R27, [R1+0x1830] ;  /* 0x00183000011b7983 */ /* 0x000f280000100800 */
[----:B------:R3:W-:Y:S01]  /*adf40*/  @P5 STG.E.U16 [R28.64], R4 ;  /* 0x000000041c005986 */ /* 0x0007e2000c101504 */
[----:B------:R-:W-:-:S02]  /*adf50*/  ISETP.LT.AND P5, PT, R6, c[0x0][0x178], !P1 ;  /* 0x00005e0006007a0c */ /* 0x000fc40004fa1270 */
[----:B------:R-:W-:Y:S02]  /*adf60*/  ISETP.LT.AND P6, PT, R5, c[0x0][0x178], !P1 ;  /* 0x00005e0005007a0c */ /* 0x000fe40004fc1270 */
[----:B--2---:R-:W-:Y:S02]  /*adf70*/  ISETP.LT.AND P4, PT, R17, c[0x0][0x178], !P1 ;  /* 0x00005e0011007a0c */ /* 0x004fe40004f81270 */
[----:B---3--:R-:W-:Y:S02]  /*adf80*/  PRMT R29, R15, 0x7632, R29 ;  /* 0x000076320f1d7816 */ /* 0x008fe4000000001d */
[----:B------:R-:W2:Y:S04]  /*adf90*/  LDL R15, [R1+0x44] ;  /* 0x00004400010f7983 */ /* 0x000ea80000100800 */
[----:B------:R-:W3:Y:S04]  /*adfa0*/  LDL.LU R17, [R1+0x3c28] ;  /* 0x003c280001117983 */ /* 0x000ee80000300800 */
[----:B------:R0:W-:Y:S04]  /*adfb0*/  STL [R1+0x408c], R6 ;  /* 0x00408c0601007387 */ /* 0x0001e80000100800 */
[----:B------:R-:W2:Y:S04]  /*adfc0*/  LDL R5, [R1+0x4] ;  /* 0x0000040001057983 */ /* 0x000ea80000100800 */
[----:B0-----:R-:W2:Y:S01]  /*adfd0*/  LDL R6, [R1+0x24] ;  /* 0x0000240001067983 */ /* 0x001ea20000100800 */
[----:B----4-:R-:W-:Y:S01]  /*adfe0*/  ISETP.LT.AND P3, PT, R27, c[0x0][0x178], !P2 ;  /* 0x00005e001b007a0c */ /* 0x010fe20005761270 */
[----:B------:R-:W-:-:S12]  /*adff0*/  IMAD.WIDE R26, R0, 0x2, R12 ;  /* 0x00000002001a7825 */ /* 0x000fd800078e020c */
[----:B------:R0:W-:Y:S04]  /*ae000*/  @P3 STG.E.U16 [R26.64], R29 ;  /* 0x0000001d1a003986 */ /* 0x0001e8000c101504 */
[----:B0-----:R-:W4:Y:S01]  /*ae010*/  LDL.LU R29, [R1+0x3b4] ;  /* 0x0003b400011d7983 */ /* 0x001f220000300800 */
[----:B------:R-:W-:Y:S02]  /*ae020*/  ISETP.LT.AND P0, PT, R24, c[0x0][0x178], !P2 ;  /* 0x00005e0018007a0c */ /* 0x000fe40005701270 */
[----:B------:R-:W-:Y:S01]  /*ae030*/  ISETP.LT.AND P2, PT, R25, c[0x0][0x178], !P2 ;  /* 0x00005e0019007a0c */ /* 0x000fe20005741270 */
[----:B------:R-:W-:Y:S01]  /*ae040*/  IMAD.WIDE R24, R0, 0x2, R10 ;  /* 0x0000000200187825 */ /* 0x000fe200078e020a */
[----:B-----5:R-:W-:Y:S02]  /*ae050*/  PRMT R28, R22, 0x7632, R28 ;  /* 0x00007632161c7816 */ /* 0x020fe4000000001c */
[----:B------:R-:W-:Y:S01]  /*ae060*/  PRMT R4, R23, 0x7632, R4 ;  /* 0x0000763217047816 */ /* 0x000fe20000000004 */
[C---:B------:R-:W-:Y:S01]  /*ae070*/  IMAD.WIDE R22, R0.reuse, 0x2, R8 ;  /* 0x0000000200167825 */ /* 0x040fe200078e0208 */
[----:B------:R-:W-:-:S05]  /*ae080*/  IADD3 R0, R0, c[0x0][0x198], RZ ;  /* 0x0000660000007a10 */ /* 0x000fca0007ffe0ff */
[----:B------:R0:W-:Y:S04]  /*ae090*/  @P0 STG.E.U16 [R24.64], R28 ;  /* 0x0000001c18000986 */ /* 0x0001e8000c101504 */
[----:B------:R1:W-:Y:S01]  /*ae0a0*/  @P2 STG.E.U16 [R22.64], R4 ;  /* 0x0000000416002986 */ /* 0x0003e2000c101504 */
[----:B0-----:R-:W-:-:S03]  /*ae0b0*/  IMAD.WIDE R24, R0, 0x2, R20 ;  /* 0x0000000200187825 */ /* 0x001fc600078e0214 */
[----:B------:R-:W5:Y:S04]  /*ae0c0*/  LDL R28, [R1+0x34] ;  /* 0x00003400011c7983 */ /* 0x000f680000100800 */
[----:B-1----:R-:W2:Y:S04]  /*ae0d0*/  LDL R23, [R1+0x182c] ;  /* 0x00182c0001177983 */ /* 0x002ea80000100800 */
[----:B------:R-:W5:Y:S04]  /*ae0e0*/  LDL.LU R4, [R1+0x3c2c] ;  /* 0x003c2c0001047983 */ /* 0x000f680000300800 */
[----:B------:R-:W-:Y:S01]  /*ae0f0*/  STL [R1+0x4084], R7 ;  /* 0x0040840701007387 */ /* 0x000fe20000100800 */
[----:B---3--:R-:W-:-:S03]  /*ae100*/  ISETP.GE.AND P0, PT, R17, c[0x0][0x17c], PT ;  /* 0x00005f0011007a0c */ /* 0x008fc60003f06270 */
[----:B------:R-:W3:Y:S04]  /*ae110*/  LDL.LU R17, [R1+0x4094] ;  /* 0x0040940001117983 */ /* 0x000ee80000300800 */
[----:B----4-:R0:W-:Y:S04]  /*ae120*/  @P4 STG.E.U16 [R24.64], R29 ;  /* 0x0000001d18004986 */ /* 0x0101e8000c101504 */
[----:B0-----:R-:W4:Y:S01]  /*ae130*/  LDL R25, [R1+0x3a4] ;  /* 0x0003a40001197983 */ /* 0x001f220000100800 */
[----:B------:R-:W-:Y:S01]  /*ae140*/  IMAD.WIDE R26, R0, 0x2, R18 ;  /* 0x00000002001a7825 */ /* 0x000fe200078e0212 */
[----:B--2---:R-:W-:-:S03]  /*ae150*/  ISETP.LT.AND P3, PT, R23, c[0x0][0x178], !P1 ;  /* 0x00005e0017007a0c */ /* 0x004fc60004f61270 */
[C---:B------:R-:W-:Y:S01]  /*ae160*/  IMAD.WIDE R22, R0.reuse, 0x2, R2 ;  /* 0x0000000200167825 */ /* 0x040fe200078e0202 */
[----:B----4-:R0:W-:Y:S04]  /*ae170*/  @P5 STG.E.U16 [R26.64], R25 ;  /* 0x000000191a005986 */ /* 0x0101e8000c101504 */
[----:B------:R1:W-:Y:S04]  /*ae180*/  @P6 STG.E.U16 [R22.64], R15 ;  /* 0x0000000f16006986 */ /* 0x0003e8000c101504 */
[----:B0-----:R-:W2:Y:S04]  /*ae190*/  LDL R26, [R1+0x2074] ;  /* 0x00207400011a7983 */ /* 0x001ea80000100800 */
[----:B------:R-:W4:Y:S04]  /*ae1a0*/  LDL R27, [R1+0x181c] ;  /* 0x00181c00011b7983 */ /* 0x000f280000100800 */
[----:B-1----:R-:W2:Y:S04]  /*ae1b0*/  LDL.LU R15, [R1+0x4090] ;  /* 0x00409000010f7983 */ /* 0x002ea80000300800 */
[----:B------:R-:W2:Y:S04]  /*ae1c0*/  LDL R22, [R1+0x1830] ;  /* 0x0018300001167983 */ /* 0x000ea80000100800 */
[----:B------:R-:W4:Y:S01]  /*ae1d0*/  LDL R23, [R1+0x1ea4] ;  /* 0x001ea40001177983 */ /* 0x000f220000100800 */
[----:B------:R-:W-:Y:S01]  /*ae1e0*/  ISETP.LT.AND P2, PT, R7, c[0x0][0x178], !P1 ;  /* 0x00005e0007007a0c */ /* 0x000fe20004f41270 */
[----:B---3--:R-:W-:-:S12]  /*ae1f0*/  IMAD.WIDE R24, R0, 0x2, R16 ;  /* 0x0000000200187825 */ /* 0x008fd800078e0210 */
[----:B------:R0:W-:Y:S04]  /*ae200*/  @P2 STG.E.U16 [R24.64], R6 ;  /* 0x0000000618002986 */ /* 0x0001e8000c101504 */
[----:B0-----:R-:W3:Y:S04]  /*ae210*/  LDL.LU R6, [R1+0x408c] ;  /* 0x00408c0001067983 */ /* 0x001ee80000300800 */
[----:B------:R-:W-:Y:S01]  /*ae220*/  STL [R1+0x4080], R11 ;  /* 0x0040800b01007387 */ /* 0x000fe20000100800 */
[----:B--2---:R-:W-:Y:S02]  /*ae230*/  ISETP.LT.AND P4, PT, R22, c[0x0][0x178], !P1 ;  /* 0x00005e0016007a0c */ /* 0x004fe40004f81270 */
[----:B----4-:R-:W-:Y:S01]  /*ae240*/  ISETP.LT.AND P5, PT, R23, c[0x0][0x178], !P1 ;  /* 0x00005e0017007a0c */ /* 0x010fe20004fa1270 */
[----:B------:R-:W-:-:S05]  /*ae250*/  IMAD.WIDE R22, R0, 0x2, R14 ;  /* 0x0000000200167825 */ /* 0x000fca00078e020e */
[----:B-----5:R0:W-:Y:S02]  /*ae260*/  @P3 STG.E.U16 [R22.64], R28 ;  /* 0x0000001c16003986 */ /* 0x0201e4000c101504 */
[C---:B0-----:R-:W-:Y:S02]  /*ae270*/  IMAD.WIDE R22, R0.reuse, 0x2, R10 ;  /* 0x0000000200167825 */ /* 0x041fe400078e020a */
[----:B------:R-:W2:Y:S02]  /*ae280*/  LDL.LU R11, [R1+0x14] ;  /* 0x00001400010b7983 */ /* 0x000ea40000300800 */
[----:B------:R-:W-:Y:S01]  /*ae290*/  IMAD.WIDE R24, R0, 0x2, R12 ;  /* 0x0000000200187825 */ /* 0x000fe200078e020c */
[----:B------:R-:W-:Y:S02]  /*ae2a0*/  ISETP.LT.AND P1, PT, R26, c[0x0][0x178], !P1 ;  /* 0x00005e001a007a0c */ /* 0x000fe40004f21270 */
[----:B------:R-:W-:Y:S02]  /*ae2b0*/  ISETP.LT.AND P6, PT, R27, c[0x0][0x178], !P0 ;  /* 0x00005e001b007a0c */ /* 0x000fe400047c1270 */
[----:B--2---:R0:W-:Y:S04]  /*ae2c0*/  @P4 STG.E.U16 [R24.64], R11 ;  /* 0x0000000b18004986 */ /* 0x0041e8000c101504 */
[----:B------:R1:W-:Y:S04]  /*ae2d0*/  @P5 STG.E.U16 [R22.64], R5 ;  /* 0x0000000516005986 */ /* 0x0003e8000c101504 */
[----:B0-----:R-:W2:Y:S04]  /*ae2e0*/  LDL.LU R24, [R1+0x24] ;  /* 0x0000240001187983 */ /* 0x001ea80000300800 */
[----:B------:R-:W4:Y:S04]  /*ae2f0*/  LDL R25, [R1+0x1830] ;  /* 0x0018300001197983 */ /* 0x000f280000100800 */
[----:B-1----:R-:W5:Y:S01]  /*ae300*/  LDL.LU R5, [R1+0x4088] ;  /* 0x0040880001057983 */ /* 0x002f620000300800 */
[----:B------:R-:W-:Y:S01]  /*ae310*/  ISETP.GE.AND P2, PT, R4, c[0x0][0x17c], PT ;  /* 0x00005f0004007a0c */ /* 0x000fe20003f46270 */
[C---:B------:R-:W-:Y:S01]  /*ae320*/  IMAD.WIDE R26, R0.reuse, 0x2, R8 ;  /* 0x00000002001a7825 */ /* 0x040fe200078e0208 */
[----:B------:R-:W-:Y:S01]  /*ae330*/  IADD3 R4, R0, c[0x0][0x198], RZ ;  /* 0x0000660000047a10 */ /* 0x000fe20007ffe0ff */
[----:B------:R-:W2:Y:S01]  /*ae340*/  LDL.LU R22, [R1+0x44] ;  /* 0x0000440001167983 */ /* 0x000ea20000300800 */
[----:B------:R-:W-:-:S03]  /*ae350*/  PRMT R7, R29, 0x7632, R7 ;  /* 0x000076321d077816 */ /* 0x000fc60000000007 */
[----:B------:R-:W-:Y:S01]  /*ae360*/  IMAD.WIDE R28, R4, 0x2, R20 ;  /* 0x00000002041c7825 */ /* 0x000fe200078e0214 */
[----:B------:R-:W2:Y:S04]  /*ae370*/  LDL R23, [R1+0x182c] ;  /* 0x00182c0001177983 */ /* 0x000ea80000100800 */
[----:B-----5:R0:W-:Y:S04]  /*ae380*/  @P1 STG.E.U16 [R26.64], R5 ;  /* 0x000000051a001986 */ /* 0x0201e8000c101504 */
[----:B------:R1:W-:Y:S04]  /*ae390*/  @P6 STG.E.U16 [R28.64], R7 ;  /* 0x000000071c006986 */ /* 0x0003e8000c101504 */
[----:B0-----:R-:W5:Y:S04]  /*ae3a0*/  LDL R26, [R1+0x1824] ;  /* 0x00182400011a7983 */ /* 0x001f680000100800 */
[----:B------:R-:W5:Y:S04]  /*ae3b0*/  LDL.LU R27, [R1+0x3a4] ;  /* 0x0003a400011b7983 */ /* 0x000f680000300800 */
[----:B-1----:R-:W5:Y:S01]  /*ae3c0*/  LDL.LU R7, [R1+0x4084] ;  /* 0x0040840001077983 */ /* 0x002f620000300800 */
[----:B---3--:R-:W-:-:S02]  /*ae3d0*/  ISETP.LT.AND P3, PT, R6, c[0x0][0x178], !P0 ;  /* 0x00005e0006007a0c */ /* 0x008fc40004761270 */
[----:B--2---:R-:W-:Y:S02]  /*ae3e0*/  PRMT R29, R22, 0x7632, R29 ;  /* 0x00007632161d7816 */ /* 0x004fe4000000001d */
[----:B------:R-:W-:Y:S01]  /*ae3f0*/  ISETP.LT.AND P6, PT, R23, c[0x0][0x178], !P0 ;  /* 0x00005e0017007a0c */ /* 0x000fe200047c1270 */
[----:B------:R-:W-:Y:S01]  /*ae400*/  IMAD.WIDE R22, R4, 0x2, R2 ;  /* 0x0000000204167825 */ /* 0x000fe200078e0202 */
[----:B------:R-:W-:Y:S02]  /*ae410*/  PRMT R28, R24, 0x7632, R28 ;  /* 0x00007632181c7816 */ /* 0x000fe4000000001c */
[----:B----4-:R-:W-:Y:S01]  /*ae420*/  ISETP.LT.AND P4, PT, R25, c[0x0][0x178], !P0 ;  /* 0x00005e0019007a0c */ /* 0x010fe20004781270 */
[----:B------:R-:W-:Y:S01]  /*ae430*/  IMAD.WIDE R24, R4, 0x2, R16 ;  /* 0x0000000204187825 */ /* 0x000fe200078e0210 */
[----:B-----5:R-:W-:Y:S02]  /*ae440*/  ISETP.LT.AND P1, PT, R26, c[0x0][0x178], !P0 ;  /* 0x00005e001a007a0c */ /* 0x020fe40004721270 */
[----:B------:R-:W-:Y:S01]  /*ae450*/  PRMT R0, R27, 0x7632, R0 ;  /* 0x000076321b007816 */ /* 0x000fe20000000000 */
[C---:B------:R-:W-:Y:S01]  /*ae460*/  IMAD.WIDE R26, R4.reuse, 0x2, R18 ;  /* 0x00000002041a7825 */ /* 0x040fe200078e0212 */
[----:B------:R-:W-:Y:S01]  /*ae470*/  ISETP.LT.AND P5, PT, R7, c[0x0][0x178], !P0 ;  /* 0x00005e0007007a0c */ /* 0x000fe200047a1270 */
[----:B------:R0:W-:Y:S04]  /*ae480*/  STL [R1+0x407c], R7 ;  /* 0x00407c0701007387 */ /* 0x0001e80000100800 */
[----:B------:R1:W-:Y:S04]  /*ae490*/  @P3 STG.E.U16 [R26.64], R0 ;  /* 0x000000001a003986 */ /* 0x0003e8000c101504 */
[----:B0-----:R-:W2:Y:S04]  /*ae4a0*/  LDL R7, [R1+0x1ea4] ;  /* 0x001ea40001077983 */ /* 0x001ea80000100800 */
[----:B-1----:R-:W3:Y:S04]  /*ae4b0*/  LDL.LU R27, [R1+0x34] ;  /* 0x00003400011b7983 */ /* 0x002ee80000300800 */
[----:B------:R-:W-:Y:S04]  /*ae4c0*/  @P1 STG.E.U16 [R22.64], R29 ;  /* 0x0000001d16001986 */ /* 0x000fe8000c101504 */
[----:B------:R0:W-:Y:S04]  /*ae4d0*/  @P5 STG.E.U16 [R24.64], R28 ;  /* 0x0000001c18005986 */ /* 0x0001e8000c101504 */
[----:B0-----:R-:W4:Y:S04]  /*ae4e0*/  LDL R24, [R1+0x181c] ;  /* 0x00181c0001187983 */ /* 0x001f280000100800 */
[----:B------:R-:W5:Y:S01]  /*ae4f0*/  LDL.LU R25, [R1+0x4] ;  /* 0x0000040001197983 */ /* 0x000f620000300800 */
[----:B------:R-:W-:Y:S01]  /*ae500*/  PRMT R0, R11, 0x7632, R0 ;  /* 0x000076320b007816 */ /* 0x000fe20000000000 */
[----:B------:R-:W-:-:S02]  /*ae510*/  IMAD.WIDE R22, R4, 0x2, R12 ;  /* 0x0000000204167825 */ /* 0x000fc400078e020c */
[----:B------:R-:W5:Y:S01]  /*ae520*/  LDL.LU R11, [R1+0x4080] ;  /* 0x00408000010b7983 */ /* 0x000f620000300800 */
[----:B---3--:R-:W-:Y:S01]  /*ae530*/  PRMT R5, R27, 0x7632, R5 ;  /* 0x000076321b057816 */ /* 0x008fe20000000005 */
[C---:B------:R-:W-:Y:S01]  /*ae540*/  IMAD.WIDE R26, R4.reuse, 0x2, R14 ;  /* 0x00000002041a7825 */ /* 0x040fe200078e020e */
[----:B--2---:R-:W-:Y:S02]  /*ae550*/  ISETP.LT.AND P3, PT, R7, c[0x0][0x178], !P0 ;  /* 0x00005e0007007a0c */ /* 0x004fe40004761270 */
[----:B------:R-:W2:Y:S04]  /*ae560*/  LDL R7, [R1+0x3e4] ;  /* 0x0003e40001077983 */ /* 0x000ea80000100800 */
[----:B------:R0:W-:Y:S04]  /*ae570*/  @P6 STG.E.U16 [R26.64], R5 ;  /* 0x000000051a006986 */ /* 0x0001e8000c101504 */
[----:B------:R1:W-:Y:S04]  /*ae580*/  @P4 STG.E.U16 [R22.64], R0 ;  /* 0x0000000016004986 */ /* 0x0003e8000c101504 */
[----:B0-----:R-:W3:Y:S01]  /*ae590*/  LDL R26, [R1+0x2074] ;  /* 0x00207400011a7983 */ /* 0x001ee20000100800 */
[----:B-1----:R-:W-:-:S03]  /*ae5a0*/  IADD3 R0, R4, c[0x0][0x198], RZ ;  /* 0x0000660004007a10 */ /* 0x002fc60007ffe0ff */
[----:B------:R-:W2:Y:S01]  /*ae5b0*/  LDL R27, [R1+0x1824] ;  /* 0x00182400011b7983 */ /* 0x000ea20000100800 */
[----:B----4-:R-:W-:Y:S02]  /*ae5c0*/  ISETP.LT.AND P5, PT, R24, c[0x0][0x178], !P2 ;  /* 0x00005e0018007a0c */ /* 0x010fe400057a1270 */
[----:B-----5:R-:W-:Y:S01]  /*ae5d0*/  PRMT R29, R25, 0x7632, R29 ;  /* 0x00007632191d7816 */ /* 0x020fe2000000001d */
[----:B------:R-:W-:Y:S01]  /*ae5e0*/  STL [R1+0x4068], R6 ;  /* 0x0040680601007387 */ /* 0x000fe20000100800 */
[----:B------:R-:W-:-:S03]  /*ae5f0*/  IMAD.WIDE R24, R0, 0x2, R20 ;  /* 0x0000000200187825 */ /* 0x000fc600078e0214 */
[----:B------:R0:W-:Y:S04]  /*ae600*/  STL [R1+0x4070], R20 ;  /* 0x0040701401007387 */ /* 0x0001e80000100800 */
[----:B------:R-:W-:Y:S04]  /*ae610*/  STL [R1+0x406c], R21 ;  /* 0x00406c1501007387 */ /* 0x000fe80000100800 */
[----:B0-----:R-:W4:Y:S01]  /*ae620*/  LDL R20, [R1+0x64] ;  /* 0x0000640001147983 */ /* 0x001f220000100800 */
[----:B------:R-:W-:Y:S01]  /*ae630*/  IMAD.WIDE R22, R4, 0x2, R10 ;  /* 0x0000000204167825 */ /* 0x000fe200078e020a */
[----:B------:R-:W-:-:S02]  /*ae640*/  PRMT R28, R5, 0x7632, R28 ;  /* 0x00007632051c7816 */ /* 0x000fc4000000001c */
[----:B----4-:R0:W-:Y:S04]  /*ae650*/  STL [R1+0x4074], R20 ;  /* 0x0040741401007387 */ /* 0x0101e80000100800 */
[----:B0-----:R-:W4:Y:S01]  /*ae660*/  LDL R20, [R1+0x84] ;  /* 0x0000840001147983 */ /* 0x001f220000100800 */
[----:B---3--:R-:W-:Y:S01]  /*ae670*/  ISETP.LT.AND P1, PT, R26, c[0x0][0x178], !P0 ;  /* 0x00005e001a007a0c */ /* 0x008fe20004721270 */
[----:B------:R-:W-:Y:S01]  /*ae680*/  IMAD.WIDE R4, R4, 0x2, R8 ;  /* 0x0000000204047825 */ /* 0x000fe200078e0208 */
[----:B------:R-:W-:Y:S01]  /*ae690*/  ISETP.LT.AND P4, PT, R6, c[0x0][0x178], !P2 ;  /* 0x00005e0006007a0c */ /* 0x000fe20005781270 */
[----:B------:R-:W-:Y:S10]  /*ae6a0*/  @P3 STG.E.U16 [R22.64], R29 ;  /* 0x0000001d16003986 */ /* 0x000ff4000c101504 */
[----:B------:R-:W-:Y:S04]  /*ae6b0*/  @P1 STG.E.U16 [R4.64], R28 ;  /* 0x0000001c04001986 */ /* 0x000fe8000c101504 */
[----:B----4-:R0:W-:Y:S04]  /*ae6c0*/  STL [R1+0x4078], R20 ;  /* 0x0040781401007387 */ /* 0x0101e80000100800 */
[----:B------:R-:W3:Y:S04]  /*ae6d0*/  LDL R21, [R1+0x181c] ;  /* 0x00181c0001157983 */ /* 0x000ee80000100800 */
[----:B------:R-:W4:Y:S04]  /*ae6e0*/  LDL R6, [R1+0x54] ;  /* 0x0000540001067983 */ /* 0x000f280000100800 */
[----:B0-----:R-:W5:Y:S04]  /*ae6f0*/  LDL R20, [R1+0x74] ;  /* 0x0000740001147983 */ /* 0x001f680000100800 */
[----:B------:R-:W3:Y:S04]  /*ae700*/  LDL R22, [R1+0x3c4] ;  /* 0x0003c40001167983 */ /* 0x000ee80000100800 */
[----:B------:R-:W3:Y:S04]  /*ae710*/  LDL.LU R23, [R1+0x3c34] ;  /* 0x003c340001177983 */ /* 0x000ee80000300800 */
[----:B------:R0:W-:Y:S04]  /*ae720*/  STL [R1+0x4060], R29 ;  /* 0x0040601d01007387 */ /* 0x0001e80000100800 */
[----:B------:R-:W3:Y:S01]  /*ae730*/  LDL R4, [R1+0x3d4] ;  /* 0x0003d40001047983 */ /* 0x000ee20000100800 */
[----:B--2---:R-:W-:-:S03]  /*ae740*/  ISETP.LT.AND P0, PT, R27, c[0x0][0x178], !P2 ;  /* 0x00005e001b007a0c */ /* 0x004fc60005701270 */
[----:B------:R-:W2:Y:S04]  /*ae750*/  LDL R5, [R1+0x182c] ;  /* 0x00182c0001057983 */ /* 0x000ea80000100800 */
[----:B0-----:R-:W2:Y:S01]  /*ae760*/  LDL R29, [R1+0x1830] ;  /* 0x00183000011d7983 */ /* 0x001ea20000100800 */
[----:B------:R-:W-:-:S03]  /*ae770*/  IMAD.WIDE R26, R0, 0x2, R18 ;  /* 0x00000002001a7825 */ /* 0x000fc600078e0212 */
[----:B------:R0:W-:Y:S04]  /*ae780*/  @P5 STG.E.U16 [R24.64], R7 ;  /* 0x0000000718005986 */ /* 0x0001e8000c101504 */
[----:B0-----:R-:W4:Y:S04]  /*ae790*/  LDL.LU R7, [R1+0x407c] ;  /* 0x00407c0001077983 */ /* 0x001f280000300800 */
[----:B------:R-:W5:Y:S04]  /*ae7a0*/  LDL.LU R24, [R1+0x3c30] ;  /* 0x003c300001187983 */ /* 0x000f680000300800 */
[----:B------:R-:W5:Y:S04]  /*ae7b0*/  LDL R25, [R1+0x2074] ;  /* 0x0020740001197983 */ /* 0x000f680000100800 */
[----:B---3--:R0:W-:Y:S04]  /*ae7c0*/  @P4 STG.E.U16 [R26.64], R4 ;  /* 0x000000041a004986 */ /* 0x0081e8000c101504 */
[----:B0-----:R-:W3:Y:S01]  /*ae7d0*/  LDL R27, [R1+0x1ea4] ;  /* 0x001ea400011b7983 */ /* 0x001ee20000100800 */
[----:B--2---:R-:W-:-:S03]  /*ae7e0*/  ISETP.LT.AND P5, PT, R29, c[0x0][0x178], !P2 ;  /* 0x00005e001d007a0c */ /* 0x004fc600057a1270 */
[----:B------:R0:W-:Y:S04]  /*ae7f0*/  STL [R1+0x4064], R29 ;  /* 0x0040641d01007387 */ /* 0x0001e80000100800 */
[----:B0-----:R-:W2:Y:S01]  /*ae800*/  LDL.LU R29, [R1+0x94] ;  /* 0x00009400011d7983 */ /* 0x001ea20000300800 */
[----:B----4-:R-:W-:Y:S02]  /*ae810*/  ISETP.LT.AND P3, PT, R7, c[0x0][0x178], !P2 ;  /* 0x00005e0007007a0c */ /* 0x010fe40005761270 */
[----:B------:R-:W-:Y:S01]  /*ae820*/  ISETP.LT.AND P4, PT, R5, c[0x0][0x178], !P2 ;  /* 0x00005e0005007a0c */ /* 0x000fe20005781270 */
[----:B------:R-:W-:Y:S01]  /*ae830*/  IMAD.WIDE R4, R0, 0x2, R2 ;  /* 0x0000000200047825 */ /* 0x000fe200078e0202 */
[----:B-----5:R-:W-:-:S04]  /*ae840*/  ISETP.GE.AND P1, PT, R24, c[0x0][0x17c], PT ;  /* 0x00005f0018007a0c */ /* 0x020fc80003f26270 */
[----:B------:R-:W-:Y:S01]  /*ae850*/  @P0 STG.E.U16 [R4.64], R22 ;  /* 0x0000001604000986 */ /* 0x000fe2000c101504 */
[----:B---3--:R-:W-:Y:S01]  /*ae860*/  ISETP.LT.AND P6, PT, R27, c[0x0][0x178], !P2 ;  /* 0x00005e001b007a0c */ /* 0x008fe200057c1270 */
[----:B------:R-:W-:Y:S01]  /*ae870*/  IMAD.WIDE R26, R0, 0x2, R16 ;  /* 0x00000002001a7825 */ /* 0x000fe200078e0210 */
[----:B------:R-:W-:-:S03]  /*ae880*/  ISETP.LT.AND P2, PT, R25, c[0x0][0x178], !P2 ;  /* 0x00005e0019007a0c */ /* 0x000fc60005741270 */
[C---:B------:R-:W-:Y:S01]  /*ae890*/  IMAD.WIDE R24, R0.reuse, 0x2, R14 ;  /* 0x0000000200187825 */ /* 0x040fe200078e020e */
[----:B--2---:R-:W-:Y:S04]  /*ae8a0*/  @P3 STG.E.U16 [R26.64], R29 ;  /* 0x0000001d1a003986 */ /* 0x004fe8000c101504 */
[----:B------:R0:W-:Y:S04]  /*ae8b0*/  @P4 STG.E.U16 [R24.64], R20 ;  /* 0x0000001418004986 */ /* 0x0001e8000c101504 */
[----:B0-----:R-:W2:Y:S01]  /*ae8c0*/  LDL.LU R20, [R1+0x4078] ;  /* 0x0040780001147983 */ /* 0x001ea20000300800 */
[----:B------:R-:W-:Y:S01]  /*ae8d0*/  ISETP.GE.AND P0, PT, R23, c[0x0][0x17c], PT ;  /* 0x00005f0017007a0c */ /* 0x000fe20003f06270 */
[----:B------:R-:W-:-:S02]  /*ae8e0*/  IMAD.WIDE R22, R0, 0x2, R12 ;  /* 0x0000000200167825 */ /* 0x000fc400078e020c */
[----:B------:R-:W3:Y:S04]  /*ae8f0*/  LDL.LU R24, [R1+0x3c4] ;  /* 0x0003c40001187983 */ /* 0x000ee80000300800 */
[----:B------:R-:W4:Y:S04]  /*ae900*/  LDL R25, [R1+0x182c] ;  /* 0x00182c0001197983 */ /* 0x000f280000100800 */
[----:B--2---:R0:W-:Y:S04]  /*ae910*/  @P5 STG.E.U16 [R22.64], R20 ;  /* 0x0000001416005986 */ /* 0x0041e8000c101504 */
[----:B0-----:R-:W2:Y:S01]  /*ae920*/  LDL.LU R20, [R1+0x4074] ;  /* 0x0040740001147983 */ /* 0x001ea20000300800 */
[----:B------:R-:W-:-:S04]  /*ae930*/  IMAD.WIDE R4, R0, 0x2, R10 ;  /* 0x0000000200047825 */ /* 0x000fc800078e020a */
[----:B------:R-:W-:Y:S01]  /*ae940*/  IMAD.WIDE R26, R0, 0x2, R8 ;  /* 0x00000002001a7825 */ /* 0x000fe200078e0208 */
[----:B------:R-:W5:Y:S01]  /*ae950*/  LDL.LU R22, [R1+0x3e4] ;  /* 0x0003e40001167983 */ /* 0x000f620000300800 */
[----:B------:R-:W-:-:S03]  /*ae960*/  ISETP.LT.AND P3, PT, R21, c[0x0][0x178], !P1 ;  /* 0x00005e0015007a0c */ /* 0x000fc60004f61270 */
[----:B------:R-:W3:Y:S04]  /*ae970*/  LDL.LU R23, [R1+0x3d4] ;  /* 0x0003d40001177983 */ /* 0x000ee80000300800 */
[----:B--2---:R0:W-:Y:S04]  /*ae980*/  @P6 STG.E.U16 [R4.64], R20 ;  /* 0x0000001404006986 */ /* 0x0041e8000c101504 */
[----:B------:R1:W-:Y:S04]  /*ae990*/  @P2 STG.E.U16 [R26.64], R6 ;  /* 0x000000061a002986 */ /* 0x0003e8000c101504 */
[----:B0-----:R-:W2:Y:S04]  /*ae9a0*/  LDL.LU R20, [R1+0x4070] ;  /* 0x0040700001147983 */ /* 0x001ea80000300800 */
[----:B------:R-:W2:Y:S04]  /*ae9b0*/  LDL.LU R21, [R1+0x406c] ;  /* 0x00406c0001157983 */ /* 0x000ea80000300800 */
[----:B-1----:R-:W2:Y:S04]  /*ae9c0*/  LDL.LU R6, [R1+0x4068] ;  /* 0x0040680001067983 */ /* 0x002ea80000300800 */
[----:B------:R-:W2:Y:S01]  /*ae9d0*/  LDL R27, [R1+0x1824] ;  /* 0x00182400011b7983 */ /* 0x000ea20000100800 */
[----:B------:R-:W-:-:S02]  /*ae9e0*/  IADD3 R0, R0, c[0x0][0x198], RZ ;  /* 0x0000660000007a10 */ /* 0x000fc40007ffe0ff */
[----:B-----5:R-:W-:Y:S01]  /*ae9f0*/  PRMT R28, R22, 0x7632, R28 ;  /* 0x00007632161c7816 */ /* 0x020fe2000000001c */
[----:B------:R0:W-:Y:S01]  /*aea00*/  STL [R1+0x405c], R3 ;  /* 0x00405c0301007387 */ /* 0x0001e20000100800 */
[----:B---3--:R-:W-:Y:S01]  /*aea10*/  PRMT R4, R23, 0x7632, R4 ;  /* 0x0000763217047816 */ /* 0x008fe20000000004 */
[C---:B------:R-:W-:Y:S02]  /*aea20*/  IMAD.WIDE R22, R0.reuse, 0x2, R2 ;  /* 0x0000000200167825 */ /* 0x040fe400078e0202 */
[----:B0-----:R-:W3:Y:S01]  /*aea30*/  LDL R3, [R1+0x181c] ;  /* 0x00181c0001037983 */ /* 0x001ee20000100800 */
[----:B--2---:R-:W-:Y:S01]  /*aea40*/  ISETP.LT.AND P5, PT, R27, c[0x0][0x178], !P1 ;  /* 0x00005e001b007a0c */ /* 0x004fe20004fa1270 */
[----:B------:R-:W-:-:S05]  /*aea50*/  IMAD.WIDE R26, R0, 0x2, R20 ;  /* 0x00000002001a7825 */ /* 0x000fca00078e0214 */
[----:B------:R0:W-:Y:S02]  /*aea60*/  @P3 STG.E.U16 [R26.64], R28 ;  /* 0x0000001c1a003986 */ /* 0x0001e4000c101504 */
[----:B0-----:R-:W-:Y:S02]  /*aea70*/  PRMT R28, R29, 0x7632, R28 ;  /* 0x000076321d1c7816 */ /* 0x001fe4000000001c */
[----:B------:R-:W2:Y:S01]  /*aea80*/  LDL.LU R29, [R1+0x4064] ;  /* 0x00406400011d7983 */ /* 0x000ea20000300800 */
[----:B------:R-:W-:Y:S02]  /*aea90*/  ISETP.LT.AND P2, PT, R6, c[0x0][0x178], !P1 ;  /* 0x00005e0006007a0c */ /* 0x000fe40004f41270 */
[----:B------:R-:W-:Y:S02]  /*aeaa0*/  ISETP.LT.AND P6, PT, R7, c[0x0][0x178], !P1 ;  /* 0x00005e0007007a0c */ /* 0x000fe40004fc1270 */
[----:B------:R-:W-:Y:S02]  /*aeab0*/  PRMT R5, R24, 0x7632, R5 ;  /* 0x0000763218057816 */ /* 0x000fe40000000005 */
[----:B----4-:R-:W-:Y:S01]  /*aeac0*/  ISETP.LT.AND P4, PT, R25, c[0x0][0x178], !P1 ;  /* 0x00005e0019007a0c */ /* 0x010fe20004f81270 */
[----:B------:R-:W-:-:S04]  /*aead0*/  IMAD.WIDE R24, R0, 0x2, R18 ;  /* 0x0000000200187825 */ /* 0x000fc800078e0212 */
[----:B------:R-:W-:Y:S02]  /*aeae0*/  IMAD.WIDE R26, R0, 0x2, R16 ;  /* 0x00000002001a7825 */ /* 0x000fe400078e0210 */
[----:B------:R0:W-:Y:S04]  /*aeaf0*/  @P2 STG.E.U16 [R24.64], R4 ;  /* 0x0000000418002986 */ /* 0x0001e8000c101504 */
[----:B------:R1:W-:Y:S04]  /*aeb00*/  @P5 STG.E.U16 [R22.64], R5 ;  /* 0x0000000516005986 */ /* 0x0003e8000c101504 */
[----:B------:R4:W-:Y:S04]  /*aeb10*/  @P6 STG.E.U16 [R26.64], R28 ;  /* 0x0000001c1a006986 */ /* 0x0009e8000c101504 */
[----:B0-----:R-:W5:Y:S04]  /*aeb20*/  LDL.LU R4, [R1+0x74] ;  /* 0x0000740001047983 */ /* 0x001f680000300800 */
[----:B------:R-:W3:Y:S04]  /*aeb30*/  LDL.LU R24, [R1+0x64] ;  /* 0x0000640001187983 */ /* 0x000ee80000300800 */
[----:B------:R-:W3:Y:S04]  /*aeb40*/  LDL.LU R25, [R1+0x54] ;  /* 0x0000540001197983 */ /* 0x000ee80000300800 */
[----:B-1----:R-:W3:Y:S04]  /*aeb50*/  LDL.LU R23, [R1+0x84] ;  /* 0x0000840001177983 */ /* 0x002ee80000300800 */
[----:B----4-:R-:W4:Y:S04]  /*aeb60*/  LDL R26, [R1+0x1ea4] ;  /* 0x001ea400011a7983 */ /* 0x010f280000100800 */
[----:B------:R-:W4:Y:S01]  /*aeb70*/  LDL R27, [R1+0x2074] ;  /* 0x00207400011b7983 */ /* 0x000f220000100800 */
[----:B--2---:R-:W-:-:S03]  /*aeb80*/  ISETP.LT.AND P3, PT, R29, c[0x0][0x178], !P1 ;  /* 0x00005e001d007a0c */ /* 0x004fc60004f61270 */
[----:B------:R-:W2:Y:S01]  /*aeb90*/  LDL.LU R29, [R1+0x4060] ;  /* 0x00406000011d7983 */ /* 0x000ea20000300800 */
[----:B-----5:R-:W-:Y:S01]  /*aeba0*/  PRMT R22, R4, 0x7632, R22 ;  /* 0x0000763204167816 */ /* 0x020fe20000000016 */
[----:B------:R-:W-:-:S05]  /*aebb0*/  IMAD.WIDE R4, R0, 0x2, R14 ;  /* 0x0000000200047825 */ /* 0x000fca00078e020e */
[----:B------:R0:W-:Y:S01]  /*aebc0*/  @P4 STG.E.U16 [R4.64], R22 ;  /* 0x0000001604004986 */ /* 0x0001e2000c101504 */
[----:B---3--:R-:W-:Y:S02]  /*aebd0*/  ISETP.LT.AND P4, PT, R3, c[0x0][0x178], !P0 ;  /* 0x00005e0003007a0c */ /* 0x008fe40004781270 */
[----:B------:R-:W-:Y:S01]  /*aebe0*/  PRMT R28, R24, 0x7632, R28 ;  /* 0x00007632181c7816 */ /* 0x000fe2000000001c */
[----:B------:R-:W3:Y:S01]  /*aebf0*/  LDL.LU R3, [R1+0x3c38] ;  /* 0x003c380001037983 */ /* 0x000ee20000300800 */
[----:B----4-:R-:W-:Y:S02]  /*aec00*/  ISETP.LT.AND P5, PT, R26, c[0x0][0x178], !P1 ;  /* 0x00005e001a007a0c */ /* 0x010fe40004fa1270 */
[----:B0-----:R-:W-:Y:S01]  /*aec10*/  PRMT R5, R23, 0x7632, R5 ;  /* 0x0000763217057816 */ /* 0x001fe20000000005 */
[C---:B------:R-:W-:Y:S01]  /*aec20*/  IMAD.WIDE R22, R0.reuse, 0x2, R12 ;  /* 0x0000000200167825 */ /* 0x040fe200078e020c */
[----:B------:R-:W-:Y:S01]  /*aec30*/  ISETP.LT.AND P2, PT, R27, c[0x0][0x178], !P1 ;  /* 0x00005e001b007a0c */ /* 0x000fe20004f41270 */
[----:B------:R0:W-:Y:S01]  /*aec40*/  STL [R1+0x4058], R13 ;  /* 0x0040580d01007387 */ /* 0x0001e20000100800 */
[C---:B------:R-:W-:Y:S01]  /*aec50*/  IADD3 R4, R0.reuse, c[0x0][0x198], RZ ;  /* 0x0000660000047a10 */ /* 0x040fe20007ffe0ff */
[----:B------:R-:W-:-:S02]  /*aec60*/  IMAD.WIDE R26, R0, 0x2, R8 ;  /* 0x00000002001a7825 */ /* 0x000fc400078e0208 */
[----:B------:R-:W-:Y:S04]  /*aec70*/  @P3 STG.E.U16 [R22.64], R5 ;  /* 0x0000000516003986 */ /* 0x000fe8000c101504 */
[----:B0-----:R-:W4:Y:S04]  /*aec80*/  LDL R13, [R1+0x404] ;  /* 0x00040400010d7983 */ /* 0x001f280000100800 */
[----:B------:R0:W-:Y:S01]  /*aec90*/  STL [R1+0x4054], R10 ;  /* 0x0040540a01007387 */ /* 0x0001e20000100800 */
[----:B--2---:R-:W-:Y:S01]  /*aeca0*/  PRMT R29, R25, 0x7632, R29 ;  /* 0x00007632191d7816 */ /* 0x004fe2000000001d */
[----:B------:R-:W-:-:S02]  /*aecb0*/  IMAD.WIDE R24, R0, 0x2, R10 ;  /* 0x0000000200187825 */ /* 0x000fc400078e020a */
[----:B0-----:R-:W2:Y:S04]  /*aecc0*/  LDL R10, [R1+0x3f4] ;  /* 0x0003f400010a7983 */ /* 0x001ea80000100800 */
[----:B------:R0:W-:Y:S04]  /*aecd0*/  STL [R1+0x4050], R11 ;  /* 0x0040500b01007387 */ /* 0x0001e80000100800 */
[----:B------:R-:W5:Y:S04]  /*aece0*/  LDL R0, [R1+0xc4] ;  /* 0x0000c40001007983 */ /* 0x000f680000100800 */
[----:B------:R-:W2:Y:S04]  /*aecf0*/  LDL R23, [R1+0x182c] ;  /* 0x00182c0001177983 */ /* 0x000ea80000100800 */
[----:B0-----:R-:W2:Y:S04]  /*aed00*/  LDL R11, [R1+0xd4] ;  /* 0x0000d400010b7983 */ /* 0x001ea80000100800 */
[----:B------:R-:W-:Y:S04]  /*aed10*/  @P5 STG.E.U16 [R24.64], R28 ;  /* 0x0000001c18005986 */ /* 0x000fe8000c101504 */
[----:B------:R0:W-:Y:S04]  /*aed20*/  STL [R1+0x4040], R28 ;  /* 0x0040401c01007387 */ /* 0x0001e80000100800 */
[----:B------:R1:W-:Y:S04]  /*aed30*/  @P2 STG.E.U16 [R26.64], R29 ;  /* 0x0000001d1a002986 */ /* 0x0003e8000c101504 */
[----:B0-----:R-:W2:Y:S04]  /*aed40*/  LDL R28, [R1+0x1824] ;  /* 0x00182400011c7983 */ /* 0x001ea80000100800 */
[----:B-1----:R-:W4:Y:S04]  /*aed50*/  LDL R26, [R1+0x424] ;  /* 0x00042400011a7983 */ /* 0x002f280000100800 */
[----:B------:R-:W4:Y:S01]  /*aed60*/  LDL R27, [R1+0x1830] ;  /* 0x00183000011b7983 */ /* 0x000f220000100800 */
[----:B------:R-:W-:-:S03]  /*aed70*/  IMAD.WIDE R24, R4, 0x2, R20 ;  /* 0x0000000204187825 */ /* 0x000fc600078e0214 */
[----:B------:R-:W-:Y:S01]  /*aed80*/  STL [R1+0x4044], R29 ;  /* 0x0040441d01007387 */ /* 0x000fe20000100800 */
[----:B------:R-:W-:Y:S02]  /*aed90*/  ISETP.LT.AND P3, PT, R7, c[0x0][0x178], !P0 ;  /* 0x00005e0007007a0c */ /* 0x000fe40004761270 */
[----:B---3--:R-:W-:Y:S02]  /*aeda0*/  ISETP.GE.AND P2, PT, R3, c[0x0][0x17c], PT ;  /* 0x00005f0003007a0c */ /* 0x008fe40003f46270 */
[----:B--2---:R-:W-:Y:S01]  /*aedb0*/  ISETP.LT.AND P5, PT, R28, c[0x0][0x178], !P0 ;  /* 0x00005e001c007a0c */ /* 0x004fe200047a1270 */
[----:B------:R0:W-:Y:S04]  /*aedc0*/  STL [R1+0x404c], R28 ;  /* 0x00404c1c01007387 */ /* 0x0001e80000100800 */
[----:B0-----:R-:W2:Y:S04]  /*aedd0*/  LDL R28, [R1+0xb4] ;  /* 0x0000b400011c7983 */ /* 0x001ea80000100800 */
[----:B------:R0:W-:Y:S04]  /*aede0*/  STL [R1+0x4048], R7 ;  /* 0x0040480701007387 */ /* 0x0001e80000100800 */
[----:B----4-:R1:W-:Y:S04]  /*aedf0*/  @P4 STG.E.U16 [R24.64], R26 ;  /* 0x0000001a18004986 */ /* 0x0103e8000c101504 */
[----:B0-----:R-:W3:Y:S04]  /*aee00*/  LDL.LU R7, [R1+0x414] ;  /* 0x0004140001077983 */ /* 0x001ee80000300800 */
[----:B------:R-:W4:Y:S04]  /*aee10*/  LDL R29, [R1+0xa4] ;  /* 0x0000a400011d7983 */ /* 0x000f280000100800 */
[----:B------:R-:W2:Y:S04]  /*aee20*/  LDL.LU R3, [R1+0x405c] ;  /* 0x00405c0001037983 */ /* 0x000ea80000300800 */
[----:B-1----:R-:W4:Y:S01]  /*aee30*/  LDL.LU R25, [R1+0x3c3c] ;  /* 0x003c3c0001197983 */ /* 0x002f220000300800 */
[----:B------:R-:W-:-:S02]  /*aee40*/  ISETP.LT.AND P1, PT, R6, c[0x0][0x178], !P0 ;  /* 0x00005e0006007a0c */ /* 0x000fc40004721270 */
[----:B------:R-:W-:Y:S01]  /*aee50*/  ISETP.LT.AND P6, PT, R23, c[0x0][0x178], !P0 ;  /* 0x00005e0017007a0c */ /* 0x000fe200047c1270 */
[----:B------:R-:W-:Y:S01]  /*aee60*/  IMAD.WIDE R22, R4, 0x2, R18 ;  /* 0x0000000204167825 */ /* 0x000fe200078e0212 */
[----:B------:R-:W-:-:S09]  /*aee70*/  ISETP.LT.AND P4, PT, R27, c[0x0][0x178], !P0 ;  /* 0x00005e001b007a0c */ /* 0x000fd20004781270 */
[----:B---3--:R0:W-:Y:S01]  /*aee80*/  @P1 STG.E.U16 [R22.64], R7 ;  /* 0x0000000716001986 */ /* 0x0081e2000c101504 */
[----:B--2---:R-:W-:Y:S01]  /*aee90*/  IMAD.WIDE R26, R4, 0x2, R2 ;  /* 0x00000002041a7825 */ /* 0x004fe200078e0202 */
[----:B----4-:R-:W-:-:S03]  /*aeea0*/  ISETP.GE.AND P1, PT, R25, c[0x0][0x17c], PT ;  /* 0x00005f0019007a0c */ /* 0x010fc60003f26270 */
[C---:B------:R-:W-:Y:S01]  /*aeeb0*/  IMAD.WIDE R24, R4.reuse, 0x2, R16 ;  /* 0x0000000204187825 */ /* 0x040fe200078e0210 */
[----:B------:R1:W-:Y:S03]  /*aeec0*/  @P5 STG.E.U16 [R26.64], R13 ;  /* 0x0000000d1a005986 */ /* 0x0003e6000c101504 */
[C---:B0-----:R-:W-:Y:S01]  /*aeed0*/  IMAD.WIDE R22, R4.reuse, 0x2, R14 ;  /* 0x0000000204167825 */ /* 0x041fe200078e020e */
[----:B------:R0:W-:Y:S04]  /*aeee0*/  @P3 STG.E.U16 [R24.64], R10 ;  /* 0x0000000a18003986 */ /* 0x0001e8000c101504 */
[----:B-1----:R-:W2:Y:S04]  /*aeef0*/  LDL.LU R13, [R1+0x4058] ;  /* 0x00405800010d7983 */ /* 0x002ea80000300800 */
[----:B------:R-:W3:Y:S04]  /*aef00*/  LDL R27, [R1+0x1ea4] ;  /* 0x001ea400011b7983 */ /* 0x000ee80000100800 */
[----:B0-----:R-:W4:Y:S04]  /*aef10*/  LDL.LU R10, [R1+0x4054] ;  /* 0x00405400010a7983 */ /* 0x001f280000300800 */
[----:B------:R-:W4:Y:S04]  /*aef20*/  LDL.LU R24, [R1+0x3c40] ;  /* 0x003c400001187983 */ /* 0x000f280000300800 */
[----:B------:R-:W4:Y:S04]  /*aef30*/  LDL.LU R25, [R1+0x424] ;  /* 0x0004240001197983 */ /* 0x000f280000300800 */
[----:B------:R0:W-:Y:S04]  /*aef40*/  @P6 STG.E.U16 [R22.64], R11 ;  /* 0x0000000b16006986 */ /* 0x0001e8000c101504 */
[----:B0-----:R-:W4:Y:S04]  /*aef50*/  LDL.LU R11, [R1+0x4050] ;  /* 0x00405000010b7983 */ /* 0x001f280000300800 */
[----:B------:R-:W4:Y:S04]  /*aef60*/  LDL R22, [R1+0x2074] ;  /* 0x0020740001167983 */ /* 0x000f280000100800 */
[----:B------:R-:W4:Y:S04]  /*aef70*/  LDL R23, [R1+0x181c] ;  /* 0x00181c0001177983 */ /* 0x000f280000100800 */
[----:B------:R0:W-:Y:S01]  /*aef80*/  STL [R1+0x4038], R6 ;  /* 0x0040380601007387 */ /* 0x0001e20000100800 */
[----:B---3--:R-:W-:Y:S01]  /*aef90*/  ISETP.LT.AND P5, PT, R27, c[0x0][0x178], !P0 ;  /* 0x00005e001b007a0c */ /* 0x008fe200047a1270 */
[----:B--2---:R-:W-:-:S05]  /*aefa0*/  IMAD.WIDE R26, R4, 0x2, R12 ;  /* 0x00000002041a7825 */ /* 0x004fca00078e020c */
[----:B-----5:R-:W-:Y:S01]  /*aefb0*/  @P4 STG.E.U16 [R26.64], R0 ;  /* 0x000000001a004986 */ /* 0x020fe2000c101504 */
[----:B------:R-:W-:Y:S02]  /*aefc0*/  ISETP.LT.AND P4, PT, R6, c[0x0][0x178], !P2 ;  /* 0x00005e0006007a0c */ /* 0x000fe40005781270 */
[----:B----4-:R-:W-:Y:S02]  /*aefd0*/  ISETP.LT.AND P3, PT, R22, c[0x0][0x178], !P0 ;  /* 0x00005e0016007a0c */ /* 0x010fe40004761270 */
[----:B------:R-:W-:Y:S01]  /*aefe0*/  ISETP.LT.AND P6, PT, R23, c[0x0][0x178], !P2 ;  /* 0x00005e0017007a0c */ /* 0x000fe200057c1270 */
[C---:B------:R-:W-:Y:S01]  /*aeff0*/  IMAD.WIDE R22, R4.reuse, 0x2, R10 ;  /* 0x0000000204167825 */ /* 0x040fe200078e020a */
[----:B------:R-:W-:Y:S04]  /*af000*/  STL [R1+0x403c], R11 ;  /* 0x00403c0b01007387 */ /* 0x000fe80000100800 */
[----:B0-----:R-:W2:Y:S04]  /*af010*/  LDL R6, [R1+0x1ea4] ;  /* 0x001ea40001067983 */ /* 0x001ea80000100800 */
[----:B------:R0:W-:Y:S04]  /*af020*/  @P5 STG.E.U16 [R22.64], R28 ;  /* 0x0000001c16005986 */ /* 0x0001e8000c101504 */
[----:B0-----:R-:W3:Y:S01]  /*af030*/  LDL.LU R28, [R1+0x404c] ;  /* 0x00404c00011c7983 */ /* 0x001ee20000300800 */
[C---:B------:R-:W-:Y:S01]  /*af040*/  IADD3 R0, R4.reuse, c[0x0][0x198], RZ ;  /* 0x0000660004007a10 */ /* 0x040fe20007ffe0ff */
[----:B------:R-:W-:Y:S01]  /*af050*/  IMAD.WIDE R26, R4, 0x2, R8 ;  /* 0x00000002041a7825 */ /* 0x000fe200078e0208 */
[----:B------:R-:W-:-:S02]  /*af060*/  ISETP.GE.AND P0, PT, R24, c[0x0][0x17c], PT ;  /* 0x00005f0018007a0c */ /* 0x000fc40003f06270 */
[----:B------:R-:W-:Y:S01]  /*af070*/  PRMT R5, R25, 0x7632, R5 ;  /* 0x0000763219057816 */ /* 0x000fe20000000005 */
[C---:B------:R-:W-:Y:S01]  /*af080*/  IMAD.WIDE R24, R0.reuse, 0x2, R20 ;  /* 0x0000000200187825 */ /* 0x040fe200078e0214 */
[----:B------:R-:W-:Y:S01]  /*af090*/  PRMT R4, R7, 0x7632, R4 ;  /* 0x0000763207047816 */ /* 0x000fe20000000004 */
[----:B------:R0:W-:Y:S02]  /*af0a0*/  @P3 STG.E.U16 [R26.64], R29 ;  /* 0x0000001d1a003986 */ /* 0x0001e4000c101504 */
[----:B------:R-:W-:Y:S02]  /*af0b0*/  IMAD.WIDE R22, R0, 0x2, R18 ;  /* 0x0000000200167825 */ /* 0x000fe400078e0212 */
[----:B------:R-:W4:Y:S04]  /*af0c0*/  LDL.LU R7, [R1+0x4048] ;  /* 0x0040480001077983 */ /* 0x000f280000300800 */
[----:B------:R1:W-:Y:S04]  /*af0d0*/  @P6 STG.E.U16 [R24.64], R5 ;  /* 0x0000000518006986 */ /* 0x0003e8000c101504 */
[----:B0-----:R-:W5:Y:S04]  /*af0e0*/  LDL.LU R29, [R1+0x4044] ;  /* 0x00404400011d7983 */ /* 0x001f680000300800 */
[----:B------:R-:W2:Y:S04]  /*af0f0*/  LDL.LU R26, [R1+0xd4] ;  /* 0x0000d400011a7983 */ /* 0x000ea80000300800 */
[----:B------:R-:W5:Y:S04]  /*af100*/  LDL.LU R27, [R1+0xc4] ;  /* 0x0000c400011b7983 */ /* 0x000f680000300800 */
[----:B-1----:R-:W2:Y:S04]  /*af110*/  LDL.LU R5, [R1+0x404] ;  /* 0x0004040001057983 */ /* 0x002ea80000300800 */
[----:B------:R-:W5:Y:S04]  /*af120*/  LDL.LU R25, [R1+0x3f4] ;  /* 0x0003f40001197983 */ /* 0x000f680000300800 */
[----:B------:R0:W-:Y:S01]  /*af130*/  @P4 STG.E.U16 [R22.64], R4 ;  /* 0x0000000416004986 */ /* 0x0001e2000c101504 */
[----:B---3--:R-:W-:-:S03]  /*af140*/  ISETP.LT.AND P3, PT, R28, c[0x0][0x178], !P2 ;  /* 0x00005e001c007a0c */ /* 0x008fc60005761270 */
[----:B------:R-:W3:Y:S04]  /*af150*/  LDL.LU R28, [R1+0x4040] ;  /* 0x00404000011c7983 */ /* 0x000ee80000300800 */
[----:B0-----:R-:W3:Y:S04]  /*af160*/  LDL R22, [R1+0x182c] ;  /* 0x00182c0001167983 */ /* 0x001ee80000100800 */
[----:B------:R-:W3:Y:S01]  /*af170*/  LDL R23, [R1+0x1830] ;  /* 0x0018300001177983 */ /* 0x000ee20000100800 */
[----:B----4-:R-:W-:-:S03]  /*af180*/  ISETP.LT.AND P6, PT, R7, c[0x0][0x178], !P2 ;  /* 0x00005e0007007a0c */ /* 0x010fc600057c1270 */
[----:B------:R0:W-:Y:S04]  /*af190*/  STL [R1+0x4034], R17 ;  /* 0x0040341101007387 */ /* 0x0001e80000100800 */
[----:B------:R-:W-:Y:S01]  /*af1a0*/  STL [R1+0x4030], R15 ;  /* 0x0040300f01007387 */ /* 0x000fe20000100800 */
[----:B--2---:R-:W-:Y:S01]  /*af1b0*/  PRMT R24, R5, 0x7632, R24 ;  /* 0x0000763205187816 */ /* 0x004fe20000000018 */
[----:B------:R-:W-:Y:S01]  /*af1c0*/  IMAD.WIDE R4, R0, 0x2, R2 ;  /* 0x0000000200047825 */ /* 0x000fe200078e0202 */
[----:B-----5:R-:W-:Y:S02]  /*af1d0*/  PRMT R11, R25, 0x7632, R11 ;  /* 0x00007632190b7816 */ /* 0x020fe4000000000b */
[----:B---3--:R-:W-:Y:S02]  /*af1e0*/  ISETP.LT.AND P4, PT, R22, c[0x0][0x178], !P2 ;  /* 0x00005e0016007a0c */ /* 0x008fe40005781270 */
[----:B------:R-:W-:Y:S01]  /*af1f0*/  ISETP.LT.AND P5, PT, R23, c[0x0][0x178], !P2 ;  /* 0x00005e0017007a0c */ /* 0x000fe200057a1270 */
[----:B------:R-:W-:Y:S01]  /*af200*/  IMAD.WIDE R22, R0, 0x2, R16 ;  /* 0x0000000200167825 */ /* 0x000fe200078e0210 */
[----:B0-----:R-:W-:-:S03]  /*af210*/  PRMT R17, R24, 0x7610, R17 ;  /* 0x0000761018117816 */ /* 0x001fc60000000011 */
[----:B------:R-:W-:Y:S02]  /*af220*/  IMAD.WIDE R24, R0, 0x2, R14 ;  /* 0x0000000200187825 */ /* 0x000fe400078e020e */
[----:B------:R0:W-:Y:S01]  /*af230*/  @P3 STG.E.U16 [R4.64], R17 ;  /* 0x0000001104003986 */ /* 0x0001e2000c101504 */
[----:B------:R-:W-:-:S03]  /*af240*/  ISETP.LT.AND P3, PT, R6, c[0x0][0x178], !P2 ;  /* 0x00005e0006007a0c */ /* 0x000fc60005761270 */
[----:B------:R1:W-:Y:S04]  /*af250*/  @P6 STG.E.U16 [R22.64], R11 ;  /* 0x0000000b16006986 */ /* 0x0003e8000c101504 */
[----:B0-----:R-:W2:Y:S04]  /*af260*/  LDL.LU R4, [R1+0xb4] ;  /* 0x0000b40001047983 */ /* 0x001ea80000300800 */
[----:B-1----:R-:W3:Y:S04]  /*af270*/  LDL.LU R11, [R1+0x403c] ;  /* 0x00403c00010b7983 */ /* 0x002ee80000300800 */
[----:B------:R-:W4:Y:S04]  /*af280*/  LDL R22, [R1+0x2074] ;  /* 0x0020740001167983 */ /* 0x000f280000100800 */
[----:B------:R-:W5:Y:S04]  /*af290*/  LDL R23, [R1+0x181c] ;  /* 0x00181c0001177983 */ /* 0x000f680000100800 */
[----:B------:R-:W2:Y:S04]  /*af2a0*/  LDL R17, [R1+0x464] ;  /* 0x0004640001117983 */ /* 0x000ea80000100800 */
[----:B------:R-:W2:Y:S04]  /*af2b0*/  LDL R15, [R1+0x454] ;  /* 0x00045400010f7983 */ /* 0x000ea80000100800 */
[----:B------:R-:W2:Y:S01]  /*af2c0*/  LDL.LU R6, [R1+0x4038] ;  /* 0x0040380001067983 */ /* 0x000ea20000300800 */
[----:B------:R-:W-:-:S02]  /*af2d0*/  PRMT R28, R26, 0x7632, R28 ;  /* 0x000076321a1c7816 */ /* 0x000fc4000000001c */
[----:B------:R-:W-:Y:S01]  /*af2e0*/  PRMT R29, R27, 0x7632, R29 ;  /* 0x000076321b1d7816 */ /* 0x000fe2000000001d */
[----:B------:R-:W-:Y:S02]  /*af2f0*/  IMAD.WIDE R26, R0, 0x2, R12 ;  /* 0x00000002001a7825 */ /* 0x000fe400078e020c */
[----:B------:R0:W-:Y:S04]  /*af300*/  @P4 STG.E.U16 [R24.64], R28 ;  /* 0x0000001c18004986 */ /* 0x0001e8000c101504 */
[----:B------:R-:W-:Y:S04]  /*af310*/  @P5 STG.E.U16 [R26.64], R29 ;  /* 0x0000001d1a005986 */ /* 0x000fe8000c101504 */
[----:B0-----:R-:W3:Y:S04]  /*af320*/  LDL.LU R25, [R1+0xa4] ;  /* 0x0000a40001197983 */ /* 0x001ee80000300800 */
[----:B------:R0:W-:Y:S04]  /*af330*/  STL [R1+0x4024], R29 ;  /* 0x0040241d01007387 */ /* 0x0001e80000100800 */
[----:B0-----:R-:W3:Y:S01]  /*af340*/  LDL R29, [R1+0x1824] ;  /* 0x00182400011d7983 */ /* 0x001ee20000100800 */
[----:B--2---:R-:W-:-:S03]  /*af350*/  ISETP.LT.AND P5, PT, R6, c[0x0][0x178], !P1 ;  /* 0x00005e0006007a0c */ /* 0x004fc60004fa1270 */
[----:B------:R0:W-:Y:S04]  /*af360*/  STL [R1+0x4028], R6 ;  /* 0x0040280601007387 */ /* 0x0001e80000100800 */
[----:B0-----:R-:W2:Y:S01]  /*af370*/  LDL R6, [R1+0xe4] ;  /* 0x0000e40001067983 */ /* 0x001ea20000100800 */
[----:B----4-:R-:W-:Y:S02]  /*af380*/  ISETP.LT.AND P2, PT, R22, c[0x0][0x178], !P2 ;  /* 0x00005e0016007a0c */ /* 0x010fe40005741270 */
[----:B-----5:R-:W-:Y:S01]  /*af390*/  ISETP.LT.AND P6, PT, R23, c[0x0][0x178], !P1 ;  /* 0x00005e0017007a0c */ /* 0x020fe20004fc1270 */
[----:B---3--:R-:W-:Y:S01]  /*af3a0*/  IMAD.WIDE R22, R0, 0x2, R10 ;  /* 0x0000000200167825 */ /* 0x008fe200078e020a */
[----:B------:R-:W-:Y:S02]  /*af3b0*/  PRMT R28, R4, 0x7632, R28 ;  /* 0x00007632041c7816 */ /* 0x000fe4000000001c */
[----:B------:R-:W-:Y:S01]  /*af3c0*/  PRMT R5, R25, 0x7632, R5 ;  /* 0x0000763219057816 */ /* 0x000fe20000000005 */
[----:B------:R-:W-:-:S02]  /*af3d0*/  IMAD.WIDE R24, R0, 0x2, R8 ;  /* 0x0000000200187825 */ /* 0x000fc400078e0208 */
[----:B------:R-:W-:Y:S04]  /*af3e0*/  @P3 STG.E.U16 [R22.64], R28 ;  /* 0x0000001c16003986 */ /* 0x000fe8000c101504 */
[----:B------:R0:W-:Y:S04]  /*af3f0*/  @P2 STG.E.U16 [R24.64], R5 ;  /* 0x0000000518002986 */ /* 0x0001e8000c101504 */
[----:B--2---:R1:W-:Y:S04]  /*af400*/  STL [R1+0x402c], R6 ;  /* 0x00402c0601007387 */ /* 0x0043e80000100800 */
[----:B0-----:R-:W2:Y:S04]  /*af410*/  LDL R24, [R1+0x474] ;  /* 0x0004740001187983 */ /* 0x001ea80000100800 */
[----:B------:R-:W3:Y:S01]  /*af420*/  LDL R25, [R1+0x182c] ;  /* 0x00182c0001197983 */ /* 0x000ee20000100800 */
[----:B------:R-:W-:-:S02]  /*af430*/  IADD3 R4, R0, c[0x0][0x198], RZ ;  /* 0x0000660000047a10 */ /* 0x000fc40007ffe0ff */
[----:B------:R-:W-:Y:S01]  /*af440*/  ISETP.LT.AND P4, PT, R29, c[0x0][0x178], !P1 ;  /* 0x00005e001d007a0c */ /* 0x000fe20004f81270 */
[----:B-1----:R-:W4:Y:S02]  /*af450*/  LDL R6, [R1+0x104] ;  /* 0x0001040001067983 */ /* 0x002f240000100800 */
[C---:B------:R-:W-:Y:S02]  /*af460*/  IMAD.WIDE R26, R4.reuse, 0x2, R20 ;  /* 0x00000002041a7825 */ /* 0x040fe400078e0214 */
[----:B------:R-:W5:Y:S02]  /*af470*/  LDL R0, [R1+0x434] ;  /* 0x0004340001007983 */ /* 0x000f640000100800 */
[----:B------:R-:W-:Y:S02]  /*af480*/  IMAD.WIDE R22, R4, 0x2, R18 ;  /* 0x0000000204167825 */ /* 0x000fe400078e0212 */
[----:B------:R-:W4:Y:S04]  /*af490*/  LDL R5, [R1+0x181c] ;  /* 0x00181c0001057983 */ /* 0x000f280000100800 */
[----:B--2---:R0:W-:Y:S01]  /*af4a0*/  @P6 STG.E.U16 [R26.64], R24 ;  /* 0x000000181a006986 */ /* 0x0041e2000c101504 */
[----:B---3--:R-:W-:-:S03]  /*af4b0*/  ISETP.LT.AND P2, PT, R25, c[0x0][0x178], !P1 ;  /* 0x00005e0019007a0c */ /* 0x008fc60004f41270 */
[----:B------:R1:W-:Y:S04]  /*af4c0*/  @P5 STG.E.U16 [R22.64], R17 ;  /* 0x0000001116005986 */ /* 0x0003e8000c101504 */
[----:B0-----:R-:W2:Y:S01]  /*af4d0*/  LDL.LU R26, [R1+0x3c44] ;  /* 0x003c4400011a7983 */ /* 0x001ea20000300800 */
[----:B------:R-:W-:-:S03]  /*af4e0*/  IMAD.WIDE R24, R4, 0x2, R2 ;  /* 0x0000000204187825 */ /* 0x000fc600078e0202 */
[----:B------:R-:W3:Y:S04]  /*af4f0*/  LDL R27, [R1+0x2074] ;  /* 0x00207400011b7983 */ /* 0x000ee80000100800 */
[----:B-1----:R-:W2:Y:S04]  /*af500*/  LDL.LU R17, [R1+0x4034] ;  /* 0x0040340001117983 */ /* 0x002ea80000300800 */
[----:B------:R-:W2:Y:S04]  /*af510*/  LDL R22, [R1+0x1830] ;  /* 0x0018300001167983 */ /* 0x000ea80000100800 */
[----:B------:R-:W3:Y:S04]  /*af520*/  LDL R23, [R1+0x1ea4] ;  /* 0x001ea40001177983 */ /* 0x000ee80000100800 */
[----:B------:R0:W-:Y:S04]  /*af530*/  @P4 STG.E.U16 [R24.64], R15 ;  /* 0x0000000f18004986 */ /* 0x0001e8000c101504 */
[----:B0-----:R-:W4:Y:S04]  /*af540*/  LDL.LU R15, [R1+0x4030] ;  /* 0x00403000010f7983 */ /* 0x001f280000300800 */
[----:B------:R-:W4:Y:S01]  /*af550*/  LDL R25, [R1+0x444] ;  /* 0x0004440001197983 */ /* 0x000f220000100800 */
[----:B------:R-:W-:-:S03]  /*af560*/  ISETP.LT.AND P3, PT, R7, c[0x0][0x178], !P1 ;  /* 0x00005e0007007a0c */ /* 0x000fc60004f61270 */
[----:B------:R-:W-:Y:S04]  /*af570*/  STL [R1+0x401c], R12 ;  /* 0x00401c0c01007387 */ /* 0x000fe80000100800 */
[----:B------:R-:W-:Y:S01]  /*af580*/  STL [R1+0x4018], R13 ;  /* 0x0040180d01007387 */ /* 0x000fe20000100800 */
[----:B--2---:R-:W-:Y:S02]  /*af590*/  ISETP.LT.AND P6, PT, R22, c[0x0][0x178], !P1 ;  /* 0x00005e0016007a0c */ /* 0x004fe40004fc1270 */
[----:B---3--:R-:W-:Y:S01]  /*af5a0*/  ISETP.LT.AND P5, PT, R23, c[0x0][0x178], !P1 ;  /* 0x00005e0017007a0c */ /* 0x008fe20004fa1270 */
[----:B------:R-:W-:-:S05]  /*af5b0*/  IMAD.WIDE R22, R4, 0x2, R16 ;  /* 0x0000000204167825 */ /* 0x000fca00078e0210 */
[----:B----4-:R0:W-:Y:S02]  /*af5c0*/  @P3 STG.E.U16 [R22.64], R25 ;  /* 0x0000001916003986 */ /* 0x0101e4000c101504 */
[----:B0-----:R-:W-:Y:S02]  /*af5d0*/  IMAD.WIDE R22, R4, 0x2, R12 ;  /* 0x0000000204167825 */ /* 0x001fe400078e020c */
[----:B------:R-:W2:Y:S01]  /*af5e0*/  LDL R13, [R1+0x1830] ;  /* 0x00183000010d7983 */ /* 0x000ea20000100800 */
[----:B------:R-:W-:Y:S02]  /*af5f0*/  ISETP.GE.AND P4, PT, R26, c[0x0][0x17c], PT ;  /* 0x00005f001a007a0c */ /* 0x000fe40003f86270 */
[----:B------:R-:W-:Y:S01]  /*af600*/  ISETP.LT.AND P1, PT, R27, c[0x0][0x178], !P1 ;  /* 0x00005e001b007a0c */ /* 0x000fe20004f21270 */
[----:B------:R-:W-:-:S05]  /*af610*/  IMAD.WIDE R26, R4, 0x2, R14 ;  /* 0x00000002041a7825 */ /* 0x000fca00078e020e */
[----:B-----5:R0:W-:Y:S04]  /*af620*/  @P2 STG.E.U16 [R26.64], R0 ;  /* 0x000000001a002986 */ /* 0x0201e8000c101504 */
[----:B------:R1:W-:Y:S04]  /*af630*/  @P6 STG.E.U16 [R22.64], R6 ;  /* 0x0000000616006986 */ /* 0x0003e8000c101504 */
[----:B--2---:R-:W-:Y:S04]  /*af640*/  STL [R1+0x4020], R13 ;  /* 0x0040200d01007387 */ /* 0x004fe80000100800 */
[----:B0-----:R-:W2:Y:S04]  /*af650*/  LDL.LU R26, [R1+0x444] ;  /* 0x00044400011a7983 */ /* 0x001ea80000300800 */
[----:B------:R-:W3:Y:S04]  /*af660*/  LDL.LU R27, [R1+0x434] ;  /* 0x00043400011b7983 */ /* 0x000ee80000300800 */
[----:B-1----:R-:W4:Y:S04]  /*af670*/  LDL.LU R6, [R1+0x402c] ;  /* 0x00402c0001067983 */ /* 0x002f280000300800 */
[----:B------:R-:W5:Y:S01]  /*af680*/  LDL R22, [R1+0xf4] ;  /* 0x0000f40001167983 */ /* 0x000f620000100800 */
[----:B------:R-:W-:Y:S01]  /*af690*/  ISETP.LT.AND P3, PT, R5, c[0x0][0x178], !P0 ;  /* 0x00005e0005007a0c */ /* 0x000fe20004761270 */
[C---:B------:R-:W-:Y:S01]  /*af6a0*/  IMAD.WIDE R24, R4.reuse, 0x2, R10 ;  /* 0x0000000204187825 */ /* 0x040fe200078e020a */
[C---:B------:R-:W-:Y:S01]  /*af6b0*/  IADD3 R0, R4.reuse, c[0x0][0x198], RZ ;  /* 0x0000660004007a10 */ /* 0x040fe20007ffe0ff */
[----:B------:R-:W2:Y:S02]  /*af6c0*/  LDL.LU R23, [R1+0x474] ;  /* 0x0004740001177983 */ /* 0x000ea40000300800 */
[----:B------:R-:W-:Y:S01]  /*af6d0*/  IMAD.WIDE R4, R4, 0x2, R8 ;  /* 0x0000000204047825 */ /* 0x000fe200078e0208 */
[----:B------:R-:W-:Y:S01]  /*af6e0*/  ISETP.LT.AND P2, PT, R29, c[0x0][0x178], !P0 ;  /* 0x00005e001d007a0c */ /* 0x000fe20004741270 */
[----:B-----5:R0:W-:Y:S04]  /*af6f0*/  @P5 STG.E.U16 [R24.64], R22 ;  /* 0x0000001618005986 */ /* 0x0201e8000c101504 */
[----:B----4-:R1:W-:Y:S04]  /*af700*/  @P1 STG.E.U16 [R4.64], R6 ;  /* 0x0000000604001986 */ /* 0x0103e8000c101504 */
[----:B0-----:R-:W4:Y:S04]  /*af710*/  LDL.LU R25, [R1+0x454] ;  /* 0x0004540001197983 */ /* 0x001f280000300800 */
[----:B-1----:R-:W5:Y:S04]  /*af720*/  LDL.LU R6, [R1+0x4028] ;  /* 0x0040280001067983 */ /* 0x002f680000300800 */
[----:B------:R-:W3:Y:S04]  /*af730*/  LDL R4, [R1+0x182c] ;  /* 0x00182c0001047983 */ /* 0x000ee80000100800 */
[----:B------:R-:W3:Y:S04]  /*af740*/  LDL.LU R5, [R1+0x464] ;  /* 0x0004640001057983 */ /* 0x000ee80000300800 */
[----:B------:R-:W3:Y:S01]  /*af750*/  LDL.LU R29, [R1+0x4024] ;  /* 0x00402400011d7983 */ /* 0x000ee20000300800 */
[----:B--2---:R-:W-:Y:S01]  /*af760*/  PRMT R24, R23, 0x7632, R24 ;  /* 0x0000763217187816 */ /* 0x004fe20000000018 */
[----:B------:R-:W-:-:S05]  /*af770*/  IMAD.WIDE R22, R0, 0x2, R20 ;  /* 0x0000000200167825 */ /* 0x000fca00078e0214 */
[----:B------:R0:W-:Y:S01]  /*af780*/  @P3 STG.E.U16 [R22.64], R24 ;  /* 0x0000001816003986 */ /* 0x0001e2000c101504 */
[----:B------:R-:W-:-:S03]  /*af790*/  PRMT R28, R26, 0x7632, R28 ;  /* 0x000076321a1c7816 */ /* 0x000fc6000000001c */
[----:B------:R1:W-:Y:S01]  /*af7a0*/  STL [R1+0x4014], R17 ;  /* 0x0040141101007387 */ /* 0x0003e20000100800 */
[----:B-----5:R-:W-:Y:S02]  /*af7b0*/  ISETP.LT.AND P1, PT, R6, c[0x0][0x178], !P0 ;  /* 0x00005e0006007a0c */ /* 0x020fe40004721270 */
[----:B----4-:R-:W-:Y:S02]  /*af7c0*/  PRMT R12, R25, 0x7632, R12 ;  /* 0x00007632190c7816 */ /* 0x010fe4000000000c */
[----:B---3--:R-:W-:Y:S01]  /*af7d0*/  ISETP.LT.AND P3, PT, R4, c[0x0][0x178], !P0 ;  /* 0x00005e0004007a0c */ /* 0x008fe20004761270 */
[C---:B0-----:R-:W-:Y:S02]  /*af7e0*/  IMAD.WIDE R24, R0.reuse, 0x2, R16 ;  /* 0x0000000200187825 */ /* 0x041fe400078e0210 */
[----:B-1----:R-:W2:Y:S01]  /*af7f0*/  LDL R17, [R1+0x181c] ;  /* 0x00181c0001117983 */ /* 0x002ea20000100800 */
[----:B------:R-:W-:Y:S01]  /*af800*/  PRMT R13, R5, 0x7632, R13 ;  /* 0x00007632050d7816 */ /* 0x000fe2000000000d */
[----:B------:R-:W-:-:S02]  /*af810*/  IMAD.WIDE R4, R0, 0x2, R18 ;  /* 0x0000000200047825 */ /* 0x000fc400078e0212 */
[----:B------:R0:W-:Y:S01]  /*af820*/  STL [R1+0x4010], R15 ;  /* 0x0040100f01007387 */ /* 0x0001e20000100800 */
[----:B------:R-:W-:Y:S01]  /*af830*/  PRMT R29, R27, 0x7632, R29 ;  /* 0x000076321b1d7816 */ /* 0x000fe2000000001d */
[C---:B------:R-:W-:Y:S02]  /*af840*/  IMAD.WIDE R26, R0.reuse, 0x2, R14 ;  /* 0x00000002001a7825 */ /* 0x040fe400078e020e */
[----:B------:R1:W-:Y:S04]  /*af850*/  @P1 STG.E.U16 [R4.64], R13 ;  /* 0x0000000d04001986 */ /* 0x0003e8000c101504 */
[----:B0-----:R-:W3:Y:S04]  /*af860*/  LDL.LU R15, [R1+0x104] ;  /* 0x00010400010f7983 */ /* 0x001ee80000300800 */
[----:B-1----:R-:W4:Y:S01]  /*af870*/  LDL.LU R13, [R1+0x4020] ;  /* 0x00402000010d7983 */ /* 0x002f220000300800 */
[----:B------:R-:W-:Y:S01]  /*af880*/  ISETP.LT.AND P5, PT, R7, c[0x0][0x178], !P0 ;  /* 0x00005e0007007a0c */ /* 0x000fe200047a1270 */
[----:B------:R-:W-:-:S05]  /*af890*/  IMAD.WIDE R22, R0, 0x2, R2 ;  /* 0x0000000200167825 */ /* 0x000fca00078e0202 */
[----:B------:R0:W-:Y:S07]  /*af8a0*/  @P2 STG.E.U16 [R22.64], R12 ;  /* 0x0000000c16002986 */ /* 0x0001ee000c101504 */
[----:B------:R1:W-:Y:S04]  /*af8b0*/  @P5 STG.E.U16 [R24.64], R28 ;  /* 0x0000001c18005986 */ /* 0x0003e8000c101504 */
[----:B0-----:R-:W5:Y:S04]  /*af8c0*/  LDL.LU R12, [R1+0x401c] ;  /* 0x00401c00010c7983 */ /* 0x001f680000300800 */
[----:B------:R-:W5:Y:S04]  /*af8d0*/  LDL.LU R22, [R1+0xf4] ;  /* 0x0000f40001167983 */ /* 0x000f680000300800 */
[----:B------:R-:W5:Y:S04]  /*af8e0*/  LDL.LU R23, [R1+0xe4] ;  /* 0x0000e40001177983 */ /* 0x000f680000300800 */
[----:B-1----:R-:W5:Y:S04]  /*af8f0*/  LDL R24, [R1+0x1ea4] ;  /* 0x001ea40001187983 */ /* 0x002f680000100800 */
[----:B------:R-:W5:Y:S04]  /*af900*/  LDL R25, [R1+0x2074] ;  /* 0x0020740001197983 */ /* 0x000f680000100800 */
[----:B------:R0:W-:Y:S01]  /*af910*/  @P3 STG.E.U16 [R26.64], R29 ;  /* 0x0000001d1a003986 */ /* 0x0001e2000c101504 */
[----:B------:R-:W-:-:S02]  /*af920*/  ISETP.LT.AND P5, PT, R6, c[0x0][0x178], !P4 ;  /* 0x00005e0006007a0c */ /* 0x000fc400067a1270 */
[----:B--2---:R-:W-:Y:S02]  /*af930*/  ISETP.LT.AND P3, PT, R17, c[0x0][0x178], !P4 ;  /* 0x00005e0011007a0c */ /* 0x004fe40006761270 */
[----:B---3--:R-:W-:Y:S02]  /*af940*/  PRMT R4, R15, 0x7632, R4 ;  /* 0x000076320f047816 */ /* 0x008fe40000000004 */
[----:B----4-:R-:W-:Y:S02]  /*af950*/  ISETP.LT.AND P2, PT, R13, c[0x0][0x178], !P0 ;  /* 0x00005e000d007a0c */ /* 0x010fe40004741270 */
[----:B------:R-:W2:Y:S04]  /*af960*/  LDL.LU R13, [R1+0x4018] ;  /* 0x00401800010d7983 */ /* 0x000ea80000300800 */
[----:B0-----:R-:W3:Y:S04]  /*af970*/  LDL.LU R29, [R1+0x3b8] ;  /* 0x0003b800011d7983 */ /* 0x001ee80000300800 */
[----:B------:R-:W4:Y:S04]  /*af980*/  LDL R15, [R1+0x48] ;  /* 0x00004800010f7983 */ /* 0x000f280000100800 */
[----:B------:R-:W2:Y:S04]  /*af990*/  LDL.LU R17, [R1+0x3c48] ;  /* 0x003c480001117983 */ /* 0x000ea80000300800 */
[----:B------:R0:W-:Y:S04]  /*af9a0*/  STL [R1+0x4008], R6 ;  /* 0x0040080601007387 */ /* 0x0001e80000100800 */
[----:B0-----:R-:W2:Y:S01]  /*af9b0*/  LDL R6, [R1+0x1824] ;  /* 0x0018240001067983 */ /* 0x001ea20000100800 */
[----:B-----5:R-:W-:-:S02]  /*af9c0*/  ISETP.LT.AND P1, PT, R24, c[0x0][0x178], !P0 ;  /* 0x00005e0018007a0c */ /* 0x020fc40004721270 */
[----:B------:R-:W-:Y:S02]  /*af9d0*/  ISETP.LT.AND P0, PT, R25, c[0x0][0x178], !P0 ;  /* 0x00005e0019007a0c */ /* 0x000fe40004701270 */
[----:B--2---:R-:W-:Y:S02]  /*af9e0*/  ISETP.LT.AND P6, PT, R6, c[0x0][0x178], !P4 ;  /* 0x00005e0006007a0c */ /* 0x004fe400067c1270 */
[----:B------:R-:W2:Y:S01]  /*af9f0*/  LDL R6, [R1+0x8] ;  /* 0x0000080001067983 */ /* 0x000ea20000100800 */
[----:B------:R-:W-:Y:S02]  /*afa00*/  PRMT R5, R22, 0x7632, R5 ;  /* 0x0000763216057816 */ /* 0x000fe40000000005 */
[----:B------:R-:W-:Y:S01]  /*afa10*/  PRMT R28, R23, 0x7632, R28 ;  /* 0x00007632171c7816 */ /* 0x000fe2000000001c */
[----:B------:R-:W-:-:S04]  /*afa20*/  IMAD.WIDE R22, R0, 0x2, R12 ;  /* 0x0000000200167825 */ /* 0x000fc800078e020c */
[----:B------:R-:W-:-:S04]  /*afa30*/  IMAD.WIDE R24, R0, 0x2, R10 ;  /* 0x0000000200187825 */ /* 0x000fc800078e020a */
[C---:B------:R-:W-:Y:S01]  /*afa40*/  IMAD.WIDE R26, R0.reuse, 0x2, R8 ;  /* 0x00000002001a7825 */ /* 0x040fe200078e0208 */
[----:B------:R-:W-:Y:S01]  /*afa50*/  IADD3 R0, R0, c[0x0][0x198], RZ ;  /* 0x0000660000007a10 */ /* 0x000fe20007ffe0ff */
[----:B------:R-:W-:Y:S04]  /*afa60*/  @P2 STG.E.U16 [R22.64], R4 ;  /* 0x0000000416002986 */ /* 0x000fe8000c101504 */
[----:B------:R0:W-:Y:S04]  /*afa70*/  @P1 STG.E.U16 [R24.64], R5 ;  /* 0x0000000518001986 */ /* 0x0001e8000c101504 */
[----:B------:R1:W-:Y:S01]  /*afa80*/  @P0 STG.E.U16 [R26.64], R28 ;  /* 0x0000001c1a000986 */ /* 0x0003e2000c101504 */
[----:B------:R-:W-:Y:S01]  /*afa90*/  ISETP.GE.AND P0, PT, R17, c[0x0][0x17c], PT ;  /* 0x00005f0011007a0c */ /* 0x000fe20003f06270 */
[----:B0-----:R-:W-:-:S05]  /*afaa0*/  IMAD.WIDE R4, R0, 0x2, R20 ;  /* 0x0000000200047825 */ /* 0x001fca00078e0214 */
[----:B---3--:R-:W-:Y:S04]  /*afab0*/  @P3 STG.E.U16 [R4.64], R29 ;  /* 0x0000001d04003986 */ /* 0x008fe8000c101504 */
[----:B--2---:R0:W-:Y:S04]  /*afac0*/  STL [R1+0x400c], R6 ;  /* 0x00400c0601007387 */ /* 0x0041e80000100800 */
[----:B------:R-:W2:Y:S04]  /*afad0*/  LDL R25, [R1+0x182c] ;  /* 0x00182c0001197983 */ /* 0x000ea80000100800 */
[----:B-1----:R-:W3:Y:S04]  /*afae0*/  LDL R28, [R1+0x181c] ;  /* 0x00181c00011c7983 */ /* 0x002ee80000100800 */
[----:B0-----:R-:W5:Y:S04]  /*afaf0*/  LDL R6, [R1+0x18] ;  /* 0x0000180001067983 */ /* 0x001f680000100800 */
[----:B------:R-:W3:Y:S04]  /*afb00*/  LDL.LU R26, [R1+0x3c4c] ;  /* 0x003c4c00011a7983 */ /* 0x000ee80000300800 */
[----:B------:R-:W3:Y:S04]  /*afb10*/  LDL R27, [R1+0x38] ;  /* 0x00003800011b7983 */ /* 0x000ee80000100800 */
[----:B------:R-:W3:Y:S04]  /*afb20*/  LDL.LU R17, [R1+0x4014] ;  /* 0x0040140001117983 */ /* 0x000ee80000300800 */
[----:B------:R-:W3:Y:S01]  /*afb30*/  LDL R5, [R1+0x3a8] ;  /* 0x0003a80001057983 */ /* 0x000ee20000100800 */
[----:B------:R-:W-:Y:S01]  /*afb40*/  IMAD.WIDE R22, R0, 0x2, R18 ;  /* 0x0000000200167825 */ /* 0x000fe200078e0212 */
[----:B--2---:R-:W-:-:S03]  /*afb50*/  ISETP.LT.AND P2, PT, R25, c[0x0][0x178], !P4 ;  /* 0x00005e0019007a0c */ /* 0x004fc60006741270 */
[C---:B------:R-:W-:Y:S01]  /*afb60*/  IMAD.WIDE R24, R0.reuse, 0x2, R2 ;  /* 0x0000000200187825 */ /* 0x040fe200078e0202 */
[----:B---3--:R0:W-:Y:S04]  /*afb70*/  @P5 STG.E.U16 [R22.64], R5 ;  /* 0x0000000516005986 */ /* 0x0081e8000c101504 */
[----:B----4-:R1:W-:Y:S04]  /*afb80*/  @P6 STG.E.U16 [R24.64], R15 ;  /* 0x0000000f18006986 */ /* 0x0103e8000c101504 */
[----:B0-----:R-:W2:Y:S04]  /*afb90*/  LDL R22, [R1+0x1830] ;  /* 0x0018300001167983 */ /* 0x001ea80000100800 */
[----:B------:R-:W3:Y:S04]  /*afba0*/  LDL R23, [R1+0x1ea4] ;  /* 0x001ea40001177983 */ /* 0x000ee80000100800 */
[----:B-1----:R-:W4:Y:S04]  /*afbb0*/  LDL.LU R15, [R1+0x4010] ;  /* 0x00401000010f7983 */ /* 0x002f280000300800 */
[----:B------:R-:W5:Y:S04]  /*afbc0*/  LDL R24, [R1+0x28] ;  /* 0x0000280001187983 */ /* 0x000f680000100800 */
[----:B------:R-:W5:Y:S01]  /*afbd0*/  LDL R25, [R1+0x2074] ;  /* 0x0020740001197983 */ /* 0x000f620000100800 */
[----:B------:R-:W-:Y:S01]  /*afbe0*/  ISETP.LT.AND P1, PT, R7, c[0x0][0x178], !P4 ;  /* 0x00005e0007007a0c */ /* 0x000fe20006721270 */
[----:B------:R-:W-:Y:S01]  /*afbf0*/  IMAD.WIDE R4, R0, 0x2, R16 ;  /* 0x0000000200047825 */ /* 0x000fe200078e0210 */
[----:B--2---:R-:W-:-:S02]  /*afc00*/  ISETP.LT.AND P3, PT, R22, c[0x0][0x178], !P4 ;  /* 0x00005e0016007a0c */ /* 0x004fc40006761270 */
[----:B---3--:R-:W-:Y:S01]  /*afc10*/  ISETP.LT.AND P5, PT, R23, c[0x0][0x178], !P4 ;  /* 0x00005e0017007a0c */ /* 0x008fe200067a1270 */
[----:B----4-:R-:W-:-:S08]  /*afc20*/  IMAD.WIDE R22, R0, 0x2, R14 ;  /* 0x0000000200167825 */ /* 0x010fd000078e020e */
[----:B-----5:R0:W-:Y:S01]  /*afc30*/  @P1 STG.E.U16 [R4.64], R24 ;  /* 0x0000001804001986 */ /* 0x0201e2000c101504 */
[----:B------:R-:W-:-:S03]  /*afc40*/  ISETP.LT.AND P4, PT, R25, c[0x0][0x178], !P4 ;  /* 0x00005e0019007a0c */ /* 0x000fc60006781270 */
[----:B------:R-:W-:Y:S01]  /*afc50*/  @P2 STG.E.U16 [R22.64], R27 ;  /* 0x0000001b16002986 */ /* 0x000fe2000c101504 */
[----:B0-----:R-:W-:-:S05]  /*afc60*/  IMAD.WIDE R24, R0, 0x2, R12 ;  /* 0x0000000200187825 */ /* 0x001fca00078e020c */
[----:B------:R0:W-:Y:S04]  /*afc70*/  @P3 STG.E.U16 [R24.64], R6 ;  /* 0x0000000618003986 */ /* 0x0001e8000c101504 */
[----:B0-----:R-:W2:Y:S01]  /*afc80*/  LDL.LU R6, [R1+0x400c] ;  /* 0x00400c0001067983 */ /* 0x001ea20000300800 */
[----:B------:R-:W-:-:S03]  /*afc90*/  IMAD.WIDE R22, R0, 0x2, R10 ;  /* 0x0000000200167825 */ /* 0x000fc600078e020a */
[----:B------:R-:W3:Y:S04]  /*afca0*/  LDL.LU R24, [R1+0x28] ;  /* 0x0000280001187983 */ /* 0x000ee80000300800 */
[----:B------:R-:W4:Y:S04]  /*afcb0*/  LDL R25, [R1+0x1830] ;  /* 0x0018300001197983 */ /* 0x000f280000100800 */
[----:B--2---:R0:W-:Y:S04]  /*afcc0*/  @P5 STG.E.U16 [R22.64], R6 ;  /* 0x0000000616005986 */ /* 0x0041e8000c101504 */
[----:B0-----:R-:W2:Y:S04]  /*afcd0*/  LDL.LU R6, [R1+0x4008] ;  /* 0x0040080001067983 */ /* 0x001ea80000300800 */
[----:B------:R-:W5:Y:S04]  /*afce0*/  LDL.LU R22, [R1+0x48] ;  /* 0x0000480001167983 */ /* 0x000f680000300800 */
[----:B------:R-:W3:Y:S01]  /*afcf0*/  LDL R23, [R1+0x182c] ;  /* 0x00182c0001177983 */ /* 0x000ee20000100800 */
[----:B------:R-:W-:-:S02]  /*afd00*/  ISETP.LT.AND P6, PT, R28, c[0x0][0x178], !P0 ;  /* 0x00005e001c007a0c */ /* 0x000fc400047c1270 */
[----:B--2---:R-:W-:Y:S02]  /*afd10*/  ISETP.LT.AND P2, PT, R6, c[0x0][0x178], !P0 ;  /* 0x00005e0006007a0c */ /* 0x004fe40004741270 */
[----:B------:R-:W2:Y:S01]  /*afd20*/  LDL.LU R6, [R1+0x4004] ;  /* 0x0040040001067983 */ /* 0x000ea20000300800 */
[----:B------:R-:W-:Y:S02]  /*afd30*/  IADD3 R4, R0, c[0x0][0x198], RZ ;  /* 0x0000660000047a10 */ /* 0x000fe40007ffe0ff */
[----:B------:R-:W-:Y:S01]  /*afd40*/  ISETP.GE.AND P1, PT, R26, c[0x0][0x17c], PT ;  /* 0x00005f001a007a0c */ /* 0x000fe20003f26270 */
[----:B------:R-:W-:Y:S01]  /*afd50*/  IMAD.WIDE R26, R0, 0x2, R8 ;  /* 0x00000002001a7825 */ /* 0x000fe200078e0208 */
[----:B------:R-:W-:-:S03]  /*afd60*/  PRMT R5, R29, 0x7632, R5 ;  /* 0x000076321d057816 */ /* 0x000fc60000000005 */
[----:B------:R-:W-:Y:S01]  /*afd70*/  IMAD.WIDE R28, R4, 0x2, R20 ;  /* 0x00000002041c7825 */ /* 0x000fe200078e0214 */
[----:B--2---:R0:W-:Y:S04]  /*afd80*/  @P4 STG.E.U16 [R26.64], R6 ;  /* 0x000000061a004986 */ /* 0x0041e8000c101504 */
[----:B------:R-:W-:Y:S04]  /*afd90*/  @P6 STG.E.U16 [R28.64], R5 ;  /* 0x000000051c006986 */ /* 0x000fe8000c101504 */
[----:B0-----:R-:W2:Y:S04]  /*afda0*/  LDL.LU R27, [R1+0x3a8] ;  /* 0x0003a800011b7983 */ /* 0x001ea80000300800 */
[----:B------:R0:W-:Y:S04]  /*afdb0*/  STL [R1+0x3fc0], R29 ;  /* 0x003fc01d01007387 */ /* 0x0001e80000100800 */
[----:B0-----:R-:W2:Y:S01]  /*afdc0*/  LDL R29, [R1+0x1824] ;  /* 0x00182400011d7983 */ /* 0x001ea20000100800 */
[----:B------:R-:W-:-:S02]  /*afdd0*/  ISETP.LT.AND P5, PT, R7, c[0x0][0x178], !P0 ;  /* 0x00005e0007007a0c */ /* 0x000fc400047a1270 */
[----:B---3--:R-:W-:Y:S02]  /*afde0*/  PRMT R0, R24, 0x7632, R0 ;  /* 0x0000763218007816 */ /* 0x008fe40000000000 */
[----:B----4-:R-:W-:Y:S01]  /*afdf0*/  ISETP.LT.AND P3, PT, R25, c[0x0][0x178], !P0 ;  /* 0x00005e0019007a0c */ /* 0x010fe20004761270 */
[----:B------:R-:W-:Y:S01]  /*afe00*/  IMAD.WIDE R24, R4, 0x2, R2 ;  /* 0x0000000204187825 */ /* 0x000fe200078e0202 */
[----:B-----5:R-:W-:Y:S02]  /*afe10*/  PRMT R5, R22, 0x7632, R5 ;  /* 0x0000763216057816 */ /* 0x020fe40000000005 */
[----:B------:R-:W-:Y:S01]  /*afe20*/  ISETP.LT.AND P6, PT, R23, c[0x0][0x178], !P0 ;  /* 0x00005e0017007a0c */ /* 0x000fe200047c1270 */
[C---:B------:R-:W-:Y:S01]  /*afe30*/  IMAD.WIDE R22, R4.reuse, 0x2, R16 ;  /* 0x0000000204167825 */ /* 0x040fe200078e0210 */
[----:B------:R0:W-:Y:S04]  /*afe40*/  STL [R1+0x4000], R7 ;  /* 0x0040000701007387 */ /* 0x0001e80000100800 */
[----:B0-----:R-:W3:Y:S01]  /*afe50*/  LDL R7, [R1+0x1ea4] ;  /* 0x001ea40001077983 */ /* 0x001ee20000100800 */
[----:B--2---:R-:W-:Y:S01]  /*afe60*/  PRMT R6, R27, 0x7632, R6 ;  /* 0x000076321b067816 */ /* 0x004fe20000000006 */
[----:B------:R-:W-:Y:S01]  /*afe70*/  IMAD.WIDE R26, R4, 0x2, R18 ;  /* 0x00000002041a7825 */ /* 0x000fe200078e0212 */
[----:B------:R-:W-:-:S04]  /*afe80*/  ISETP.LT.AND P4, PT, R29, c[0x0][0x178], !P0 ;  /* 0x00005e001d007a0c */ /* 0x000fc80004781270 */
[----:B------:R0:W-:Y:S04]  /*afe90*/  @P2 STG.E.U16 [R26.64], R6 ;  /* 0x000000061a002986 */ /* 0x0001e8000c101504 */
[----:B0-----:R-:W2:Y:S05]  /*afea0*/  LDL.LU R27, [R1+0x38] ;  /* 0x00003800011b7983 */ /* 0x001eaa0000300800 */
[----:B------:R0:W-:Y:S04]  /*afeb0*/  @P4 STG.E.U16 [R24.64], R5 ;  /* 0x0000000518004986 */ /* 0x0001e8000c101504 */
[----:B------:R1:W-:Y:S04]  /*afec0*/  @P5 STG.E.U16 [R22.64], R0 ;  /* 0x0000000016005986 */ /* 0x0003e8000c101504 */
[----:B0-----:R-:W4:Y:S04]  /*afed0*/  LDL R5, [R1+0x181c] ;  /* 0x00181c0001057983 */ /* 0x001f280000100800 */
[----:B------:R-:W5:Y:S04]  /*afee0*/  LDL R24, [R1+0x1820] ;  /* 0x0018200001187983 */ /* 0x000f680000100800 */
[----:B------:R-:W5:Y:S04]  /*afef0*/  LDL.LU R25, [R1+0x8] ;  /* 0x0000080001197983 */ /* 0x000f680000300800 */
[----:B-1----:R-:W5:Y:S01]  /*aff00*/  LDL.LU R23, [R1+0x18] ;  /* 0x0000180001177983 */ /* 0x002f620000300800 */
[----:B---3--:R-:W-:-:S03]  /*aff10*/  ISETP.LT.AND P4, PT, R7, c[0x0][0x178], !P0 ;  /* 0x00005e0007007a0c */ /* 0x008fc60004781270 */
[----:B------:R-:W3:Y:S01]  /*aff20*/  LDL R7, [R1+0x3e8] ;  /* 0x0003e80001077983 */ /* 0x000ee20000100800 */
[----:B--2---:R-:W-:Y:S01]  /*aff30*/  PRMT R6, R27, 0x7632, R6 ;  /* 0x000076321b067816 */ /* 0x004fe20000000006 */
[----:B------:R-:W-:-:S05]  /*aff40*/  IMAD.WIDE R26, R4, 0x2, R14 ;  /* 0x00000002041a7825 */ /* 0x000fca00078e020e */
[----:B------:R0:W-:Y:S01]  /*aff50*/  @P6 STG.E.U16 [R26.64], R6 ;  /* 0x000000061a006986 */ /* 0x0001e2000c101504 */
[----:B----4-:R-:W-:-:S03]  /*aff60*/  ISETP.LT.AND P5, PT, R5, c[0x0][0x178], !P1 ;  /* 0x00005e0005007a0c */ /* 0x010fc60004fa1270 */
[----:B0-----:R-:W2:Y:S01]  /*aff70*/  LDL R27, [R1+0x2074] ;  /* 0x00207400011b7983 */ /* 0x001ea20000100800 */
[----:B-----5:R-:W-:Y:S01]  /*aff80*/  PRMT R0, R23, 0x7632, R0 ;  /* 0x0000763217007816 */ /* 0x020fe20000000000 */
[----:B------:R-:W-:Y:S02]  /*aff90*/  IMAD.WIDE R22, R4, 0x2, R12 ;  /* 0x0000000204167825 */ /* 0x000fe400078e020c */
[----:B------:R-:W-:Y:S04]  /*affa0*/  STL [R1+0x3ffc], R9 ;  /* 0x003ffc0901007387 */ /* 0x000fe80000100800 */
[----:B------:R0:W-:Y:S01]  /*affb0*/  @P3 STG.E.U16 [R22.64], R0 ;  /* 0x0000000016003986 */ /* 0x0001e2000c101504 */
[----:B------:R-:W-:Y:S02]  /*affc0*/  ISETP.LT.AND P6, PT, R24, c[0x0][0x178], !P1 ;  /* 0x00005e0018007a0c */ /* 0x000fe40004fc1270 */
[----:B------:R-:W-:-:S02]  /*affd0*/  PRMT R6, R25, 0x7632, R6 ;  /* 0x0000763219067816 */ /* 0x000fc40000000006 */
[C---:B0-----:R-:W-:Y:S01]  /*affe0*/  IADD3 R0, R4.reuse, c[0x0][0x198], RZ ;  /* 0x0000660004007a10 */ /* 0x041fe20007ffe0ff */
[----:B------:R-:W-:-:S04]  /*afff0*/  IMAD.WIDE R22, R4, 0x2, R10 ;  /* 0x0000000204167825 */ /* 0x000fc800078e020a */
[----:B------:R-:W-:Y:S02]  /*b0000*/  IMAD.WIDE R4, R4, 0x2, R8 ;  /* 0x0000000204047825 */ /* 0x000fe400078e0208 */
[----:B------:R-:W4:Y:S02]  /*b0010*/  LDL R9, [R1+0x98] ;  /* 0x0000980001097983 */ /* 0x000f240000100800 */
[----:B------:R-:W-:Y:S02]  /*b0020*/  IMAD.WIDE R24, R0, 0x2, R20 ;  /* 0x0000000200187825 */ /* 0x000fe400078e0214 */
[----:B------:R0:W-:Y:S04]  /*b0030*/  STL [R1+0x3ff0], R20 ;  /* 0x003ff01401007387 */ /* 0x0001e80000100800 */
[----:B0-----:R-:W5:Y:S04]  /*b0040*/  LDL R20, [R1+0x68] ;  /* 0x0000680001147983 */ /* 0x001f680000100800 */
[----:B-----5:R0:W-:Y:S04]  /*b0050*/  STL [R1+0x3ff4], R20 ;  /* 0x003ff41401007387 */ /* 0x0201e80000100800 */
[----:B0-----:R-:W5:Y:S01]  /*b0060*/  LDL R20, [R1+0x88] ;  /* 0x0000880001147983 */ /* 0x001f620000100800 */
[----:B--2---:R-:W-:-:S02]  /*b0070*/  ISETP.LT.AND P0, PT, R27, c[0x0][0x178], !P0 ;  /* 0x00005e001b007a0c */ /* 0x004fc40004701270 */
[----:B------:R-:W-:Y:S01]  /*b0080*/  PRMT R28, R6, 0x7632, R28 ;  /* 0x00007632061c7816 */ /* 0x000fe2000000001c */
[----:B------:R-:W-:Y:S10]  /*b0090*/  @P4 STG.E.U16 [R22.64], R6 ;  /* 0x0000000616004986 */ /* 0x000ff4000c101504 */
[----:B------:R-:W-:Y:S04]  /*b00a0*/  @P0 STG.E.U16 [R4.64], R28 ;  /* 0x0000001c04000986 */ /* 0x000fe8000c101504 */
[----:B-----5:R0:W-:Y:S04]  /*b00b0*/  STL [R1+0x3ff8], R20 ;  /* 0x003ff81401007387 */ /* 0x0201e80000100800 */
[----:B0-----:R-:W2:Y:S04]  /*b00c0*/  LDL R20, [R1+0x78] ;  /* 0x0000780001147983 */ /* 0x001ea80000100800 */
[----:B------:R0:W-:Y:S04]  /*b00d0*/  STL [R1+0x3fec], R21 ;  /* 0x003fec1501007387 */ /* 0x0001e80000100800 */
[----:B------:R-:W5:Y:S04]  /*b00e0*/  LDL R22, [R1+0x3c8] ;  /* 0x0003c80001167983 */ /* 0x000f680000100800 */
[----:B0-----:R-:W2:Y:S04]  /*b00f0*/  LDL R21, [R1+0x181c] ;  /* 0x00181c0001157983 */ /* 0x001ea80000100800 */
[----:B------:R-:W2:Y:S04]  /*b0100*/  LDL.LU R23, [R1+0x3c54] ;  /* 0x003c540001177983 */ /* 0x000ea80000300800 */
[----:B------:R-:W2:Y:S01]  /*b0110*/  LDL R4, [R1+0x3d8] ;  /* 0x0003d80001047983 */ /* 0x000ea20000100800 */
[----:B------:R-:W-:-:S03]  /*b0120*/  IMAD.WIDE R26, R0, 0x2, R18 ;  /* 0x00000002001a7825 */ /* 0x000fc600078e0212 */
[----:B------:R-:W4:Y:S04]  /*b0130*/  LDL R5, [R1+0x182c] ;  /* 0x00182c0001057983 */ /* 0x000f280000100800 */
[----:B------:R0:W-:Y:S04]  /*b0140*/  STL [R1+0x3fe0], R28 ;  /* 0x003fe01c01007387 */ /* 0x0001e80000100800 */
[----:B---3--:R1:W-:Y:S04]  /*b0150*/  @P5 STG.E.U16 [R24.64], R7 ;  /* 0x0000000718005986 */ /* 0x0083e8000c101504 */
[----:B0-----:R-:W3:Y:S04]  /*b0160*/  LDL R28, [R1+0x2074] ;  /* 0x00207400011c7983 */ /* 0x001ee80000100800 */
[----:B-1----:R-:W5:Y:S04]  /*b0170*/  LDL.LU R7, [R1+0x4000] ;  /* 0x0040000001077983 */ /* 0x002f680000300800 */
[----:B------:R-:W5:Y:S04]  /*b0180*/  LDL R24, [R1+0x1ea4] ;  /* 0x001ea40001187983 */ /* 0x000f680000100800 */
[----:B------:R-:W5:Y:S04]  /*b0190*/  LDL.LU R25, [R1+0x3c50] ;  /* 0x003c500001197983 */ /* 0x000f680000300800 */
[----:B--2---:R0:W-:Y:S04]  /*b01a0*/  @P6 STG.E.U16 [R26.64], R4 ;  /* 0x000000041a006986 */ /* 0x0041e8000c101504 */
[----:B0-----:R-:W2:Y:S01]  /*b01b0*/  LDL R27, [R1+0x1830] ;  /* 0x00183000011b7983 */ /* 0x001ea20000100800 */
[----:B------:R-:W-:-:S02]  /*b01c0*/  ISETP.LT.AND P2, PT, R29, c[0x0][0x178], !P1 ;  /* 0x00005e001d007a0c */ /* 0x000fc40004f41270 */
[----:B----4-:R-:W-:Y:S01]  /*b01d0*/  ISETP.LT.AND P4, PT, R5, c[0x0][0x178], !P1 ;  /* 0x00005e0005007a0c */ /* 0x010fe20004f81270 */
[----:B---3--:R0:W-:Y:S01]  /*b01e0*/  STL [R1+0x3fe4], R28 ;  /* 0x003fe41c01007387 */ /* 0x0081e20000100800 */
[----:B-----5:R-:W-:Y:S02]  /*b01f0*/  ISETP.LT.AND P3, PT, R7, c[0x0][0x178], !P1 ;  /* 0x00005e0007007a0c */ /* 0x020fe40004f61270 */
[----:B------:R-:W-:Y:S02]  /*b0200*/  ISETP.LT.AND P6, PT, R24, c[0x0][0x178], !P1 ;  /* 0x00005e0018007a0c */ /* 0x000fe40004fc1270 */
[----:B--2---:R-:W-:Y:S02]  /*b0210*/  ISETP.LT.AND P5, PT, R27, c[0x0][0x178], !P1 ;  /* 0x00005e001b007a0c */ /* 0x004fe40004fa1270 */
[----:B------:R-:W-:Y:S02]  /*b0220*/  ISETP.LT.AND P1, PT, R28, c[0x0][0x178], !P1 ;  /* 0x00005e001c007a0c */ /* 0x000fe40004f21270 */
[----:B0-----:R-:W2:Y:S01]  /*b0230*/  LDL R28, [R1+0x1ea4] ;  /* 0x001ea400011c7983 */ /* 0x001ea20000100800 */
[----:B------:R-:W-:Y:S01]  /*b0240*/  IMAD.WIDE R4, R0, 0x2, R2 ;  /* 0x0000000200047825 */ /* 0x000fe200078e0202 */
[----:B------:R-:W-:-:S03]  /*b0250*/  ISETP.GE.AND P0, PT, R25, c[0x0][0x17c], PT ;  /* 0x00005f0019007a0c */ /* 0x000fc60003f06270 */
[C---:B------:R-:W-:Y:S01]  /*b0260*/  IMAD.WIDE R26, R0.reuse, 0x2, R16 ;  /* 0x00000002001a7825 */ /* 0x040fe200078e0210 */
[----:B------:R-:W-:Y:S03]  /*b0270*/  @P2 STG.E.U16 [R4.64], R22 ;  /* 0x0000001604002986 */ /* 0x000fe6000c101504 */
[C---:B------:R-:W-:Y:S01]  /*b0280*/  IMAD.WIDE R24, R0.reuse, 0x2, R14 ;  /* 0x0000000200187825 */ /* 0x040fe200078e020e */
[----:B------:R-:W-:Y:S04]  /*b0290*/  @P3 STG.E.U16 [R26.64], R9 ;  /* 0x000000091a003986 */ /* 0x000fe8000c101504 */
[----:B------:R-:W-:Y:S04]  /*b02a0*/  @P4 STG.E.U16 [R24.64], R20 ;  /* 0x0000001418004986 */ /* 0x000fe8000c101504 */
[----:B--2---:R0:W-:Y:S04]  /*b02b0*/  STL [R1+0x3fe8], R28 ;  /* 0x003fe81c01007387 */ /* 0x0041e80000100800 */
[----:B0-----:R-:W2:Y:S04]  /*b02c0*/  LDL R28, [R1+0x1830] ;  /* 0x00183000011c7983 */ /* 0x001ea80000100800 */
[----:B------:R-:W3:Y:S04]  /*b02d0*/  LDL.LU R9, [R1+0x3ffc] ;  /* 0x003ffc0001097983 */ /* 0x000ee80000300800 */
[----:B------:R-:W4:Y:S01]  /*b02e0*/  LDL.LU R20, [R1+0x3ff8] ;  /* 0x003ff80001147983 */ /* 0x000f220000300800 */
[----:B------:R-:W-:Y:S01]  /*b02f0*/  ISETP.GE.AND P2, PT, R23, c[0x0][0x17c], PT ;  /* 0x00005f0017007a0c */ /* 0x000fe20003f46270 */
[----:B------:R-:W-:-:S02]  /*b0300*/  IMAD.WIDE R22, R0, 0x2, R12 ;  /* 0x0000000200167825 */ /* 0x000fc400078e020c */
[----:B------:R-:W5:Y:S04]  /*b0310*/  LDL.LU R24, [R1+0x3e8] ;  /* 0x0003e80001187983 */ /* 0x000f680000300800 */
[----:B------:R-:W2:Y:S04]  /*b0320*/  LDL.LU R25, [R1+0x3d8] ;  /* 0x0003d80001197983 */ /* 0x000ea80000300800 */
[----:B----4-:R0:W-:Y:S04]  /*b0330*/  @P5 STG.E.U16 [R22.64], R20 ;  /* 0x0000001416005986 */ /* 0x0101e8000c101504 */
[----:B0-----:R-:W4:Y:S01]  /*b0340*/  LDL.LU R20, [R1+0x3ff4] ;  /* 0x003ff40001147983 */ /* 0x001f220000300800 */
[----:B------:R-:W-:-:S03]  /*b0350*/  IMAD.WIDE R4, R0, 0x2, R10 ;  /* 0x0000000200047825 */ /* 0x000fc600078e020a */
[----:B------:R-:W2:Y:S01]  /*b0360*/  LDL.LU R22, [R1+0x3c8] ;  /* 0x0003c80001167983 */ /* 0x000ea20000300800 */
[----:B------:R-:W-:-:S03]  /*b0370*/  ISETP.LT.AND P3, PT, R21, c[0x0][0x178], !P0 ;  /* 0x00005e0015007a0c */ /* 0x000fc60004761270 */
[----:B------:R-:W2:Y:S04]  /*b0380*/  LDL R23, [R1+0x182c] ;  /* 0x00182c0001177983 */ /* 0x000ea80000100800 */
[----:B----4-:R0:W-:Y:S04]  /*b0390*/  @P6 STG.E.U16 [R4.64], R20 ;  /* 0x0000001404006986 */ /* 0x0101e8000c101504 */
[----:B0-----:R-:W4:Y:S04]  /*b03a0*/  LDL.LU R20, [R1+0x3ff0] ;  /* 0x003ff00001147983 */ /* 0x001f280000300800 */
[----:B------:R-:W2:Y:S04]  /*b03b0*/  LDL R4, [R1+0x58] ;  /* 0x0000580001047983 */ /* 0x000ea80000100800 */
[----:B------:R-:W4:Y:S04]  /*b03c0*/  LDL R5, [R1+0x1820] ;  /* 0x0018200001057983 */ /* 0x000f280000100800 */
[----:B------:R-:W4:Y:S01]  /*b03d0*/  LDL.LU R21, [R1+0x3fec] ;  /* 0x003fec0001157983 */ /* 0x000f220000300800 */
[C---:B---3--:R-:W-:Y:S01]  /*b03e0*/  IMAD.WIDE R26, R0.reuse, 0x2, R8 ;  /* 0x00000002001a7825 */ /* 0x048fe200078e0208 */
[----:B------:R-:W-:-:S04]  /*b03f0*/  IADD3 R0, R0, c[0x0][0x198], RZ ;  /* 0x0000660000007a10 */ /* 0x000fc80007ffe0ff */
[----:B--2---:R5:W-:Y:S02]  /*b0400*/  @P1 STG.E.U16 [R26.64], R4 ;  /* 0x000000041a001986 */ /* 0x004be4000c101504 */
[----:B-----5:R-:W-:Y:S02]  /*b0410*/  PRMT R27, R24, 0x7632, R27 ;  /* 0x00007632181b7816 */ /* 0x020fe4000000001b */
[----:B------:R-:W-:Y:S01]  /*b0420*/  PRMT R26, R25, 0x7632, R26 ;  /* 0x00007632191a7816 */ /* 0x000fe2000000001a */
[----:B----4-:R-:W-:-:S05]  /*b0430*/  IMAD.WIDE R24, R0, 0x2, R20 ;  /* 0x0000000200187825 */ /* 0x010fca00078e0214 */
[----:B------:R0:W-:Y:S04]  /*b0440*/  @P3 STG.E.U16 [R24.64], R27 ;  /* 0x0000001b18003986 */ /* 0x0001e8000c101504 */
[----:B0-----:R-:W2:Y:S01]  /*b0450*/  LDL.LU R25, [R1+0x98] ;  /* 0x0000980001197983 */ /* 0x001ea20000300800 */
[----:B------:R-:W-:Y:S02]  /*b0460*/  ISETP.LT.AND P4, PT, R5, c[0x0][0x178], !P0 ;  /* 0x00005e0005007a0c */ /* 0x000fe40004781270 */
[----:B------:R-:W-:Y:S02]  /*b0470*/  ISETP.LT.AND P5, PT, R29, c[0x0][0x178], !P0 ;  /* 0x00005e001d007a0c */ /* 0x000fe400047a1270 */
[----:B------:R-:W-:Y:S02]  /*b0480*/  ISETP.LT.AND P6, PT, R7, c[0x0][0x178], !P0 ;  /* 0x00005e0007007a0c */ /* 0x000fe400047c1270 */
[----:B------:R-:W-:-:S02]  /*b0490*/  PRMT R6, R22, 0x7632, R6 ;  /* 0x0000763216067816 */ /* 0x000fc40000000006 */
[----:B------:R-:W-:Y:S01]  /*b04a0*/  ISETP.LT.AND P1, PT, R23, c[0x0][0x178], !P0 ;  /* 0x00005e0017007a0c */ /* 0x000fe20004721270 */
[----:B------:R-:W-:-:S04]  /*b04b0*/  IMAD.WIDE R22, R0, 0x2, R18 ;  /* 0x0000000200167825 */ /* 0x000fc800078e0212 */
[----:B------:R-:W-:Y:S01]  /*b04c0*/  IMAD.WIDE R4, R0, 0x2, R2 ;  /* 0x0000000200047825 */ /* 0x000fe200078e0202 */
[----:B------:R0:W-:Y:S01]  /*b04d0*/  @P4 STG.E.U16 [R22.64], R26 ;  /* 0x0000001a16004986 */ /* 0x0001e2000c101504 */
[----:B------:R-:W-:-:S03]  /*b04e0*/  ISETP.LT.AND P4, PT, R28, c[0x0][0x178], !P0 ;  /* 0x00005e001c007a0c */ /* 0x000fc60004781270 */
[----:B------:R1:W-:Y:S04]  /*b04f0*/  @P5 STG.E.U16 [R4.64], R6 ;  /* 0x0000000604005986 */ /* 0x0003e8000c101504 */
[----:B0-----:R-:W3:Y:S04]  /*b0500*/  LDL.LU R22, [R1+0x58] ;  /* 0x0000580001167983 */ /* 0x001ee80000300800 */
[----:B------:R-:W4:Y:S04]  /*b0510*/  LDL R23, [R1+0x181c] ;  /* 0x00181c0001177983 */ /* 0x000f280000100800 */
[----:B-1----:R-:W5:Y:S01]  /*b0520*/  LDL.LU R5, [R1+0x78] ;  /* 0x0000780001057983 */ /* 0x002f620000300800 */
[----:B--2---:R-:W-:Y:S01]  /*b0530*/  PRMT R27, R25, 0x7632, R27 ;  /* 0x00007632191b7816 */ /* 0x004fe2000000001b */
[----:B------:R-:W-:-:S05]  /*b0540*/  IMAD.WIDE R24, R0, 0x2, R16 ;  /* 0x0000000200187825 */ /* 0x000fca00078e0210 */
[----:B------:R0:W-:Y:S04]  /*b0550*/  @P6 STG.E.U16 [R24.64], R27 ;  /* 0x0000001b18006986 */ /* 0x0001e8000c101504 */
[----:B0-----:R-:W2:Y:S04]  /*b0560*/  LDL.LU R24, [R1+0x88] ;  /* 0x0000880001187983 */ /* 0x001ea80000300800 */
[----:B------:R-:W2:Y:S04]  /*b0570*/  LDL.LU R25, [R1+0x68] ;  /* 0x0000680001197983 */ /* 0x000ea80000300800 */
[----:B------:R-:W2:Y:S02]  /*b0580*/  LDL.LU R28, [R1+0x3fe8] ;  /* 0x003fe800011c7983 */ /* 0x000ea40000300800 */
[----:B--2---:R-:W-:-:S02]  /*b0590*/  ISETP.LT.AND P5, PT, R28, c[0x0][0x178], !P0 ;  /* 0x00005e001c007a0c */ /* 0x004fc400047a1270 */
[----:B------:R-:W2:Y:S01]  /*b05a0*/  LDL.LU R28, [R1+0x3fe4] ;  /* 0x003fe400011c7983 */ /* 0x000ea20000300800 */
[----:B-----5:R-:W-:Y:S01]  /*b05b0*/  PRMT R6, R5, 0x7632, R6 ;  /* 0x0000763205067816 */ /* 0x020fe20000000006 */
[----:B------:R-:W-:-:S05]  /*b05c0*/  IMAD.WIDE R4, R0, 0x2, R14 ;  /* 0x0000000200047825 */ /* 0x000fca00078e020e */
[----:B------:R0:W-:Y:S01]  /*b05d0*/  @P1 STG.E.U16 [R4.64], R6 ;  /* 0x0000000604001986 */ /* 0x0001e2000c101504 */
[----:B--2---:R-:W-:-:S03]  /*b05e0*/  ISETP.LT.AND P3, PT, R28, c[0x0][0x178], !P0 ;  /* 0x00005e001c007a0c */ /* 0x004fc60004761270 */
[----:B------:R-:W3:Y:S04]  /*b05f0*/  LDL.LU R28, [R1+0x3fe0] ;  /* 0x003fe000011c7983 */ /* 0x000ee80000300800 */
[----:B0-----:R-:W2:Y:S01]  /*b0600*/  LDL R6, [R1+0x1820] ;  /* 0x0018200001067983 */ /* 0x001ea20000100800 */
[----:B------:R-:W-:Y:S02]  /*b0610*/  PRMT R26, R24, 0x7632, R26 ;  /* 0x00007632181a7816 */ /* 0x000fe4000000001a */
[----:B------:R-:W-:Y:S01]  /*b0620*/  PRMT R27, R25, 0x7632, R27 ;  /* 0x00007632191b7816 */ /* 0x000fe2000000001b */
[C---:B------:R-:W-:Y:S01]  /*b0630*/  IMAD.WIDE R24, R0.reuse, 0x2, R12 ;  /* 0x0000000200187825 */ /* 0x040fe200078e020c */
[----:B----4-:R-:W-:Y:S01]  /*b0640*/  ISETP.LT.AND P1, PT, R23, c[0x0][0x178], !P2 ;  /* 0x00005e0017007a0c */ /* 0x010fe20005721270 */
[----:B------:R0:W-:Y:S02]  /*b0650*/  STL [R1+0x3fdc], R13 ;  /* 0x003fdc0d01007387 */ /* 0x0001e40000100800 */
[----:B------:R-:W-:-:S02]  /*b0660*/  IMAD.WIDE R4, R0, 0x2, R8 ;  /* 0x0000000200047825 */ /* 0x000fc400078e0208 */
[----:B------:R-:W-:Y:S04]  /*b0670*/  @P4 STG.E.U16 [R24.64], R26 ;  /* 0x0000001a18004986 */ /* 0x000fe8000c101504 */
[----:B0-----:R-:W4:Y:S04]  /*b0680*/  LDL R13, [R1+0x408] ;  /* 0x00040800010d7983 */ /* 0x001f280000100800 */
[----:B------:R0:W-:Y:S04]  /*b0690*/  STL [R1+0x3fd8], R10 ;  /* 0x003fd80a01007387 */ /* 0x0001e80000100800 */
[----:B------:R1:W-:Y:S01]  /*b06a0*/  STL [R1+0x3fd4], R11 ;  /* 0x003fd40b01007387 */ /* 0x0003e20000100800 */
[----:B---3--:R-:W-:Y:S01]  /*b06b0*/  PRMT R28, R22, 0x7632, R28 ;  /* 0x00007632161c7816 */ /* 0x008fe2000000001c */
[----:B------:R-:W-:-:S02]  /*b06c0*/  IMAD.WIDE R22, R0, 0x2, R10 ;  /* 0x0000000200167825 */ /* 0x000fc400078e020a */
[----:B0-----:R-:W3:Y:S01]  /*b06d0*/  LDL R10, [R1+0x3f8] ;  /* 0x0003f800010a7983 */ /* 0x001ee20000100800 */
[----:B--2---:R-:W-:Y:S02]  /*b06e0*/  ISETP.LT.AND P0, PT, R6, c[0x0][0x178], !P2 ;  /* 0x00005e0006007a0c */ /* 0x004fe40005701270 */
[----:B------:R-:W-:Y:S01]  /*b06f0*/  IADD3 R6, R0, c[0x0][0x198], RZ ;  /* 0x0000660000067a10 */ /* 0x000fe20007ffe0ff */
[----:B-1----:R-:W2:Y:S04]  /*b0700*/  LDL R11, [R1+0xd8] ;  /* 0x0000d800010b7983 */ /* 0x002ea80000100800 */
[----:B------:R-:W5:Y:S04]  /*b0710*/  LDL R0, [R1+0x1820] ;  /* 0x0018200001007983 */ /* 0x000f680000100800 */
[----:B------:R-:W2:Y:S04]  /*b0720*/  LDL.LU R24, [R1+0x3c58] ;  /* 0x003c580001187983 */ /* 0x000ea80000300800 */
[----:B------:R-:W2:Y:S04]  /*b0730*/  LDL R25, [R1+0x1830] ;  /* 0x0018300001197983 */ /* 0x000ea80000100800 */
[----:B------:R0:W-:Y:S04]  /*b0740*/  @P5 STG.E.U16 [R22.64], R27 ;  /* 0x0000001b16005986 */ /* 0x0001e8000c101504 */
[----:B------:R1:W-:Y:S04]  /*b0750*/  @P3 STG.E.U16 [R4.64], R28 ;  /* 0x0000001c04003986 */ /* 0x0003e8000c101504 */
[----:B0-----:R-:W2:Y:S04]  /*b0760*/  LDL.LU R27, [R1+0xc8] ;  /* 0x0000c800011b7983 */ /* 0x001ea80000300800 */
[----:B-1----:R-:W2:Y:S04]  /*b0770*/  LDL R5, [R1+0x182c] ;  /* 0x00182c0001057983 */ /* 0x002ea80000100800 */
[----:B------:R0:W-:Y:S04]  /*b0780*/  STL [R1+0x3fc4], R28 ;  /* 0x003fc41c01007387 */ /* 0x0001e80000100800 */
[----:B0-----:R-:W2:Y:S01]  /*b0790*/  LDL R28, [R1+0xa8] ;  /* 0x0000a800011c7983 */ /* 0x001ea20000100800 */
[----:B------:R-:W-:Y:S01]  /*b07a0*/  ISETP.LT.AND P4, PT, R29, c[0x0][0x178], !P2 ;  /* 0x00005e001d007a0c */ /* 0x000fe20005781270 */
[----:B------:R-:W-:-:S02]  /*b07b0*/  IMAD.WIDE R22, R6, 0x2, R20 ;  /* 0x0000000206167825 */ /* 0x000fc400078e0214 */
[----:B--2---:R0:W-:Y:S04]  /*b07c0*/  STL [R1+0x3fcc], R28 ;  /* 0x003fcc1c01007387 */ /* 0x0041e80000100800 */
[----:B0-----:R-:W2:Y:S04]  /*b07d0*/  LDL R28, [R1+0xb8] ;  /* 0x0000b800011c7983 */ /* 0x001ea80000100800 */
[----:B------:R0:W-:Y:S04]  /*b07e0*/  STL [R1+0x3fd0], R29 ;  /* 0x003fd01d01007387 */ /* 0x0001e80000100800 */
[----:B0-----:R-:W2:Y:S01]  /*b07f0*/  LDL.LU R29, [R1+0x428] ;  /* 0x00042800011d7983 */ /* 0x001ea20000300800 */
[----:B------:R-:W-:-:S03]  /*b0800*/  ISETP.LT.AND P5, PT, R7, c[0x0][0x178], !P2 ;  /* 0x00005e0007007a0c */ /* 0x000fc600057a1270 */
[----:B------:R0:W-:Y:S04]  /*b0810*/  STL [R1+0x3fc8], R7 ;  /* 0x003fc80701007387 */ /* 0x0001e80000100800 */
[----:B0-----:R-:W3:Y:S04]  /*b0820*/  LDL.LU R7, [R1+0x418] ;  /* 0x0004180001077983 */ /* 0x001ee80000300800 */
[----:B--2---:R0:W-:Y:S04]  /*b0830*/  @P1 STG.E.U16 [R22.64], R29 ;  /* 0x0000001d16001986 */ /* 0x0041e8000c101504 */
[----:B0-----:R-:W2:Y:S01]  /*b0840*/  LDL.LU R23, [R1+0x3c5c] ;  /* 0x003c5c0001177983 */ /* 0x001ea20000300800 */
[----:B------:R-:W-:Y:S01]  /*b0850*/  ISETP.LT.AND P6, PT, R5, c[0x0][0x178], !P2 ;  /* 0x00005e0005007a0c */ /* 0x000fe200057c1270 */
[----:B------:R-:W-:Y:S01]  /*b0860*/  IMAD.WIDE R4, R6, 0x2, R18 ;  /* 0x0000000206047825 */ /* 0x000fe200078e0212 */
[----:B------:R-:W-:-:S02]  /*b0870*/  ISETP.GE.AND P3, PT, R24, c[0x0][0x17c], PT ;  /* 0x00005f0018007a0c */ /* 0x000fc40003f66270 */
[----:B------:R-:W-:Y:S01]  /*b0880*/  ISETP.LT.AND P1, PT, R25, c[0x0][0x178], !P2 ;  /* 0x00005e0019007a0c */ /* 0x000fe20005721270 */
[C---:B------:R-:W-:Y:S01]  /*b0890*/  IMAD.WIDE R24, R6.reuse, 0x2, R2 ;  /* 0x0000000206187825 */ /* 0x040fe200078e0202 */
[----:B---3--:R0:W-:Y:S04]  /*b08a0*/  @P0 STG.E.U16 [R4.64], R7 ;  /* 0x0000000704000986 */ /* 0x0081e8000c101504 */
[----:B----4-:R1:W-:Y:S01]  /*b08b0*/  @P4 STG.E.U16 [R24.64], R13 ;  /* 0x0000000d18004986 */ /* 0x0103e2000c101504 */
[----:B0-----:R-:W-:-:S03]  /*b08c0*/  IMAD.WIDE R4, R6, 0x2, R14 ;  /* 0x0000000206047825 */ /* 0x001fc600078e020e */
[----:B-1----:R-:W3:Y:S04]  /*b08d0*/  LDL.LU R13, [R1+0x3fdc] ;  /* 0x003fdc00010d7983 */ /* 0x002ee80000300800 */
[----:B------:R-:W4:Y:S01]  /*b08e0*/  LDL R25, [R1+0x1ea4] ;  /* 0x001ea40001197983 */ /* 0x000f220000100800 */
[----:B--2---:R-:W-:Y:S01]  /*b08f0*/  ISETP.GE.AND P0, PT, R23, c[0x0][0x17c], PT ;  /* 0x00005f0017007a0c */ /* 0x004fe20003f06270 */
[----:B------:R-:W-:-:S05]  /*b0900*/  IMAD.WIDE R22, R6, 0x2, R16 ;  /* 0x0000000206167825 */ /* 0x000fca00078e0210 */
[----:B------:R0:W-:Y:S04]  /*b0910*/  @P5 STG.E.U16 [R22.64], R10 ;  /* 0x0000000a16005986 */ /* 0x0001e8000c101504 */
[----:B------:R1:W-:Y:S04]  /*b0920*/  @P6 STG.E.U16 [R4.64], R11 ;  /* 0x0000000b04006986 */ /* 0x0003e8000c101504 */
[----:B0-----:R-:W2:Y:S04]  /*b0930*/  LDL.LU R10, [R1+0x3fd8] ;  /* 0x003fd800010a7983 */ /* 0x001ea80000300800 */
[----:B------:R-:W2:Y:S04]  /*b0940*/  LDL R22, [R1+0x181c] ;  /* 0x00181c0001167983 */ /* 0x000ea80000100800 */
[----:B------:R-:W2:Y:S04]  /*b0950*/  LDL.LU R23, [R1+0x3c60] ;  /* 0x003c600001177983 */ /* 0x000ea80000300800 */
[----:B-1----:R-:W2:Y:S04]  /*b0960*/  LDL.LU R11, [R1+0x3fd4] ;  /* 0x003fd400010b7983 */ /* 0x002ea80000300800 */
[----:B------:R-:W2:Y:S01]  /*b0970*/  LDL R5, [R1+0x2074] ;  /* 0x0020740001057983 */ /* 0x000ea20000100800 */
[----:B----4-:R-:W-:Y:S01]  /*b0980*/  ISETP.LT.AND P4, PT, R25, c[0x0][0x178], !P2 ;  /* 0x00005e0019007a0c */ /* 0x010fe20005781270 */
[----:B---3--:R-:W-:Y:S01]  /*b0990*/  IMAD.WIDE R24, R6, 0x2, R12 ;  /* 0x0000000206187825 */ /* 0x008fe200078e020c */
[----:B------:R-:W-:-:S04]  /*b09a0*/  PRMT R26, R29, 0x7632, R26 ;  /* 0x000076321d1a7816 */ /* 0x000fc8000000001a */
[----:B------:R-:W-:Y:S01]  /*b09b0*/  @P1 STG.E.U16 [R24.64], R27 ;  /* 0x0000001b18001986 */ /* 0x000fe2000c101504 */
[----:B--2---:R-:W-:Y:S01]  /*b09c0*/  ISETP.LT.AND P2, PT, R5, c[0x0][0x178], !P2 ;  /* 0x00005e0005007a0c */ /* 0x004fe20005741270 */
[----:B------:R-:W-:Y:S02]  /*b09d0*/  IMAD.WIDE R4, R6, 0x2, R10 ;  /* 0x0000000206047825 */ /* 0x000fe400078e020a */
[----:B------:R-:W-:Y:S04]  /*b09e0*/  STL [R1+0x3fbc], R11 ;  /* 0x003fbc0b01007387 */ /* 0x000fe80000100800 */
[----:B------:R-:W2:Y:S04]  /*b09f0*/  LDL.LU R29, [R1+0x3fd0] ;  /* 0x003fd000011d7983 */ /* 0x000ea80000300800 */
[----:B------:R0:W-:Y:S04]  /*b0a00*/  @P4 STG.E.U16 [R4.64], R28 ;  /* 0x0000001c04004986 */ /* 0x0001e8000c101504 */
[----:B0-----:R-:W3:Y:S01]  /*b0a10*/  LDL.LU R28, [R1+0x3fcc] ;  /* 0x003fcc00011c7983 */ /* 0x001ee20000300800 */
[----:B------:R-:W-:-:S02]  /*b0a20*/  ISETP.LT.AND P6, PT, R22, c[0x0][0x178], !P3 ;  /* 0x00005e0016007a0c */ /* 0x000fc40005fc1270 */
[----:B-----5:R-:W-:Y:S02]  /*b0a30*/  ISETP.LT.AND P5, PT, R0, c[0x0][0x178], !P3 ;  /* 0x00005e0000007a0c */ /* 0x020fe40005fa1270 */
[C---:B------:R-:W-:Y:S01]  /*b0a40*/  IADD3 R0, R6.reuse, c[0x0][0x198], RZ ;  /* 0x0000660006007a10 */ /* 0x040fe20007ffe0ff */
[----:B------:R-:W-:Y:S01]  /*b0a50*/  IMAD.WIDE R24, R6, 0x2, R8 ;  /* 0x0000000206187825 */ /* 0x000fe200078e0208 */
[----:B------:R-:W-:Y:S02]  /*b0a60*/  ISETP.GE.AND P1, PT, R23, c[0x0][0x17c], PT ;  /* 0x00005f0017007a0c */ /* 0x000fe40003f26270 */
[----:B------:R-:W-:Y:S01]  /*b0a70*/  PRMT R6, R7, 0x7632, R6 ;  /* 0x0000763207067816 */ /* 0x000fe20000000006 */
[----:B------:R-:W-:Y:S01]  /*b0a80*/  IMAD.WIDE R22, R0, 0x2, R20 ;  /* 0x0000000200167825 */ /* 0x000fe200078e0214 */
[----:B------:R-:W4:Y:S01]  /*b0a90*/  LDL.LU R7, [R1+0x3fc8] ;  /* 0x003fc80001077983 */ /* 0x000f220000300800 */
[----:B--2---:R-:W-:-:S03]  /*b0aa0*/  ISETP.LT.AND P4, PT, R29, c[0x0][0x178], !P3 ;  /* 0x00005e001d007a0c */ /* 0x004fc60005f81270 */
[----:B---3--:R0:W-:Y:S04]  /*b0ab0*/  @P2 STG.E.U16 [R24.64], R28 ;  /* 0x0000001c18002986 */ /* 0x0081e8000c101504 */
[----:B------:R1:W-:Y:S04]  /*b0ac0*/  @P6 STG.E.U16 [R22.64], R26 ;  /* 0x0000001a16006986 */ /* 0x0003e8000c101504 */
[----:B0-----:R-:W2:Y:S04]  /*b0ad0*/  LDL.LU R28, [R1+0x3fc4] ;  /* 0x003fc400011c7983 */ /* 0x001ea80000300800 */
[----:B------:R-:W3:Y:S04]  /*b0ae0*/  LDL.LU R24, [R1+0x3f8] ;  /* 0x0003f80001187983 */ /* 0x000ee80000300800 */
[----:B------:R-:W2:Y:S04]  /*b0af0*/  LDL.LU R25, [R1+0xd8] ;  /* 0x0000d80001197983 */ /* 0x000ea80000300800 */
[----:B-1----:R-:W5:Y:S04]  /*b0b00*/  LDL R26, [R1+0x182c] ;  /* 0x00182c00011a7983 */ /* 0x002f680000100800 */
[----:B------:R-:W4:Y:S04]  /*b0b10*/  LDL R22, [R1+0x1830] ;  /* 0x0018300001167983 */ /* 0x000f280000100800 */
[----:B------:R-:W4:Y:S04]  /*b0b20*/  LDL.LU R23, [R1+0x408] ;  /* 0x0004080001177983 */ /* 0x000f280000300800 */
[----:B------:R-:W4:Y:S01]  /*b0b30*/  LDL.LU R29, [R1+0x3fc0] ;  /* 0x003fc000011d7983 */ /* 0x000f220000300800 */
[----:B------:R-:W-:-:S03]  /*b0b40*/  IMAD.WIDE R4, R0, 0x2, R18 ;  /* 0x0000000200047825 */ /* 0x000fc600078e0212 */
[----:B------:R-:W-:Y:S04]  /*b0b50*/  STL [R1+0x3fb8], R17 ;  /* 0x003fb81101007387 */ /* 0x000fe80000100800 */
[----:B------:R3:W-:Y:S02]  /*b0b60*/  @P5 STG.E.U16 [R4.64], R6 ;  /* 0x0000000604005986 */ /* 0x0007e4000c101504 */
[----:B---3--:R-:W-:Y:S02]  /*b0b70*/  PRMT R6, R24, 0x7632, R6 ;  /* 0x0000763218067816 */ /* 0x008fe40000000006 */
[----:B--2---:R-:W-:Y:S01]  /*b0b80*/  PRMT R28, R25, 0x7632, R28 ;  /* 0x00007632191c7816 */ /* 0x004fe2000000001c */
[----:B------:R-:W-:Y:S01]  /*b0b90*/  IMAD.WIDE R24, R0, 0x2, R14 ;  /* 0x0000000200187825 */ /* 0x000fe200078e020e */
[----:B-----5:R-:W-:-:S02]  /*b0ba0*/  ISETP.LT.AND P2, PT, R26, c[0x0][0x178], !P3 ;  /* 0x00005e001a007a0c */ /* 0x020fc40005f41270 */
[----:B----4-:R-:W-:Y:S02]  /*b0bb0*/  ISETP.LT.AND P5, PT, R22, c[0x0][0x178], !P3 ;  /* 0x00005e0016007a0c */ /* 0x010fe40005fa1270 */
[----:B------:R-:W-:Y:S01]  /*b0bc0*/  PRMT R11, R23, 0x7632, R11 ;  /* 0x00007632170b7816 */ /* 0x000fe2000000000b */
[C---:B------:R-:W-:Y:S02]  /*b0bd0*/  IMAD.WIDE R22, R0.reuse, 0x2, R16 ;  /* 0x0000000200167825 */ /* 0x040fe400078e0210 */
[----:B------:R-:W2:Y:S01]  /*b0be0*/  LDL R17, [R1+0x1ea4] ;  /* 0x001ea40001117983 */ /* 0x000ea20000100800 */
[----:B------:R-:W-:Y:S01]  /*b0bf0*/  PRMT R29, R27, 0x7632, R29 ;  /* 0x000076321b1d7816 */ /* 0x000fe2000000001d */
[C---:B------:R-:W-:Y:S02]  /*b0c00*/  IMAD.WIDE R26, R0.reuse, 0x2, R12 ;  /* 0x00000002001a7825 */ /* 0x040fe400078e020c */
[----:B------:R0:W-:Y:S04]  /*b0c10*/  STL [R1+0x3fb4], R15 ;  /* 0x003fb40f01007387 */ /* 0x0001e80000100800 */
[----:B0-----:R-:W3:Y:S04]  /*b0c20*/  LDL.LU R15, [R1+0xa8] ;  /* 0x0000a800010f7983 */ /* 0x001ee80000300800 */
[----:B------:R0:W-:Y:S04]  /*b0c30*/  STL [R1+0x3fb0], R13 ;  /* 0x003fb00d01007387 */ /* 0x0001e80000100800 */
[----:B0-----:R-:W4:Y:S01]  /*b0c40*/  LDL R13, [R1+0x2074] ;  /* 0x00207400010d7983 */ /* 0x001f220000100800 */
[----:B------:R-:W-:Y:S01]  /*b0c50*/  ISETP.LT.AND P6, PT, R7, c[0x0][0x178], !P3 ;  /* 0x00005e0007007a0c */ /* 0x000fe20005fc1270 */
[----:B------:R-:W-:-:S05]  /*b0c60*/  IMAD.WIDE R4, R0, 0x2, R2 ;  /* 0x0000000200047825 */ /* 0x000fca00078e0202 */
[----:B------:R0:W-:Y:S07]  /*b0c70*/  @P4 STG.E.U16 [R4.64], R11 ;  /* 0x0000000b04004986 */ /* 0x0001ee000c101504 */
[----:B------:R1:W-:Y:S04]  /*b0c80*/  @P6 STG.E.U16 [R22.64], R6 ;  /* 0x0000000616006986 */ /* 0x0003e8000c101504 */
[----:B0-----:R-:W5:Y:S04]  /*b0c90*/  LDL.LU R11, [R1+0x3fbc] ;  /* 0x003fbc00010b7983 */ /* 0x001f680000300800 */
[----:B------:R-:W5:Y:S04]  /*b0ca0*/  LDL R4, [R1+0x1820] ;  /* 0x0018200001047983 */ /* 0x000f680000100800 */
[----:B-1----:R-:W5:Y:S04]  /*b0cb0*/  LDL R22, [R1+0x181c] ;  /* 0x00181c0001167983 */ /* 0x002f680000100800 */
[----:B------:R-:W5:Y:S04]  /*b0cc0*/  LDL.LU R23, [R1+0xb8] ;  /* 0x0000b80001177983 */ /* 0x000f680000300800 */
[----:B------:R-:W-:Y:S04]  /*b0cd0*/  @P2 STG.E.U16 [R24.64], R28 ;  /* 0x0000001c18002986 */ /* 0x000fe8000c101504 */
[----:B------:R-:W-:Y:S01]  /*b0ce0*/  @P5 STG.E.U16 [R26.64], R29 ;  /* 0x0000001d1a005986 */ /* 0x000fe2000c101504 */
[----:B--2---:R-:W-:-:S03]  /*b0cf0*/  ISETP.LT.AND P4, PT, R17, c[0x0][0x178], !P3 ;  /* 0x00005e0011007a0c */ /* 0x004fc60005f81270 */
[----:B------:R-:W2:Y:S04]  /*b0d00*/  LDL R17, [R1+0x468] ;  /* 0x0004680001117983 */ /* 0x000ea80000100800 */
[----:B------:R0:W-:Y:S01]  /*b0d10*/  STL [R1+0x3fa4], R28 ;  /* 0x003fa41c01007387 */ /* 0x0001e20000100800 */
[----:B---3--:R-:W-:-:S03]  /*b0d20*/  PRMT R5, R15, 0x7632, R5 ;  /* 0x000076320f057816 */ /* 0x008fc60000000005 */
[----:B0-----:R-:W3:Y:S04]  /*b0d30*/  LDL R28, [R1+0x1824] ;  /* 0x00182400011c7983 */ /* 0x001ee80000100800 */
[----:B------:R0:W-:Y:S01]  /*b0d40*/  STL [R1+0x3fa8], R29 ;  /* 0x003fa81d01007387 */ /* 0x0001e20000100800 */
[----:B----4-:R-:W-:-:S03]  /*b0d50*/  ISETP.LT.AND P2, PT, R13, c[0x0][0x178], !P3 ;  /* 0x00005e000d007a0c */ /* 0x010fc60005f41270 */
[----:B------:R-:W4:Y:S04]  /*b0d60*/  LDL R13, [R1+0x448] ;  /* 0x00044800010d7983 */ /* 0x000f280000100800 */
[----:B------:R-:W2:Y:S04]  /*b0d70*/  LDL.LU R15, [R1+0x3c64] ;  /* 0x003c6400010f7983 */ /* 0x000ea80000300800 */
[----:B0-----:R-:W2:Y:S01]  /*b0d80*/  LDL R29, [R1+0xe8] ;  /* 0x0000e800011d7983 */ /* 0x001ea20000100800 */
[----:B------:R-:W-:Y:S01]  /*b0d90*/  IMAD.WIDE R26, R0, 0x2, R8 ;  /* 0x00000002001a7825 */ /* 0x000fe200078e0208 */
[----:B-----5:R-:W-:-:S02]  /*b0da0*/  ISETP.LT.AND P5, PT, R22, c[0x0][0x178], !P0 ;  /* 0x00005e0016007a0c */ /* 0x020fc400047a1270 */
[----:B------:R-:W-:Y:S01]  /*b0db0*/  PRMT R6, R23, 0x7632, R6 ;  /* 0x0000763217067816 */ /* 0x000fe20000000006 */
[----:B------:R-:W-:Y:S01]  /*b0dc0*/  IMAD.WIDE R22, R0, 0x2, R10 ;  /* 0x0000000200167825 */ /* 0x000fe200078e020a */
[----:B------:R-:W-:Y:S02]  /*b0dd0*/  ISETP.LT.AND P6, PT, R4, c[0x0][0x178], !P0 ;  /* 0x00005e0004007a0c */ /* 0x000fe400047c1270 */
[----:B------:R-:W-:Y:S02]  /*b0de0*/  IADD3 R4, R0, c[0x0][0x198], RZ ;  /* 0x0000660000047a10 */ /* 0x000fe40007ffe0ff */
[----:B------:R-:W-:Y:S04]  /*b0df0*/  @P4 STG.E.U16 [R22.64], R6 ;  /* 0x0000000616004986 */ /* 0x000fe8000c101504 */
[----:B------:R0:W-:Y:S04]  /*b0e00*/  @P2 STG.E.U16 [R26.64], R5 ;  /* 0x000000051a002986 */ /* 0x0001e8000c101504 */
[----:B--2---:R1:W-:Y:S04]  /*b0e10*/  STL [R1+0x3fac], R29 ;  /* 0x003fac1d01007387 */ /* 0x0043e80000100800 */
[----:B------:R-:W2:Y:S04]  /*b0e20*/  LDL R0, [R1+0x1820] ;  /* 0x0018200001007983 */ /* 0x000ea80000100800 */
[----:B0-----:R-:W5:Y:S04]  /*b0e30*/  LDL R26, [R1+0x458] ;  /* 0x00045800011a7983 */ /* 0x001f680000100800 */
[----:B-1----:R-:W2:Y:S04]  /*b0e40*/  LDL R29, [R1+0xf8] ;  /* 0x0000f800011d7983 */ /* 0x002ea80000100800 */
[----:B------:R-:W2:Y:S04]  /*b0e50*/  LDL R27, [R1+0x1ea4] ;  /* 0x001ea400011b7983 */ /* 0x000ea80000100800 */
[----:B------:R-:W2:Y:S01]  /*b0e60*/  LDL.LU R5, [R1+0x478] ;  /* 0x0004780001057983 */ /* 0x000ea20000300800 */
[----:B------:R-:W-:-:S04]  /*b0e70*/  IMAD.WIDE R24, R4, 0x2, R20 ;  /* 0x0000000204187825 */ /* 0x000fc800078e0214 */
[----:B------:R-:W-:Y:S01]  /*b0e80*/  IMAD.WIDE R22, R4, 0x2, R18 ;  /* 0x0000000204167825 */ /* 0x000fe200078e0212 */
[----:B--2---:R0:W-:Y:S04]  /*b0e90*/  @P5 STG.E.U16 [R24.64], R5 ;  /* 0x0000000518005986 */ /* 0x0041e8000c101504 */
[----:B------:R1:W-:Y:S04]  /*b0ea0*/  @P6 STG.E.U16 [R22.64], R17 ;  /* 0x0000001116006986 */ /* 0x0003e8000c101504 */
[----:B0-----:R-:W2:Y:S04]  /*b0eb0*/  LDL R25, [R1+0x182c] ;  /* 0x00182c0001197983 */ /* 0x001ea80000100800 */
[----:B-1----:R-:W4:Y:S04]  /*b0ec0*/  LDL.LU R17, [R1+0x3fb8] ;  /* 0x003fb80001117983 */ /* 0x002f280000300800 */
[----:B------:R-:W4:Y:S01]  /*b0ed0*/  LDL R23, [R1+0x1830] ;  /* 0x0018300001177983 */ /* 0x000f220000100800 */
[----:B---3--:R-:W-:-:S02]  /*b0ee0*/  ISETP.LT.AND P3, PT, R28, c[0x0][0x178], !P0 ;  /* 0x00005e001c007a0c */ /* 0x008fc40004761270 */
[----:B------:R-:W-:Y:S02]  /*b0ef0*/  ISETP.LT.AND P4, PT, R7, c[0x0][0x178], !P0 ;  /* 0x00005e0007007a0c */ /* 0x000fe40004781270 */
[----:B------:R-:W-:Y:S02]  /*b0f00*/  ISETP.GE.AND P2, PT, R15, c[0x0][0x17c], PT ;  /* 0x00005f000f007a0c */ /* 0x000fe40003f46270 */
[----:B------:R-:W3:Y:S01]  /*b0f10*/  LDL.LU R15, [R1+0x3fb4] ;  /* 0x003fb400010f7983 */ /* 0x000ee20000300800 */
[----:B--2---:R-:W-:Y:S01]  /*b0f20*/  ISETP.LT.AND P5, PT, R25, c[0x0][0x178], !P0 ;  /* 0x00005e0019007a0c */ /* 0x004fe200047a1270 */
[----:B------:R-:W-:Y:S01]  /*b0f30*/  IMAD.WIDE R24, R4, 0x2, R2 ;  /* 0x0000000204187825 */ /* 0x000fe200078e0202 */
[----:B----4-:R-:W-:-:S03]  /*b0f40*/  ISETP.LT.AND P6, PT, R23, c[0x0][0x178], !P0 ;  /* 0x00005e0017007a0c */ /* 0x010fc600047c1270 */
[C---:B------:R-:W-:Y:S01]  /*b0f50*/  IMAD.WIDE R22, R4.reuse, 0x2, R16 ;  /* 0x0000000204167825 */ /* 0x040fe200078e0210 */
[----:B-----5:R0:W-:Y:S04]  /*b0f60*/  @P3 STG.E.U16 [R24.64], R26 ;  /* 0x0000001a18003986 */ /* 0x0201e8000c101504 */
[----:B------:R1:W-:Y:S04]  /*b0f70*/  @P4 STG.E.U16 [R22.64], R13 ;  /* 0x0000000d16004986 */ /* 0x0003e8000c101504 */
[----:B0-----:R-:W2:Y:S04]  /*b0f80*/  LDL R24, [R1+0x2074] ;  /* 0x0020740001187983 */ /* 0x001ea80000100800 */
[----:B------:R-:W4:Y:S04]  /*b0f90*/  LDL R25, [R1+0x181c] ;  /* 0x00181c0001197983 */ /* 0x000f280000100800 */
[----:B-1----:R-:W5:Y:S04]  /*b0fa0*/  LDL.LU R13, [R1+0x3fb0] ;  /* 0x003fb000010d7983 */ /* 0x002f680000300800 */
[----:B------:R-:W2:Y:S01]  /*b0fb0*/  LDL R23, [R1+0x438] ;  /* 0x0004380001177983 */ /* 0x000ea20000100800 */
[----:B------:R-:W-:Y:S01]  /*b0fc0*/  ISETP.LT.AND P3, PT, R27, c[0x0][0x178], !P0 ;  /* 0x00005e001b007a0c */ /* 0x000fe20004761270 */
[----:B---3--:R-:W-:-:S05]  /*b0fd0*/  IMAD.WIDE R26, R4, 0x2, R14 ;  /* 0x00000002041a7825 */ /* 0x008fca00078e020e */
[----:B--2---:R0:W-:Y:S04]  /*b0fe0*/  @P5 STG.E.U16 [R26.64], R23 ;  /* 0x000000171a005986 */ /* 0x0041e8000c101504 */
[----:B0-----:R-:W2:Y:S01]  /*b0ff0*/  LDL.LU R27, [R1+0x108] ;  /* 0x00010800011b7983 */ /* 0x001ea20000300800 */
[----:B------:R-:W-:Y:S02]  /*b1000*/  ISETP.LT.AND P0, PT, R24, c[0x0][0x178], !P0 ;  /* 0x00005e0018007a0c */ /* 0x000fe40004701270 */
[----:B----4-:R-:W-:Y:S01]  /*b1010*/  ISETP.LT.AND P4, PT, R25, c[0x0][0x178], !P1 ;  /* 0x00005e0019007a0c */ /* 0x010fe20004f81270 */
[----:B-----5:R-:W-:-:S04]  /*b1020*/  IMAD.WIDE R24, R4, 0x2, R12 ;  /* 0x0000000204187825 */ /* 0x020fc800078e020c */
[----:B------:R-:W-:Y:S01]  /*b1030*/  IMAD.WIDE R22, R4, 0x2, R10 ;  /* 0x0000000204167825 */ /* 0x000fe200078e020a */
[----:B------:R0:W-:Y:S04]  /*b1040*/  STL [R1+0x3f9c], R11 ;  /* 0x003f9c0b01007387 */ /* 0x0001e80000100800 */
[----:B0-----:R-:W3:Y:S04]  /*b1050*/  LDL R11, [R1+0x1ea4] ;  /* 0x001ea400010b7983 */ /* 0x001ee80000100800 */
[----:B--2---:R-:W-:Y:S04]  /*b1060*/  @P6 STG.E.U16 [R24.64], R27 ;  /* 0x0000001b18006986 */ /* 0x004fe8000c101504 */
[----:B------:R0:W-:Y:S04]  /*b1070*/  @P3 STG.E.U16 [R22.64], R29 ;  /* 0x0000001d16003986 */ /* 0x0001e8000c101504 */
[----:B0-----:R-:W2:Y:S04]  /*b1080*/  LDL.LU R29, [R1+0x3fac] ;  /* 0x003fac00011d7983 */ /* 0x001ea80000300800 */
[----:B------:R-:W4:Y:S01]  /*b1090*/  LDL.LU R23, [R1+0x468] ;  /* 0x0004680001177983 */ /* 0x000f220000300800 */
[----:B------:R-:W-:-:S02]  /*b10a0*/  ISETP.LT.AND P5, PT, R0, c[0x0][0x178], !P1 ;  /* 0x00005e0000007a0c */ /* 0x000fc40004fa1270 */
[C---:B------:R-:W-:Y:S01]  /*b10b0*/  IADD3 R0, R4.reuse, c[0x0][0x198], RZ ;  /* 0x0000660004007a10 */ /* 0x040fe20007ffe0ff */
[----:B------:R-:W-:Y:S01]  /*b10c0*/  IMAD.WIDE R24, R4, 0x2, R8 ;  /* 0x0000000204187825 */ /* 0x000fe200078e0208 */
[----:B------:R-:W-:-:S03]  /*b10d0*/  PRMT R6, R5, 0x7632, R6 ;  /* 0x0000763205067816 */ /* 0x000fc60000000006 */
[C---:B------:R-:W-:Y:S01]  /*b10e0*/  IMAD.WIDE R4, R0.reuse, 0x2, R20 ;  /* 0x0000000200047825 */ /* 0x040fe200078e0214 */
[----:B------:R-:W-:Y:S01]  /*b10f0*/  ISETP.LT.AND P3, PT, R7, c[0x0][0x178], !P1 ;  /* 0x00005e0007007a0c */ /* 0x000fe20004f61270 */
[----:B--2---:R0:W-:Y:S01]  /*b1100*/  @P0 STG.E.U16 [R24.64], R29 ;  /* 0x0000001d18000986 */ /* 0x0041e2000c101504 */
[----:B----4-:R-:W-:Y:S01]  /*b1110*/  PRMT R26, R23, 0x7632, R26 ;  /* 0x00007632171a7816 */ /* 0x010fe2000000001a */
[----:B------:R-:W-:Y:S02]  /*b1120*/  IMAD.WIDE R22, R0, 0x2, R18 ;  /* 0x0000000200167825 */ /* 0x000fe400078e0212 */
[----:B------:R1:W-:Y:S01]  /*b1130*/  @P4 STG.E.U16 [R4.64], R6 ;  /* 0x0000000604004986 */ /* 0x0003e2000c101504 */
[----:B------:R-:W-:-:S03]  /*b1140*/  ISETP.LT.AND P0, PT, R28, c[0x0][0x178], !P1 ;  /* 0x00005e001c007a0c */ /* 0x000fc60004f01270 */
[----:B0-----:R-:W2:Y:S04]  /*b1150*/  LDL.LU R29, [R1+0x3fa8] ;  /* 0x003fa800011d7983 */ /* 0x001ea80000300800 */
[----:B------:R-:W4:Y:S04]  /*b1160*/  LDL.LU R24, [R1+0x448] ;  /* 0x0004480001187983 */ /* 0x000f280000300800 */
[----:B------:R-:W5:Y:S04]  /*b1170*/  LDL.LU R25, [R1+0x438] ;  /* 0x0004380001197983 */ /* 0x000f680000300800 */
[----:B-1----:R-:W2:Y:S04]  /*b1180*/  LDL R4, [R1+0x1830] ;  /* 0x0018300001047983 */ /* 0x002ea80000100800 */
[----:B------:R-:W5:Y:S04]  /*b1190*/  LDL.LU R5, [R1+0x458] ;  /* 0x0004580001057983 */ /* 0x000f680000300800 */
[----:B------:R-:W5:Y:S04]  /*b11a0*/  LDL.LU R28, [R1+0x3fa4] ;  /* 0x003fa400011c7983 */ /* 0x000f680000300800 */
[----:B------:R-:W5:Y:S04]  /*b11b0*/  LDL.LU R7, [R1+0x3fa0] ;  /* 0x003fa00001077983 */ /* 0x000f680000300800 */
[----:B------:R0:W-:Y:S04]  /*b11c0*/  @P5 STG.E.U16 [R22.64], R26 ;  /* 0x0000001a16005986 */ /* 0x0001e8000c101504 */
[----:B0-----:R-:W5:Y:S01]  /*b11d0*/  LDL R23, [R1+0x182c] ;  /* 0x00182c0001177983 */ /* 0x001f620000100800 */
[----:B---3--:R-:W-:-:S03]  /*b11e0*/  ISETP.LT.AND P6, PT, R11, c[0x0][0x178], !P1 ;  /* 0x00005e000b007a0c */ /* 0x008fc60004fc1270 */
[----:B------:R0:W-:Y:S01]  /*b11f0*/  STL [R1+0x3f98], R15 ;  /* 0x003f980f01007387 */ /* 0x0001e20000100800 */
[----:B----4-:R-:W-:Y:S02]  /*b1200*/  PRMT R6, R24, 0x7632, R6 ;  /* 0x0000763218067816 */ /* 0x010fe40000000006 */
[----:B--2---:R-:W-:Y:S02]  /*b1210*/  ISETP.LT.AND P5, PT, R4, c[0x0][0x178], !P1 ;  /* 0x00005e0004007a0c */ /* 0x004fe40004fa1270 */
[----:B-----5:R-:W-:Y:S02]  /*b1220*/  PRMT R28, R25, 0x7632, R28 ;  /* 0x00007632191c7816 */ /* 0x020fe4000000001c */
[----:B------:R-:W-:Y:S01]  /*b1230*/  PRMT R7, R5, 0x7632, R7 ;  /* 0x0000763205077816 */ /* 0x000fe20000000007 */
[----:B------:R-:W-:-:S04]  /*b1240*/  IMAD.WIDE R4, R0, 0x2, R2 ;  /* 0x0000000200047825 */ /* 0x000fc800078e0202 */
[C---:B------:R-:W-:Y:S01]  /*b1250*/  IMAD.WIDE R24, R0.reuse, 0x2, R14 ;  /* 0x0000000200187825 */ /* 0x040fe200078e020e */
[----:B------:R1:W-:Y:S04]  /*b1260*/  @P0 STG.E.U16 [R4.64], R7 ;  /* 0x0000000704000986 */ /* 0x0003e8000c101504 */
[----:B0-----:R-:W2:Y:S01]  /*b1270*/  LDL R15, [R1+0x2074] ;  /* 0x00207400010f7983 */ /* 0x001ea20000100800 */
[----:B------:R-:W-:Y:S01]  /*b1280*/  ISETP.LT.AND P4, PT, R23, c[0x0][0x178], !P1 ;  /* 0x00005e0017007a0c */ /* 0x000fe20004f81270 */
[C---:B------:R-:W-:Y:S02]  /*b1290*/  IMAD.WIDE R22, R0.reuse, 0x2, R16 ;  /* 0x0000000200167825 */ /* 0x040fe400078e0210 */
[----:B-1----:R-:W3:Y:S04]  /*b12a0*/  LDL R4, [R1+0x1824] ;  /* 0x0018240001047983 */ /* 0x002ee80000100800 */
[----:B------:R-:W4:Y:S04]  /*b12b0*/  LDL.LU R7, [R1+0x2c] ;  /* 0x00002c0001077983 */ /* 0x000f280000300800 */
[----:B------:R0:W-:Y:S04]  /*b12c0*/  @P3 STG.E.U16 [R22.64], R6 ;  /* 0x0000000616003986 */ /* 0x0001e8000c101504 */
[----:B------:R1:W-:Y:S04]  /*b12d0*/  @P4 STG.E.U16 [R24.64], R28 ;  /* 0x0000001c18004986 */ /* 0x0003e8000c101504 */
[----:B0-----:R-:W5:Y:S04]  /*b12e0*/  LDL R22, [R1+0x181c] ;  /* 0x00181c0001167983 */ /* 0x001f680000100800 */
[----:B------:R-:W4:Y:S04]  /*b12f0*/  LDL R23, [R1+0x1820] ;  /* 0x0018200001177983 */ /* 0x000f280000100800 */
[----:B------:R-:W4:Y:S04]  /*b1300*/  LDL.LU R11, [R1+0x3f9c] ;  /* 0x003f9c00010b7983 */ /* 0x000f280000300800 */
[----:B-1----:R-:W4:Y:S04]  /*b1310*/  LDL.LU R24, [R1+0xf8] ;  /* 0x0000f80001187983 */ /* 0x002f280000300800 */
[----:B------:R-:W4:Y:S01]  /*b1320*/  LDL.LU R25, [R1+0xe8] ;  /* 0x0000e80001197983 */ /* 0x000f220000300800 */
[----:B------:R-:W-:Y:S01]  /*b1330*/  PRMT R29, R27, 0x7632, R29 ;  /* 0x000076321b1d7816 */ /* 0x000fe2000000001d */
[----:B------:R-:W-:-:S02]  /*b1340*/  IMAD.WIDE R26, R0, 0x2, R12 ;  /* 0x00000002001a7825 */ /* 0x000fc400078e020c */
[----:B------:R0:W-:Y:S04]  /*b1350*/  STL [R1+0x3f8c], R28 ;  /* 0x003f8c1c01007387 */ /* 0x0001e80000100800 */
[----:B------:R1:W-:Y:S04]  /*b1360*/  @P5 STG.E.U16 [R26.64], R29 ;  /* 0x0000001d1a005986 */ /* 0x0003e8000c101504 */
[----:B0-----:R-:W4:Y:S04]  /*b1370*/  LDL.LU R28, [R1+0x4c] ;  /* 0x00004c00011c7983 */ /* 0x001f280000300800 */
[----:B-1----:R-:W4:Y:S01]  /*b1380*/  LDL R27, [R1+0x1828] ;  /* 0x00182800011b7983 */ /* 0x002f220000100800 */
[----:B--2---:R-:W-:-:S03]  /*b1390*/  ISETP.LT.AND P1, PT, R15, c[0x0][0x178], !P1 ;  /* 0x00005e000f007a0c */ /* 0x004fc60004f21270 */
[----:B------:R-:W2:Y:S04]  /*b13a0*/  LDL R15, [R1+0x1830] ;  /* 0x00183000010f7983 */ /* 0x000ea80000100800 */
[----:B------:R-:W2:Y:S01]  /*b13b0*/  LDL.LU R26, [R1+0x3c6c] ;  /* 0x003c6c00011a7983 */ /* 0x000ea20000300800 */
[----:B---3--:R-:W-:-:S03]  /*b13c0*/  ISETP.LT.AND P5, PT, R4, c[0x0][0x178], !P2 ;  /* 0x00005e0004007a0c */ /* 0x008fc600057a1270 */
[----:B------:R0:W-:Y:S01]  /*b13d0*/  STL [R1+0x3f94], R10 ;  /* 0x003f940a01007387 */ /* 0x0001e20000100800 */
[----:B------:R-:W-:Y:S02]  /*b13e0*/  IADD3 R4, R0, c[0x0][0x198], RZ ;  /* 0x0000660000047a10 */ /* 0x000fe40007ffe0ff */
[----:B-----5:R-:W-:Y:S02]  /*b13f0*/  ISETP.LT.AND P3, PT, R22, c[0x0][0x178], !P2 ;  /* 0x00005e0016007a0c */ /* 0x020fe40005761270 */
[----:B----4-:R-:W-:Y:S01]  /*b1400*/  ISETP.LT.AND P4, PT, R23, c[0x0][0x178], !P2 ;  /* 0x00005e0017007a0c */ /* 0x010fe20005781270 */
[----:B------:R-:W-:Y:S02]  /*b1410*/  IMAD.WIDE R22, R0, 0x2, R10 ;  /* 0x0000000200167825 */ /* 0x000fe400078e020a */
[----:B0-----:R-:W3:Y:S01]  /*b1420*/  LDL.LU R10, [R1+0x3bc] ;  /* 0x0003bc00010a7983 */ /* 0x001ee20000300800 */
[----:B------:R-:W-:-:S03]  /*b1430*/  PRMT R6, R24, 0x7632, R6 ;  /* 0x0000763218067816 */ /* 0x000fc60000000006 */
[----:B------:R0:W-:Y:S01]  /*b1440*/  STL [R1+0x3f90], R11 ;  /* 0x003f900b01007387 */ /* 0x0001e20000100800 */
[----:B------:R-:W-:Y:S01]  /*b1450*/  PRMT R5, R25, 0x7632, R5 ;  /* 0x0000763219057816 */ /* 0x000fe20000000005 */
[----:B------:R-:W-:Y:S02]  /*b1460*/  IMAD.WIDE R24, R0, 0x2, R8 ;  /* 0x0000000200187825 */ /* 0x000fe400078e0208 */
[----:B0-----:R-:W4:Y:S04]  /*b1470*/  LDL.LU R11, [R1+0x3ac] ;  /* 0x0003ac00010b7983 */ /* 0x001f280000300800 */
[----:B------:R-:W5:Y:S04]  /*b1480*/  LDL.LU R0, [R1+0x3c68] ;  /* 0x003c680001007983 */ /* 0x000f680000300800 */
[----:B------:R0:W-:Y:S04]  /*b1490*/  @P6 STG.E.U16 [R22.64], R6 ;  /* 0x0000000616006986 */ /* 0x0001e8000c101504 */
[----:B------:R1:W-:Y:S01]  /*b14a0*/  @P1 STG.E.U16 [R24.64], R5 ;  /* 0x0000000518001986 */ /* 0x0003e2000c101504 */
[----:B------:R-:W-:Y:S01]  /*b14b0*/  ISETP.LT.AND P6, PT, R27, c[0x0][0x178], !P2 ;  /* 0x00005e001b007a0c */ /* 0x000fe200057c1270 */
[----:B0-----:R-:W-:-:S04]  /*b14c0*/  IMAD.WIDE R22, R4, 0x2, R20 ;  /* 0x0000000204167825 */ /* 0x001fc800078e0214 */
[----:B-1----:R-:W-:Y:S01]  /*b14d0*/  IMAD.WIDE R24, R4, 0x2, R2 ;  /* 0x0000000204187825 */ /* 0x002fe200078e0202 */
[----:B--2---:R-:W-:-:S03]  /*b14e0*/  ISETP.GE.AND P1, PT, R26, c[0x0][0x17c], PT ;  /* 0x00005f001a007a0c */ /* 0x004fc60003f26270 */
[----:B------:R-:W-:Y:S01]  /*b14f0*/  IMAD.WIDE R26, R4, 0x2, R18 ;  /* 0x00000002041a7825 */ /* 0x000fe200078e0212 */
[----:B---3--:R0:W-:Y:S04]  /*b1500*/  @P3 STG.E.U16 [R22.64], R10 ;  /* 0x0000000a16003986 */ /* 0x0081e8000c101504 */
[----:B0-----:R-:W2:Y:S04]  /*b1510*/  LDL R23, [R1+0x182c] ;  /* 0x00182c0001177983 */ /* 0x001ea80000100800 */
[----:B----4-:R0:W-:Y:S01]  /*b1520*/  @P4 STG.E.U16 [R26.64], R11 ;  /* 0x0000000b1a004986 */ /* 0x0101e2000c101504 */
[----:B-----5:R-:W-:-:S03]  /*b1530*/  ISETP.GE.AND P0, PT, R0, c[0x0][0x17c], PT ;  /* 0x00005f0000007a0c */ /* 0x020fc60003f06270 */
[----:B------:R-:W3:Y:S04]  /*b1540*/  LDL R0, [R1+0x1820] ;  /* 0x0018200001007983 */ /* 0x000ee80000100800 */
[----:B------:R1:W-:Y:S01]  /*b1550*/  @P5 STG.E.U16 [R24.64], R28 ;  /* 0x0000001c18005986 */ /* 0x0003e2000c101504 */
[----:B------:R-:W-:-:S03]  /*b1560*/  ISETP.LT.AND P5, PT, R15, c[0x0][0x178], !P2 ;  /* 0x00005e000f007a0c */ /* 0x000fc600057a1270 */
[----:B0-----:R-:W4:Y:S04]  /*b1570*/  LDL.LU R26, [R1+0x3c] ;  /* 0x00003c00011a7983 */ /* 0x001f280000300800 */
[----:B------:R-:W5:Y:S04]  /*b1580*/  LDL.LU R27, [R1+0x1c] ;  /* 0x00001c00011b7983 */ /* 0x000f680000300800 */
[----:B-1----:R-:W3:Y:S04]  /*b1590*/  LDL.LU R24, [R1+0x3c70] ;  /* 0x003c700001187983 */ /* 0x002ee80000300800 */
[----:B------:R-:W4:Y:S04]  /*b15a0*/  LDL R25, [R1+0x1ea4] ;  /* 0x001ea40001197983 */ /* 0x000f280000100800 */
[----:B------:R-:W5:Y:S01]  /*b15b0*/  LDL.LU R15, [R1+0x3f98] ;  /* 0x003f9800010f7983 */ /* 0x000f620000300800 */
[----:B------:R-:W-:-:S02]  /*b15c0*/  PRMT R29, R10, 0x7632, R29 ;  /* 0x000076320a1d7816 */ /* 0x000fc4000000001d */
[----:B------:R-:W-:Y:S01]  /*b15d0*/  PRMT R6, R11, 0x7632, R6 ;  /* 0x000076320b067816 */ /* 0x000fe20000000006 */
[----:B------:R-:W5:Y:S01]  /*b15e0*/  LDL.LU R10, [R1+0x3f94] ;  /* 0x003f9400010a7983 */ /* 0x000f620000300800 */
[----:B------:R-:W-:-:S03]  /*b15f0*/  PRMT R5, R28, 0x7632, R5 ;  /* 0x000076321c057816 */ /* 0x000fc60000000005 */
[----:B------:R-:W5:Y:S04]  /*b1600*/  LDL.LU R11, [R1+0x3f90] ;  /* 0x003f9000010b7983 */ /* 0x000f680000300800 */
[----:B------:R-:W5:Y:S04]  /*b1610*/  LDL.LU R28, [R1+0x3f8c] ;  /* 0x003f8c00011c7983 */ /* 0x000f680000300800 */
[----:B------:R-:W-:Y:S01]  /*b1620*/  STL [R1+0x3f84], R13 ;  /* 0x003f840d01007387 */ /* 0x000fe20000100800 */
[----:B--2---:R-:W-:Y:S01]  /*b1630*/  ISETP.LT.AND P3, PT, R23, c[0x0][0x178], !P2 ;  /* 0x00005e0017007a0c */ /* 0x004fe20005761270 */
[----:B------:R-:W-:-:S05]  /*b1640*/  IMAD.WIDE R22, R4, 0x2, R16 ;  /* 0x0000000204167825 */ /* 0x000fca00078e0210 */
[----:B------:R5:W-:Y:S01]  /*b1650*/  @P6 STG.E.U16 [R22.64], R7 ;  /* 0x0000000716006986 */ /* 0x000be2000c101504 */
[----:B---3--:R-:W-:Y:S02]  /*b1660*/  ISETP.GE.AND P4, PT, R24, c[0x0][0x17c], PT ;  /* 0x00005f0018007a0c */ /* 0x008fe40003f86270 */
[----:B----4-:R-:W-:Y:S01]  /*b1670*/  ISETP.LT.AND P6, PT, R25, c[0x0][0x178], !P2 ;  /* 0x00005e0019007a0c */ /* 0x010fe200057c1270 */
[----:B-----5:R-:W-:-:S04]  /*b1680*/  IMAD.WIDE R22, R4, 0x2, R14 ;  /* 0x0000000204167825 */ /* 0x020fc800078e020e */
[----:B------:R-:W-:Y:S01]  /*b1690*/  IMAD.WIDE R24, R4, 0x2, R12 ;  /* 0x0000000204187825 */ /* 0x000fe200078e020c */
[----:B------:R0:W-:Y:S04]  /*b16a0*/  @P3 STG.E.U16 [R22.64], R26 ;  /* 0x0000001a16003986 */ /* 0x0001e8000c101504 */
[----:B------:R-:W2:Y:S04]  /*b16b0*/  LDL.LU R13, [R1+0xc] ;  /* 0x00000c00010d7983 */ /* 0x000ea80000300800 */
[----:B0-----:R-:W3:Y:S04]  /*b16c0*/  LDL R22, [R1+0x2074] ;  /* 0x0020740001167983 */ /* 0x001ee80000100800 */
[----:B------:R-:W4:Y:S04]  /*b16d0*/  LDL R23, [R1+0x181c] ;  /* 0x00181c0001177983 */ /* 0x000f280000100800 */
[----:B------:R0:W-:Y:S04]  /*b16e0*/  @P5 STG.E.U16 [R24.64], R27 ;  /* 0x0000001b18005986 */ /* 0x0001e8000c101504 */
[----:B0-----:R-:W5:Y:S01]  /*b16f0*/  LDL R25, [R1+0x1824] ;  /* 0x0018240001197983 */ /* 0x001f620000100800 */
[----:B------:R-:W-:-:S03]  /*b1700*/  PRMT R24, R7, 0x7632, R24 ;  /* 0x0000763207187816 */ /* 0x000fc60000000018 */
[----:B------:R-:W5:Y:S01]  /*b1710*/  LDL.LU R7, [R1+0x3f88] ;  /* 0x003f880001077983 */ /* 0x000f620000300800 */
[----:B------:R-:W-:Y:S02]  /*b1720*/  ISETP.LT.AND P5, PT, R0, c[0x0][0x178], !P0 ;  /* 0x00005e0000007a0c */ /* 0x000fe400047a1270 */
[----:B------:R-:W-:Y:S01]  /*b1730*/  IADD3 R0, R4, c[0x0][0x198], RZ ;  /* 0x0000660004007a10 */ /* 0x000fe20007ffe0ff */
[----:B------:R0:W-:Y:S01]  /*b1740*/  STL.S16 [R1], R24 ;  /* 0x0000001801007387 */ /* 0x0001e20000100600 */
[----:B------:R-:W-:Y:S02]  /*b1750*/  PRMT R28, R26, 0x7632, R28 ;  /* 0x000076321a1c7816 */ /* 0x000fe4000000001c */
[----:B---3--:R-:W-:Y:S02]  /*b1760*/  ISETP.LT.AND P2, PT, R22, c[0x0][0x178], !P2 ;  /* 0x00005e0016007a0c */ /* 0x008fe40005741270 */
[----:B----4-:R-:W-:Y:S01]  /*b1770*/  ISETP.LT.AND P3, PT, R23, c[0x0][0x178], !P0 ;  /* 0x00005e0017007a0c */ /* 0x010fe20004761270 */
[----:B------:R-:W-:-:S05]  /*b1780*/  IMAD.WIDE R22, R4, 0x2, R10 ;  /* 0x0000000204167825 */ /* 0x000fca00078e020a */
[----:B--2---:R1:W-:Y:S01]  /*b1790*/  @P6 STG.E.U16 [R22.64], R13 ;  /* 0x0000000d16006986 */ /* 0x0043e2000c101504 */
[----:B-----5:R-:W-:Y:S01]  /*b17a0*/  ISETP.LT.AND P6, PT, R25, c[0x0][0x178], !P0 ;  /* 0x00005e0019007a0c */ /* 0x020fe200047c1270 */
[----:B0-----:R-:W-:-:S04]  /*b17b0*/  IMAD.WIDE R24, R0, 0x2, R20 ;  /* 0x0000000200187825 */ /* 0x001fc800078e0214 */
[----:B-1----:R-:W-:Y:S01]  /*b17c0*/  IMAD.WIDE R22, R4, 0x2, R8 ;  /* 0x0000000204167825 */ /* 0x002fe200078e0208 */
[----:B------:R-:W-:-:S03]  /*b17d0*/  PRMT R4, R27, 0x7632, R4 ;  /* 0x000076321b047816 */ /* 0x000fc60000000004 */
[----:B------:R-:W-:Y:S01]  /*b17e0*/  IMAD.WIDE R26, R0, 0x2, R18 ;  /* 0x00000002001a7825 */ /* 0x000fe200078e0212 */
[----:B------:R0:W-:Y:S04]  /*b17f0*/  @P2 STG.E.U16 [R22.64], R7 ;  /* 0x0000000716002986 */ /* 0x0001e8000c101504 */
[----:B------:R1:W-:Y:S04]  /*b1800*/  @P3 STG.E.U16 [R24.64], R29 ;  /* 0x0000001d18003986 */ /* 0x0003e8000c101504 */
[----:B------:R2:W-:Y:S04]  /*b1810*/  @P5 STG.E.U16 [R26.64], R6 ;  /* 0x000000061a005986 */ /* 0x0005e8000c101504 */
[----:B0-----:R-:W3:Y:S04]  /*b1820*/  LDL R23, [R1+0x1828] ;  /* 0x0018280001177983 */ /* 0x001ee80000100800 */
[----:B-1----:R-:W4:Y:S04]  /*b1830*/  LDL R24, [R1+0x1ea4] ;  /* 0x001ea40001187983 */ /* 0x002f280000100800 */
[----:B------:R-:W5:Y:S04]  /*b1840*/  LDL R25, [R1+0x2074] ;  /* 0x0020740001197983 */ /* 0x000f680000100800 */
[----:B------:R0:W-:Y:S04]  /*b1850*/  STL [R1+0x3f68], R29 ;  /* 0x003f681d01007387 */ /* 0x0001e80000100800 */
[----:B--2---:R-:W2:Y:S04]  /*b1860*/  LDL R27, [R1+0x182c] ;  /* 0x00182c00011b7983 */ /* 0x004ea80000100800 */
[----:B0-----:R-:W3:Y:S01]  /*b1870*/  LDL R29, [R1+0x1830] ;  /* 0x00183000011d7983 */ /* 0x001ee20000100800 */
[----:B------:R-:W-:-:S03]  /*b1880*/  PRMT R6, R13, 0x7632, R6 ;  /* 0x000076320d067816 */ /* 0x000fc60000000006 */
[----:B------:R-:W4:Y:S01]  /*b1890*/  LDL.LU R13, [R1+0x3f84] ;  /* 0x003f8400010d7983 */ /* 0x000f220000300800 */
[----:B--2---:R-:W-:Y:S01]  /*b18a0*/  ISETP.LT.AND P2, PT, R27, c[0x0][0x178], !P0 ;  /* 0x00005e001b007a0c */ /* 0x004fe20004741270 */
[C---:B------:R-:W-:Y:S01]  /*b18b0*/  IMAD.WIDE R26, R0.reuse, 0x2, R14 ;  /* 0x00000002001a7825 */ /* 0x040fe200078e020e */
[----:B---3--:R-:W-:Y:S02]  /*b18c0*/  ISETP.LT.AND P5, PT, R29, c[0x0][0x178], !P0 ;  /* 0x00005e001d007a0c */ /* 0x008fe400047a1270 */
[----:B------:R-:W2:Y:S04]  /*b18d0*/  LDL.LU R29, [R1+0x3ec] ;  /* 0x0003ec00011d7983 */ /* 0x000ea80000300800 */
[----:B------:R-:W-:Y:S04]  /*b18e0*/  STL [R1+0x3f74], R14 ;  /* 0x003f740e01007387 */ /* 0x000fe80000100800 */
[----:B------:R0:W-:Y:S04]  /*b18f0*/  STL [R1+0x3f78], R14 ;  /* 0x003f780e01007387 */ /* 0x0001e80000100800 */
[----:B0-----:R-:W3:Y:S04]  /*b1900*/  LDL.LU.S16 R14, [R1] ;  /* 0x00000000010e7983 */ /* 0x001ee80000300600 */
[----:B------:R0:W-:Y:S04]  /*b1910*/  STL [R1+0x3f70], R15 ;  /* 0x003f700f01007387 */ /* 0x0001e80000100800 */
[----:B0-----:R-:W2:Y:S01]  /*b1920*/  LDL R15, [R1+0x181c] ;  /* 0x00181c00010f7983 */ /* 0x001ea20000100800 */
[----:B------:R-:W-:Y:S01]  /*b1930*/  ISETP.LT.AND P3, PT, R23, c[0x0][0x178], !P0 ;  /* 0x00005e0017007a0c */ /* 0x000fe20004761270 */
[----:B------:R-:W-:-:S05]  /*b1940*/  IMAD.WIDE R22, R0, 0x2, R2 ;  /* 0x0000000200167825 */ /* 0x000fca00078e0202 */
[----:B------:R0:W-:Y:S01]  /*b1950*/  @P6 STG.E.U16 [R22.64], R5 ;  /* 0x0000000516006986 */ /* 0x0001e2000c101504 */
[----:B----4-:R-:W-:Y:S02]  /*b1960*/  ISETP.LT.AND P6, PT, R24, c[0x0][0x178], !P0 ;  /* 0x00005e0018007a0c */ /* 0x010fe400047c1270 */
[----:B-----5:R-:W-:Y:S01]  /*b1970*/  ISETP.LT.AND P0, PT, R25, c[0x0][0x178], !P0 ;  /* 0x00005e0019007a0c */ /* 0x020fe20004701270 */
[C---:B------:R-:W-:Y:S01]  /*b1980*/  IMAD.WIDE R24, R0.reuse, 0x2, R12 ;  /* 0x0000000200187825 */ /* 0x040fe200078e020c */
[----:B------:R1:W-:Y:S03]  /*b1990*/  STL [R1+0x3f80], R12 ;  /* 0x003f800c01007387 */ /* 0x0003e60000100800 */
[----:B0-----:R-:W-:Y:S01]  /*b19a0*/  IMAD.WIDE R22, R0, 0x2, R16 ;  /* 0x0000000200167825 */ /* 0x001fe200078e0210 */
[----:B-1----:R-:W4:Y:S04]  /*b19b0*/  LDL.LU R12, [R1+0x3dc] ;  /* 0x0003dc00010c7983 */ /* 0x002f280000300800 */
[----:B------:R-:W-:Y:S01]  /*b19c0*/  STL [R1+0x3f7c], R13 ;  /* 0x003f7c0d01007387 */ /* 0x000fe20000100800 */
[----:B------:R-:W-:-:S03]  /*b19d0*/  PRMT R7, R7, 0x7632, R7 ;  /* 0x0000763207077816 */ /* 0x000fc60000000007 */
[----:B---3--:R0:W-:Y:S04]  /*b19e0*/  @P3 STG.E.U16 [R22.64], R14 ;  /* 0x0000000e16003986 */ /* 0x0081e8000c101504 */
[----:B------:R1:W-:Y:S04]  /*b19f0*/  @P2 STG.E.U16 [R26.64], R28 ;  /* 0x0000001c1a002986 */ /* 0x0003e8000c101504 */
[----:B------:R3:W-:Y:S04]  /*b1a00*/  @P5 STG.E.U16 [R24.64], R4 ;  /* 0x0000000418005986 */ /* 0x0007e8000c101504 */
[----:B0-----:R-:W5:Y:S01]  /*b1a10*/  LDL.LU R14, [R1+0x3cc] ;  /* 0x0003cc00010e7983 */ /* 0x001f620000300800 */
[----:B------:R-:W-:Y:S01]  /*b1a20*/  IMAD.WIDE R22, R0, 0x2, R10 ;  /* 0x0000000200167825 */ /* 0x000fe200078e020a */
[----:B--2---:R-:W-:-:S02]  /*b1a30*/  ISETP.LT.AND P3, PT, R15, c[0x0][0x178], !P1 ;  /* 0x00005e000f007a0c */ /* 0x004fc40004f61270 */
[----:B------:R-:W2:Y:S04]  /*b1a40*/  LDL.LU R15, [R1+0x9c] ;  /* 0x00009c00010f7983 */ /* 0x000ea80000300800 */
[----:B-1----:R-:W2:Y:S01]  /*b1a50*/  LDL.LU R26, [R1+0x7c] ;  /* 0x00007c00011a7983 */ /* 0x002ea20000300800 */
[----:B---3--:R-:W-:-:S03]  /*b1a60*/  IMAD.WIDE R24, R0, 0x2, R8 ;  /* 0x0000000200187825 */ /* 0x008fc600078e0208 */
[----:B------:R-:W3:Y:S01]  /*b1a70*/  LDL R27, [R1+0x1820] ;  /* 0x00182000011b7983 */ /* 0x000ee20000100800 */
[----:B------:R-:W-:-:S03]  /*b1a80*/  IADD3 R4, R0, c[0x0][0x198], RZ ;  /* 0x0000660000047a10 */ /* 0x000fc60007ffe0ff */
[----:B------:R0:W-:Y:S04]  /*b1a90*/  @P6 STG.E.U16 [R22.64], R6 ;  /* 0x0000000616006986 */ /* 0x0001e8000c101504 */
[----:B------:R1:W-:Y:S04]  /*b1aa0*/  @P0 STG.E.U16 [R24.64], R7 ;  /* 0x0000000718000986 */ /* 0x0003e8000c101504 */
[----:B------:R-:W2:Y:S04]  /*b1ab0*/  LDL R0, [R1+0x181c] ;  /* 0x00181c0001007983 */ /* 0x000ea80000100800 */
[----:B0-----:R-:W2:Y:S04]  /*b1ac0*/  LDL R23, [R1+0x1824] ;  /* 0x0018240001177983 */ /* 0x001ea80000100800 */
[----:B------:R-:W2:Y:S04]  /*b1ad0*/  LDL R6, [R1+0x182c] ;  /* 0x00182c0001067983 */ /* 0x000ea80000100800 */
[----:B-1----:R-:W2:Y:S04]  /*b1ae0*/  LDL R24, [R1+0x1828] ;  /* 0x0018280001187983 */ /* 0x002ea80000100800 */
[----:B------:R-:W2:Y:S01]  /*b1af0*/  LDL.LU R25, [R1+0x3c74] ;  /* 0x003c740001197983 */ /* 0x000ea20000300800 */
[----:B------:R-:W-:-:S02]  /*b1b00*/  PRMT R28, R29, 0x7632, R28 ;  /* 0x000076321d1c7816 */ /* 0x000fc4000000001c */
[----:B----4-:R-:W-:-:S03]  /*b1b10*/  PRMT R5, R12, 0x7632, R5 ;  /* 0x000076320c057816 */ /* 0x010fc60000000005 */
[----:B------:R0:W-:Y:S04]  /*b1b20*/  STL [R1+0x3f6c], R28 ;  /* 0x003f6c1c01007387 */ /* 0x0001e80000100800 */
[----:B0-----:R-:W4:Y:S01]  /*b1b30*/  LDL.LU R28, [R1+0x8c] ;  /* 0x00008c00011c7983 */ /* 0x001f220000300800 */
[----:B-----5:R-:W-:Y:S02]  /*b1b40*/  PRMT R13, R14, 0x7632, R13 ;  /* 0x000076320e0d7816 */ /* 0x020fe4000000000d */
[----:B---3--:R-:W-:Y:S02]  /*b1b50*/  ISETP.LT.AND P2, PT, R27, c[0x0][0x178], !P1 ;  /* 0x00005e001b007a0c */ /* 0x008fe40004f41270 */
[----:B--2---:R-:W-:Y:S01]  /*b1b60*/  ISETP.LT.AND P5, PT, R23, c[0x0][0x178], !P1 ;  /* 0x00005e0017007a0c */ /* 0x004fe20004fa1270 */
[----:B------:R-:W-:Y:S01]  /*b1b70*/  IMAD.WIDE R22, R4, 0x2, R20 ;  /* 0x0000000204167825 */ /* 0x000fe200078e0214 */
[----:B------:R-:W-:-:S02]  /*b1b80*/  ISETP.LT.AND P6, PT, R24, c[0x0][0x178], !P1 ;  /* 0x00005e0018007a0c */ /* 0x000fc40004fc1270 */
[----:B------:R-:W-:Y:S01]  /*b1b90*/  ISETP.GE.AND P0, PT, R25, c[0x0][0x17c], PT ;  /* 0x00005f0019007a0c */ /* 0x000fe20003f06270 */
[C---:B------:R-:W-:Y:S01]  /*b1ba0*/  IMAD.WIDE R24, R4.reuse, 0x2, R18 ;  /* 0x0000000204187825 */ /* 0x040fe200078e0212 */
[----:B------:R0:W-:Y:S05]  /*b1bb0*/  @P3 STG.E.U16 [R22.64], R29 ;  /* 0x0000001d16003986 */ /* 0x0001ea000c101504 */
[----:B------:R1:W-:Y:S01]  /*b1bc0*/  @P2 STG.E.U16 [R24.64], R12 ;  /* 0x0000000c18002986 */ /* 0x0003e2000c101504 */
[----:B0-----:R-:W-:-:S03]  /*b1bd0*/  IMAD.WIDE R22, R4, 0x2, R2 ;  /* 0x0000000204167825 */ /* 0x001fc600078e0202 */
[----:B------:R-:W2:Y:S04]  /*b1be0*/  LDL R29, [R1+0x6c] ;  /* 0x00006c00011d7983 */ /* 0x000ea80000100800 */
[----:B-1----:R-:W3:Y:S04]  /*b1bf0*/  LDL.LU R12, [R1+0x3f80] ;  /* 0x003f8000010c7983 */ /* 0x002ee80000300800 */
[----:B------:R-:W5:Y:S04]  /*b1c00*/  LDL R24, [R1+0x1ea4] ;  /* 0x001ea40001187983 */ /* 0x000f680000100800 */
[----:B------:R-:W2:Y:S04]  /*b1c10*/  LDL R25, [R1+0x2074] ;  /* 0x0020740001197983 */ /* 0x000ea80000100800 */
[----:B------:R0:W-:Y:S04]  /*b1c20*/  STL.S16 [R1+0x8], R13 ;  /* 0x0000080d01007387 */ /* 0x0001e80000100600 */
[----:B------:R1:W-:Y:S04]  /*b1c30*/  @P5 STG.E.U16 [R22.64], R14 ;  /* 0x0000000e16005986 */ /* 0x0003e8000c101504 */
[----:B0-----:R-:W3:Y:S04]  /*b1c40*/  LDL.LU R13, [R1+0x3f7c] ;  /* 0x003f7c00010d7983 */ /* 0x001ee80000300800 */
[----:B-1----:R-:W2:Y:S01]  /*b1c50*/  LDL.LU R14, [R1+0x3f78] ;  /* 0x003f7800010e7983 */ /* 0x002ea20000300800 */
[----:B------:R-:W-:Y:S01]  /*b1c60*/  ISETP.LT.AND P3, PT, R6, c[0x0][0x178], !P1 ;  /* 0x00005e0006007a0c */ /* 0x000fe20004f61270 */
[----:B------:R-:W-:-:S02]  /*b1c70*/  IMAD.WIDE R6, R4, 0x2, R16 ;  /* 0x0000000204067825 */ /* 0x000fc400078e0210 */
[----:B------:R-:W3:Y:S04]  /*b1c80*/  LDL R23, [R1+0x1830] ;  /* 0x0018300001177983 */ /* 0x000ee80000100800 */
[----:B------:R-:W-:Y:S01]  /*b1c90*/  @P6 STG.E.U16 [R6.64], R15 ;  /* 0x0000000f06006986 */ /* 0x000fe2000c101504 */
[----:B--2---:R-:W-:-:S05]  /*b1ca0*/  PRMT R14, R15, 0x7632, R14 ;  /* 0x000076320f0e7816 */ /* 0x004fca000000000e */
[----:B------:R0:W-:Y:S04]  /*b1cb0*/  STL.S16 [R1+0x4], R14 ;  /* 0x0000040e01007387 */ /* 0x0001e80000100600 */
[----:B0-----:R-:W2:Y:S04]  /*b1cc0*/  LDL.LU R14, [R1+0x3f74] ;  /* 0x003f7400010e7983 */ /* 0x001ea80000300800 */
[----:B------:R-:W2:Y:S01]  /*b1cd0*/  LDL.LU R15, [R1+0x3f70] ;  /* 0x003f7000010f7983 */ /* 0x000ea20000300800 */
[----:B---3--:R-:W-:Y:S02]  /*b1ce0*/  ISETP.LT.AND P2, PT, R23, c[0x0][0x178], !P1 ;  /* 0x00005e0017007a0c */ /* 0x008fe40004f41270 */
[----:B-----5:R-:W-:-:S02]  /*b1cf0*/  ISETP.LT.AND P5, PT, R24, c[0x0][0x178], !P1 ;  /* 0x00005e0018007a0c */ /* 0x020fc40004fa1270 */
[----:B------:R-:W-:Y:S02]  /*b1d00*/  PRMT R22, R26, 0x7632, R22 ;  /* 0x000076321a167816 */ /* 0x000fe40000000016 */
[----:B------:R-:W-:-:S03]  /*b1d10*/  ISETP.LT.AND P1, PT, R25, c[0x0][0x178], !P1 ;  /* 0x00005e0019007a0c */ /* 0x000fc60004f21270 */
[----:B------:R0:W-:Y:S01]  /*b1d20*/  STL.S16 [R1], R22 ;  /* 0x0000001601007387 */ /* 0x0001e20000100600 */
[----:B------:R-:W-:Y:S01]  /*b1d30*/  ISETP.LT.AND P6, PT, R0, c[0x0][0x178], !P4 ;  /* 0x00005e0000007a0c */ /* 0x000fe200067c1270 */
[C---:B------:R-:W-:Y:S02]  /*b1d40*/  IMAD.WIDE R24, R4.reuse, 0x2, R8 ;  /* 0x0000000204187825 */ /* 0x040fe400078e0208 */
[----:B------:R1:W-:Y:S01]  /*b1d50*/  STL [R1+0x3f64], R10 ;  /* 0x003f640a01007387 */ /* 0x0003e20000100800 */
[C---:B------:R-:W-:Y:S01]  /*b1d60*/  IADD3 R0, R4.reuse, c[0x0][0x198], RZ ;  /* 0x0000660004007a10 */ /* 0x040fe20007ffe0ff */
[C---:B0-----:R-:W-:Y:S02]  /*b1d70*/  IMAD.WIDE R22, R4.reuse, 0x2, R10 ;  /* 0x0000000204167825 */ /* 0x041fe400078e020a */
[----:B-1----:R-:W3:Y:S04]  /*b1d80*/  LDL.LU.S16 R10, [R1+0x8] ;  /* 0x00000800010a7983 */ /* 0x002ee80000300600 */
[----:B------:R0:W-:Y:S04]  /*b1d90*/  STL [R1+0x3f60], R11 ;  /* 0x003f600b01007387 */ /* 0x0001e80000100800 */
[----:B0-----:R-:W5:Y:S01]  /*b1da0*/  LDL.LU.S16 R11, [R1+0x4] ;  /* 0x00000400010b7983 */ /* 0x001f620000300600 */
[----:B--2---:R-:W-:-:S05]  /*b1db0*/  IMAD.WIDE R6, R4, 0x2, R14 ;  /* 0x0000000204067825 */ /* 0x004fca00078e020e */
[----:B------:R0:W-:Y:S02]  /*b1dc0*/  @P3 STG.E.U16 [R6.64], R26 ;  /* 0x0000001a06003986 */ /* 0x0001e4000c101504 */
[----:B0-----:R-:W-:Y:S01]  /*b1dd0*/  IMAD.WIDE R6, R4, 0x2, R12 ;  /* 0x0000000204067825 */ /* 0x001fe200078e020c */
[----:B----4-:R-:W-:-:S04]  /*b1de0*/  PRMT R4, R28, 0x7632, R4 ;  /* 0x000076321c047816 */ /* 0x010fc80000000004 */
[----:B------:R0:W-:Y:S04]  /*b1df0*/  @P2 STG.E.U16 [R6.64], R28 ;  /* 0x0000001c06002986 */ /* 0x0001e8000c101504 */
[----:B------:R1:W-:Y:S04]  /*b1e00*/  @P5 STG.E.U16 [R22.64], R29 ;  /* 0x0000001d16005986 */ /* 0x0003e8000c101504 */
[----:B0-----:R-:W2:Y:S04]  /*b1e10*/  LDL.LU R28, [R1+0x3f6c] ;  /* 0x003f6c00011c7983 */ /* 0x001ea80000300800 */
[----:B------:R-:W4:Y:S04]  /*b1e20*/  LDL R6, [R1+0x1824] ;  /* 0x0018240001067983 */ /* 0x000f280000100800 */
[----:B------:R-:W2:Y:S04]  /*b1e30*/  LDL R7, [R1+0x1828] ;  /* 0x0018280001077983 */ /* 0x000ea80000100800 */
[----:B-1----:R-:W2:Y:S04]  /*b1e40*/  LDL.LU R29, [R1+0x3f68] ;  /* 0x003f6800011d7983 */ /* 0x002ea80000300800 */
[----:B------:R-:W2:Y:S04]  /*b1e50*/  LDL.LU R22, [R1+0x6c] ;  /* 0x00006c0001167983 */ /* 0x000ea80000300800 */
[----:B------:R-:W2:Y:S01]  /*b1e60*/  LDL.LU R23, [R1+0x5c] ;  /* 0x00005c0001177983 */ /* 0x000ea20000300800 */
[----:B------:R-:W-:Y:S01]  /*b1e70*/  ISETP.LT.AND P3, PT, R27, c[0x0][0x178], !P4 ;  /* 0x00005e001b007a0c */ /* 0x000fe20006761270 */
[----:B------:R-:W-:-:S02]  /*b1e80*/  IMAD.WIDE R26, R0, 0x2, R20 ;  /* 0x00000002001a7825 */ /* 0x000fc400078e0214 */
[----:B--2---:R0:W-:Y:S04]  /*b1e90*/  @P1 STG.E.U16 [R24.64], R23 ;  /* 0x0000001718001986 */ /* 0x0041e8000c101504 */
[----:B------:R1:W-:Y:S01]  /*b1ea0*/  @P6 STG.E.U16 [R26.64], R28 ;  /* 0x0000001c1a006986 */ /* 0x0003e2000c101504 */
[----:B----4-:R-:W-:Y:S02]  /*b1eb0*/  ISETP.LT.AND P5, PT, R6, c[0x0][0x178], !P4 ;  /* 0x00005e0006007a0c */ /* 0x010fe400067a1270 */
[----:B------:R-:W-:Y:S01]  /*b1ec0*/  PRMT R29, R23, 0x7632, R29 ;  /* 0x00007632171d7816 */ /* 0x000fe2000000001d */
[----:B0-----:R-:W2:Y:S04]  /*b1ed0*/  LDL R24, [R1+0x1830] ;  /* 0x0018300001187983 */ /* 0x001ea80000100800 */
[----:B-1----:R-:W4:Y:S01]  /*b1ee0*/  LDL R27, [R1+0x182c] ;  /* 0x00182c00011b7983 */ /* 0x002f220000100800 */
[----:B------:R-:W-:Y:S01]  /*b1ef0*/  ISETP.LT.AND P6, PT, R7, c[0x0][0x178], !P4 ;  /* 0x00005e0007007a0c */ /* 0x000fe200067c1270 */
[----:B------:R-:W-:Y:S01]  /*b1f00*/  IMAD.WIDE R6, R0, 0x2, R18 ;  /* 0x0000000200067825 */ /* 0x000fe200078e0212 */
[----:B------:R-:W-:Y:S01]  /*b1f10*/  PRMT R28, R22, 0x7632, R28 ;  /* 0x00007632161c7816 */ /* 0x000fe2000000001c */
[----:B------:R-:W2:Y:S04]  /*b1f20*/  LDL R25, [R1+0x1ea4] ;  /* 0x001ea40001197983 */ /* 0x000ea80000100800 */
[----:B------:R0:W-:Y:S01]  /*b1f30*/  @P3 STG.E.U16 [R6.64], R5 ;  /* 0x0000000506003986 */ /* 0x0001e2000c101504 */
[----:B------:R-:W-:-:S04]  /*b1f40*/  IMAD.WIDE R22, R0, 0x2, R16 ;  /* 0x0000000200167825 */ /* 0x000fc800078e0210 */
[C---:B0-----:R-:W-:Y:S01]  /*b1f50*/  IMAD.WIDE R6, R0.reuse, 0x2, R2 ;  /* 0x0000000200067825 */ /* 0x041fe200078e0202 */
[----:B------:R-:W2:Y:S04]  /*b1f60*/  LDL R5, [R1+0x1820] ;  /* 0x0018200001057983 */ /* 0x000ea80000100800 */
[----:B------:R0:W-:Y:S04]  /*b1f70*/  STL [R1+0x3f58], R12 ;  /* 0x003f580c01007387 */ /* 0x0001e80000100800 */
[----:B---3--:R-:W-:Y:S04]  /*b1f80*/  @P5 STG.E.U16 [R6.64], R10 ;  /* 0x0000000a06005986 */ /* 0x008fe8000c101504 */
[----:B-----5:R-:W-:Y:S01]  /*b1f90*/  @P6 STG.E.U16 [R22.64], R11 ;  /* 0x0000000b16006986 */ /* 0x020fe2000c101504 */
[----:B----4-:R-:W-:Y:S01]  /*b1fa0*/  ISETP.LT.AND P1, PT, R27, c[0x0][0x178], !P4 ;  /* 0x00005e001b007a0c */ /* 0x010fe20006721270 */
[----:B------:R-:W-:-:S02]  /*b1fb0*/  IMAD.WIDE R26, R0, 0x2, R12 ;  /* 0x00000002001a7825 */ /* 0x000fc400078e020c */
[----:B0-----:R-:W3:Y:S04]  /*b1fc0*/  LDL R12, [R1+0x1828] ;  /* 0x00182800010c7983 */ /* 0x001ee80000100800 */
[----:B------:R0:W-:Y:S04]  /*b1fd0*/  STL [R1+0x3f54], R13 ;  /* 0x003f540d01007387 */ /* 0x0001e80000100800 */
[----:B0-----:R-:W4:Y:S04]  /*b1fe0*/  LDL.LU R13, [R1+0x42c] ;  /* 0x00042c00010d7983 */ /* 0x001f280000300800 */
[----:B------:R-:W5:Y:S04]  /*b1ff0*/  LDL.LU R10, [R1+0x3f64] ;  /* 0x003f6400010a7983 */ /* 0x000f680000300800 */
[----:B------:R-:W3:Y:S04]  /*b2000*/  LDL R6, [R1+0x181c] ;  /* 0x00181c0001067983 */ /* 0x000ee80000100800 */
[----:B------:R-:W3:Y:S04]  /*b2010*/  LDL R7, [R1+0x1824] ;  /* 0x0018240001077983 */ /* 0x000ee80000100800 */
[----:B------:R-:W5:Y:S04]  /*b2020*/  LDL.LU R11, [R1+0x3f60] ;  /* 0x003f6000010b7983 */ /* 0x000f680000300800 */
[----:B------:R-:W3:Y:S04]  /*b2030*/  LDL R22, [R1+0x2074] ;  /* 0x0020740001167983 */ /* 0x000ee80000100800 */
[----:B------:R-:W4:Y:S01]  /*b2040*/  LDL.LU.S16 R23, [R1] ;  /* 0x0000000001177983 */ /* 0x000f220000300600 */
[----:B--2---:R-:W-:-:S02]  /*b2050*/  ISETP.LT.AND P2, PT, R24, c[0x0][0x178], !P4 ;  /* 0x00005e0018007a0c */ /* 0x004fc40006741270 */
[----:B------:R-:W-:Y:S01]  /*b2060*/  ISETP.LT.AND P3, PT, R25, c[0x0][0x178], !P4 ;  /* 0x00005e0019007a0c */ /* 0x000fe20006761270 */
[----:B------:R-:W-:Y:S01]  /*b2070*/  IMAD.WIDE R24, R0, 0x2, R14 ;  /* 0x0000000200187825 */ /* 0x000fe200078e020e */
[----:B---3--:R-:W-:Y:S02]  /*b2080*/  ISETP.LT.AND P4, PT, R22, c[0x0][0x178], !P4 ;  /* 0x00005e0016007a0c */ /* 0x008fe40006781270 */
[----:B------:R-:W2:Y:S04]  /*b2090*/  LDL.LU R22, [R1+0x3c78] ;  /* 0x003c780001167983 */ /* 0x000ea80000300800 */
[----:B----4-:R-:W-:Y:S04]  /*b20a0*/  @P1 STG.E.U16 [R24.64], R23 ;  /* 0x0000001718001986 */ /* 0x010fe8000c101504 */
[----:B------:R-:W-:Y:S04]  /*b20b0*/  STL [R1+0x3f5c], R24 ;  /* 0x003f5c1801007387 */ /* 0x000fe80000100800 */
[----:B------:R-:W-:Y:S04]  /*b20c0*/  @P2 STG.E.U16 [R26.64], R4 ;  /* 0x000000041a002986 */ /* 0x000fe8000c101504 */
[----:B------:R0:W-:Y:S04]  /*b20d0*/  STL [R1+0x3f4c], R27 ;  /* 0x003f4c1b01007387 */ /* 0x0001e80000100800 */
[----:B0-----:R-:W3:Y:S04]  /*b20e0*/  LDL.LU R27, [R1+0x3fc] ;  /* 0x0003fc00011b7983 */ /* 0x001ee80000300800 */
[----:B------:R0:W-:Y:S01]  /*b20f0*/  STL [R1+0x3f44], R26 ;  /* 0x003f441a01007387 */ /* 0x0001e20000100800 */
[----:B------:R-:W-:-:S02]  /*b2100*/  ISETP.LT.AND P2, PT, R6, c[0x0][0x178], !P0 ;  /* 0x00005e0006007a0c */ /* 0x000fc40004741270 */
[----:B------:R-:W-:Y:S01]  /*b2110*/  ISETP.LT.AND P5, PT, R5, c[0x0][0x178], !P0 ;  /* 0x00005e0005007a0c */ /* 0x000fe200047a1270 */
[----:B------:R-:W4:Y:S04]  /*b2120*/  LDL R24, [R1+0x1ea4] ;  /* 0x001ea40001187983 */ /* 0x000f280000100800 */
[----:B0-----:R-:W3:Y:S01]  /*b2130*/  LDL R26, [R1+0x182c] ;  /* 0x00182c00011a7983 */ /* 0x001ee20000100800 */
[C---:B-----5:R-:W-:Y:S01]  /*b2140*/  IMAD.WIDE R4, R0.reuse, 0x2, R10 ;  /* 0x0000000200047825 */ /* 0x060fe200078e020a */
[----:B------:R-:W-:Y:S02]  /*b2150*/  ISETP.LT.AND P6, PT, R7, c[0x0][0x178], !P0 ;  /* 0x00005e0007007a0c */ /* 0x000fe400047c1270 */
[C---:B------:R-:W-:Y:S01]  /*b2160*/  IADD3 R25, R0.reuse, c[0x0][0x198], RZ ;  /* 0x0000660000197a10 */ /* 0x040fe20007ffe0ff */
[----:B------:R-:W-:Y:S01]  /*b2170*/  IMAD.WIDE R6, R0, 0x2, R8 ;  /* 0x0000000200067825 */ /* 0x000fe200078e0208 */
[----:B------:R0:W-:Y:S04]  /*b2180*/  STL [R1+0x3f50], R9 ;  /* 0x003f500901007387 */ /* 0x0001e80000100800 */
[----:B------:R1:W-:Y:S01]  /*b2190*/  @P3 STG.E.U16 [R4.64], R28 ;  /* 0x0000001c04003986 */ /* 0x0003e2000c101504 */
[----:B------:R-:W-:-:S03]  /*b21a0*/  ISETP.LT.AND P3, PT, R12, c[0x0][0x178], !P0 ;  /* 0x00005e000c007a0c */ /* 0x000fc60004761270 */
[----:B0-----:R-:W5:Y:S04]  /*b21b0*/  LDL.LU R9, [R1+0x41c] ;  /* 0x00041c0001097983 */ /* 0x001f680000300800 */
[----:B------:R-:W4:Y:S01]  /*b21c0*/  LDL.LU R0, [R1+0x40c] ;  /* 0x00040c0001007983 */ /* 0x000f220000300800 */
[----:B-1----:R-:W-:-:S03]  /*b21d0*/  IMAD.WIDE R4, R25, 0x2, R20 ;  /* 0x0000000219047825 */ /* 0x002fc600078e0214 */
[----:B------:R-:W4:Y:S04]  /*b21e0*/  LDL.LU R12, [R1+0x3c80] ;  /* 0x003c8000010c7983 */ /* 0x000f280000300800 */
[----:B------:R-:W-:Y:S04]  /*b21f0*/  @P4 STG.E.U16 [R6.64], R29 ;  /* 0x0000001d06004986 */ /* 0x000fe8000c101504 */
[----:B------:R0:W-:Y:S04]  /*b2200*/  STL [R1+0x3f00], R29 ;  /* 0x003f001d01007387 */ /* 0x0001e80000100800 */
[----:B------:R-:W-:Y:S04]  /*b2210*/  @P2 STG.E.U16 [R4.64], R13 ;  /* 0x0000000d04002986 */ /* 0x000fe8000c101504 */
[----:B0-----:R-:W4:Y:S04]  /*b2220*/  LDL R29, [R1+0x1824] ;  /* 0x00182400011d7983 */ /* 0x001f280000100800 */
[----:B------:R0:W-:Y:S01]  /*b2230*/  STL [R1+0x3f48], R19 ;  /* 0x003f481301007387 */ /* 0x0001e20000100800 */
[----:B--2---:R-:W-:Y:S01]  /*b2240*/  ISETP.GE.AND P1, PT, R22, c[0x0][0x17c], PT ;  /* 0x00005f0016007a0c */ /* 0x004fe20003f26270 */
[----:B------:R-:W-:-:S02]  /*b2250*/  IMAD.WIDE R22, R25, 0x2, R18 ;  /* 0x0000000219167825 */ /* 0x000fc400078e0212 */
[----:B0-----:R-:W2:Y:S01]  /*b2260*/  LDL.LU R19, [R1+0xdc] ;  /* 0x0000dc0001137983 */ /* 0x001ea20000300800 */
[----:B---3--:R-:W-:-:S03]  /*b2270*/  ISETP.LT.AND P4, PT, R26, c[0x0][0x178], !P0 ;  /* 0x00005e001a007a0c */ /* 0x008fc60004781270 */
[----:B------:R-:W3:Y:S04]  /*b2280*/  LDL R26, [R1+0xac] ;  /* 0x0000ac00011a7983 */ /* 0x000ee80000100800 */
[----:B------:R-:W2:Y:S01]  /*b2290*/  LDL.LU R5, [R1+0x3c7c] ;  /* 0x003c7c0001057983 */ /* 0x000ea20000300800 */
[----:B------:R-:W-:-:S03]  /*b22a0*/  IMAD.WIDE R6, R25, 0x2, R2 ;  /* 0x0000000219067825 */ /* 0x000fc600078e0202 */
[----:B-----5:R0:W-:Y:S04]  /*b22b0*/  @P5 STG.E.U16 [R22.64], R9 ;  /* 0x0000000916005986 */ /* 0x0201e8000c101504 */
[----:B----4-:R-:W-:Y:S01]  /*b22c0*/  @P6 STG.E.U16 [R6.64], R0 ;  /* 0x0000000006006986 */ /* 0x010fe2000c101504 */
[----:B------:R-:W-:-:S03]  /*b22d0*/  ISETP.LT.AND P6, PT, R24, c[0x0][0x178], !P0 ;  /* 0x00005e0018007a0c */ /* 0x000fc600047c1270 */
[----:B0-----:R-:W4:Y:S04]  /*b22e0*/  LDL R22, [R1+0x2074] ;  /* 0x0020740001167983 */ /* 0x001f280000100800 */
[----:B------:R-:W5:Y:S04]  /*b22f0*/  LDL R23, [R1+0x181c] ;  /* 0x00181c0001177983 */ /* 0x000f680000100800 */
[----:B------:R0:W-:Y:S01]  /*b2300*/  STL [R1+0x3f40], R17 ;  /* 0x003f401101007387 */ /* 0x0001e20000100800 */
[----:B--2---:R-:W-:Y:S01]  /*b2310*/  ISETP.GE.AND P2, PT, R5, c[0x0][0x17c], PT ;  /* 0x00005f0005007a0c */ /* 0x004fe20003f46270 */
[----:B------:R-:W-:-:S02]  /*b2320*/  IMAD.WIDE R4, R25, 0x2, R16 ;  /* 0x0000000219047825 */ /* 0x000fc400078e0210 */
[----:B0-----:R-:W2:Y:S04]  /*b2330*/  LDL.LU R17, [R1+0xcc] ;  /* 0x0000cc0001117983 */ /* 0x001ea80000300800 */
[----:B------:R-:W2:Y:S04]  /*b2340*/  LDL R7, [R1+0x1830] ;  /* 0x0018300001077983 */ /* 0x000ea80000100800 */
[----:B------:R-:W2:Y:S04]  /*b2350*/  LDL.LU R24, [R1+0x3f5c] ;  /* 0x003f5c0001187983 */ /* 0x000ea80000300800 */
[----:B------:R0:W-:Y:S01]  /*b2360*/  @P3 STG.E.U16 [R4.64], R27 ;  /* 0x0000001b04003986 */ /* 0x0001e2000c101504 */
[----:B------:R-:W-:-:S03]  /*b2370*/  ISETP.GE.AND P3, PT, R12, c[0x0][0x17c], PT ;  /* 0x00005f000c007a0c */ /* 0x000fc60003f66270 */
[----:B------:R-:W3:Y:S01]  /*b2380*/  LDL.LU R12, [R1+0x3f58] ;  /* 0x003f5800010c7983 */ /* 0x000ee20000300800 */
[----:B--2---:R-:W-:-:S03]  /*b2390*/  PRMT R24, R13, 0x7632, R24 ;  /* 0x000076320d187816 */ /* 0x004fc60000000018 */
[----:B------:R-:W3:Y:S01]  /*b23a0*/  LDL.LU R13, [R1+0x3f54] ;  /* 0x003f5400010d7983 */ /* 0x000ee20000300800 */
[----:B------:R-:W-:Y:S01]  /*b23b0*/  ISETP.LT.AND P5, PT, R7, c[0x0][0x178], !P0 ;  /* 0x00005e0007007a0c */ /* 0x000fe200047a1270 */
[----:B------:R-:W-:-:S05]  /*b23c0*/  IMAD.WIDE R6, R25, 0x2, R14 ;  /* 0x0000000219067825 */ /* 0x000fca00078e020e */
[----:B------:R3:W-:Y:S01]  /*b23d0*/  @P4 STG.E.U16 [R6.64], R19 ;  /* 0x0000001306004986 */ /* 0x0007e2000c101504 */
[----:B0-----:R-:W-:-:S03]  /*b23e0*/  PRMT R4, R9, 0x7632, R4 ;  /* 0x0000763209047816 */ /* 0x001fc60000000004 */
[----:B------:R-:W2:Y:S01]  /*b23f0*/  LDL.LU R9, [R1+0x3f50] ;  /* 0x003f500001097983 */ /* 0x000ea20000300800 */
[----:B---3--:R-:W-:-:S05]  /*b2400*/  IMAD.WIDE R6, R25, 0x2, R12 ;  /* 0x0000000219067825 */ /* 0x008fca00078e020c */
[----:B------:R0:W-:Y:S04]  /*b2410*/  @P5 STG.E.U16 [R6.64], R17 ;  /* 0x0000001106005986 */ /* 0x0001e8000c101504 */
[----:B0-----:R-:W3:Y:S04]  /*b2420*/  LDL R6, [R1+0xbc] ;  /* 0x0000bc0001067983 */ /* 0x001ee80000100800 */
[----:B------:R-:W2:Y:S01]  /*b2430*/  LDL R7, [R1+0x1820] ;  /* 0x0018200001077983 */ /* 0x000ea20000100800 */
[----:B----4-:R-:W-:Y:S02]  /*b2440*/  ISETP.LT.AND P0, PT, R22, c[0x0][0x178], !P0 ;  /* 0x00005e0016007a0c */ /* 0x010fe40004701270 */
[----:B-----5:R-:W-:Y:S01]  /*b2450*/  ISETP.LT.AND P4, PT, R23, c[0x0][0x178], !P1 ;  /* 0x00005e0017007a0c */ /* 0x020fe20004f81270 */
[----:B------:R-:W-:Y:S01]  /*b2460*/  IMAD.WIDE R22, R25, 0x2, R10 ;  /* 0x0000000219167825 */ /* 0x000fe200078e020a */
[----:B------:R-:W-:-:S02]  /*b2470*/  PRMT R5, R0, 0x7632, R5 ;  /* 0x0000763200057816 */ /* 0x000fc40000000005 */
[----:B------:R-:W-:Y:S02]  /*b2480*/  IADD3 R0, R25, c[0x0][0x198], RZ ;  /* 0x0000660019007a10 */ /* 0x000fe40007ffe0ff */
[----:B------:R-:W-:Y:S01]  /*b2490*/  PRMT R28, R27, 0x7632, R28 ;  /* 0x000076321b1c7816 */ /* 0x000fe2000000001c */
[----:B---3--:R0:W-:Y:S01]  /*b24a0*/  @P6 STG.E.U16 [R22.64], R6 ;  /* 0x0000000616006986 */ /* 0x0081e2000c101504 */
[----:B--2---:R-:W-:Y:S01]  /*b24b0*/  ISETP.LT.AND P6, PT, R7, c[0x0][0x178], !P1 ;  /* 0x00005e0007007a0c */ /* 0x004fe20004fc1270 */
[----:B0-----:R-:W-:Y:S02]  /*b24c0*/  IMAD.WIDE R6, R25, 0x2, R8 ;  /* 0x0000000219067825 */ /* 0x001fe400078e0208 */
[----:B------:R-:W2:Y:S04]  /*b24d0*/  LDL R25, [R1+0x1ea4] ;  /* 0x001ea40001197983 */ /* 0x000ea80000100800 */
[----:B------:R-:W3:Y:S04]  /*b24e0*/  LDL.LU R27, [R1+0x3f4c] ;  /* 0x003f4c00011b7983 */ /* 0x000ee80000300800 */
[----:B------:R0:W-:Y:S01]  /*b24f0*/  @P0 STG.E.U16 [R6.64], R26 ;  /* 0x0000001a06000986 */ /* 0x0001e2000c101504 */
[----:B------:R-:W-:Y:S01]  /*b2500*/  IMAD.WIDE R22, R0, 0x2, R20 ;  /* 0x0000000200167825 */ /* 0x000fe200078e0214 */
[----:B---3--:R-:W-:-:S02]  /*b2510*/  PRMT R27, R19, 0x7632, R27 ;  /* 0x00007632131b7816 */ /* 0x008fc4000000001b */
[----:B------:R-:W3:Y:S04]  /*b2520*/  LDL.LU R19, [R1+0x3f48] ;  /* 0x003f480001137983 */ /* 0x000ee80000300800 */
[----:B0-----:R-:W4:Y:S04]  /*b2530*/  LDL.LU R26, [R1+0x3f44] ;  /* 0x003f4400011a7983 */ /* 0x001f280000300800 */
[----:B------:R-:W5:Y:S04]  /*b2540*/  LDL R6, [R1+0x1828] ;  /* 0x0018280001067983 */ /* 0x000f680000100800 */
[----:B------:R-:W2:Y:S04]  /*b2550*/  LDL R7, [R1+0x182c] ;  /* 0x00182c0001077983 */ /* 0x000ea80000100800 */
[----:B------:R0:W-:Y:S04]  /*b2560*/  @P4 STG.E.U16 [R22.64], R24 ;  /* 0x0000001816004986 */ /* 0x0001e8000c101504 */
[----:B0-----:R-:W2:Y:S01]  /*b2570*/  LDL.LU R24, [R1+0xbc] ;  /* 0x0000bc0001187983 */ /* 0x001ea20000300800 */
[----:B---3--:R-:W-:-:S03]  /*b2580*/  IMAD.WIDE R22, R0, 0x2, R18 ;  /* 0x0000000200167825 */ /* 0x008fc600078e0212 */
[----:B------:R0:W-:Y:S01]  /*b2590*/  STL [R1+0x3f3c], R19 ;  /* 0x003f3c1301007387 */ /* 0x0001e20000100800 */
[----:B----4-:R-:W-:-:S03]  /*b25a0*/  PRMT R26, R17, 0x7632, R26 ;  /* 0x00007632111a7816 */ /* 0x010fc6000000001a */
[----:B------:R1:W-:Y:S04]  /*b25b0*/  @P6 STG.E.U16 [R22.64], R4 ;  /* 0x0000000416006986 */ /* 0x0003e8000c101504 */
[----:B0-----:R-:W3:Y:S04]  /*b25c0*/  LDL R19, [R1+0x2074] ;  /* 0x0020740001137983 */ /* 0x001ee80000100800 */
[----:B------:R-:W4:Y:S04]  /*b25d0*/  LDL.LU R17, [R1+0x3f40] ;  /* 0x003f400001117983 */ /* 0x000f280000300800 */
[----:B-1----:R-:W3:Y:S01]  /*b25e0*/  LDL R23, [R1+0x1830] ;  /* 0x0018300001177983 */ /* 0x002ee20000100800 */
[----:B------:R-:W-:-:S02]  /*b25f0*/  ISETP.LT.AND P5, PT, R29, c[0x0][0x178], !P1 ;  /* 0x00005e001d007a0c */ /* 0x000fc40004fa1270 */
[----:B-----5:R-:W-:Y:S02]  /*b2600*/  ISETP.LT.AND P0, PT, R6, c[0x0][0x178], !P1 ;  /* 0x00005e0006007a0c */ /* 0x020fe40004f01270 */
[----:B--2---:R-:W-:Y:S01]  /*b2610*/  ISETP.LT.AND P4, PT, R7, c[0x0][0x178], !P1 ;  /* 0x00005e0007007a0c */ /* 0x004fe20004f81270 */
[----:B------:R-:W-:Y:S01]  /*b2620*/  IMAD.WIDE R6, R0, 0x2, R2 ;  /* 0x0000000200067825 */ /* 0x000fe200078e0202 */
[----:B------:R-:W-:-:S07]  /*b2630*/  PRMT R4, R24, 0x7632, R4 ;  /* 0x0000763218047816 */ /* 0x000fce0000000004 */
[----:B------:R0:W-:Y:S01]  /*b2640*/  @P5 STG.E.U16 [R6.64], R5 ;  /* 0x0000000506005986 */ /* 0x0001e2000c101504 */
[----:B------:R-:W-:Y:S01]  /*b2650*/  ISETP.LT.AND P5, PT, R25, c[0x0][0x178], !P1 ;  /* 0x00005e0019007a0c */ /* 0x000fe20004fa1270 */
[----:B------:R-:W-:Y:S02]  /*b2660*/  IMAD.WIDE R24, R0, 0x2, R14 ;  /* 0x0000000200187825 */ /* 0x000fe400078e020e */
[----:B0-----:R-:W2:Y:S04]  /*b2670*/  LDL.LU R7, [R1+0xac] ;  /* 0x0000ac0001077983 */ /* 0x001ea80000300800 */
[----:B------:R0:W-:Y:S04]  /*b2680*/  STL [R1+0x3f34], R14 ;  /* 0x003f340e01007387 */ /* 0x0001e80000100800 */
[----:B------:R-:W-:Y:S01]  /*b2690*/  STL [R1+0x3f30], R15 ;  /* 0x003f300f01007387 */ /* 0x000fe20000100800 */
[----:B---3--:R-:W-:-:S02]  /*b26a0*/  ISETP.LT.AND P6, PT, R23, c[0x0][0x178], !P1 ;  /* 0x00005e0017007a0c */ /* 0x008fc40004fc1270 */
[----:B------:R-:W-:Y:S02]  /*b26b0*/  ISETP.LT.AND P1, PT, R19, c[0x0][0x178], !P1 ;  /* 0x00005e0013007a0c */ /* 0x000fe40004f21270 */
[----:B------:R-:W3:Y:S04]  /*b26c0*/  LDL.LU R19, [R1+0x3c84] ;  /* 0x003c840001137983 */ /* 0x000ee80000300800 */
[----:B0-----:R-:W5:Y:S01]  /*b26d0*/  LDL R14, [R1+0x1830] ;  /* 0x00183000010e7983 */ /* 0x001f620000100800 */
[----:B----4-:R-:W-:-:S05]  /*b26e0*/  IMAD.WIDE R22, R0, 0x2, R16 ;  /* 0x0000000200167825 */ /* 0x010fca00078e0210 */
[----:B------:R-:W-:Y:S04]  /*b26f0*/  @P0 STG.E.U16 [R22.64], R28 ;  /* 0x0000001c16000986 */ /* 0x000fe8000c101504 */
[----:B------:R-:W-:Y:S04]  /*b2700*/  @P4 STG.E.U16 [R24.64], R27 ;  /* 0x0000001b18004986 */ /* 0x000fe8000c101504 */
[----:B-----5:R0:W-:Y:S04]  /*b2710*/  STL [R1+0x3f38], R14 ;  /* 0x003f380e01007387 */ /* 0x0201e80000100800 */
[----:B0-----:R-:W4:Y:S04]  /*b2720*/  LDL.LU R14, [R1+0x46c] ;  /* 0x00046c00010e7983 */ /* 0x001f280000300800 */
[----:B------:R-:W5:Y:S04]  /*b2730*/  LDL.LU R15, [R1+0x45c] ;  /* 0x00045c00010f7983 */ /* 0x000f680000300800 */
[----:B------:R-:W4:Y:S04]  /*b2740*/  LDL R23, [R1+0x181c] ;  /* 0x00181c0001177983 */ /* 0x000f280000100800 */
[----:B------:R-:W5:Y:S01]  /*b2750*/  LDL R25, [R1+0x1820] ;  /* 0x0018200001197983 */ /* 0x000f620000100800 */
[----:B--2---:R-:W-:Y:S01]  /*b2760*/  PRMT R5, R7, 0x7632, R5 ;  /* 0x0000763207057816 */ /* 0x004fe20000000005 */
[----:B------:R-:W-:-:S05]  /*b2770*/  IMAD.WIDE R6, R0, 0x2, R12 ;  /* 0x0000000200067825 */ /* 0x000fca00078e020c */
[----:B------:R-:W-:Y:S01]  /*b2780*/  @P6 STG.E.U16 [R6.64], R26 ;  /* 0x0000001a06006986 */ /* 0x000fe2000c101504 */
[----:B---3--:R-:W-:-:S03]  /*b2790*/  ISETP.GE.AND P0, PT, R19, c[0x0][0x17c], PT ;  /* 0x00005f0013007a0c */ /* 0x008fc60003f06270 */
[----:B------:R0:W-:Y:S01]  /*b27a0*/  STL [R1+0x3f2c], R11 ;  /* 0x003f2c0b01007387 */ /* 0x0001e20000100800 */
[----:B----4-:R-:W-:Y:S01]  /*b27b0*/  ISETP.LT.AND P4, PT, R23, c[0x0][0x178], !P2 ;  /* 0x00005e0017007a0c */ /* 0x010fe20005781270 */
[C---:B------:R-:W-:Y:S02]  /*b27c0*/  IMAD.WIDE R22, R0.reuse, 0x2, R10 ;  /* 0x0000000200167825 */ /* 0x040fe400078e020a */
[----:B0-----:R-:W2:Y:S01]  /*b27d0*/  LDL.LU R11, [R1+0x43c] ;  /* 0x00043c00010b7983 */ /* 0x001ea20000300800 */
[----:B-----5:R-:W-:Y:S01]  /*b27e0*/  ISETP.LT.AND P6, PT, R25, c[0x0][0x178], !P2 ;  /* 0x00005e0019007a0c */ /* 0x020fe200057c1270 */
[C---:B------:R-:W-:Y:S02]  /*b27f0*/  IMAD.WIDE R24, R0.reuse, 0x2, R8 ;  /* 0x0000000200187825 */ /* 0x040fe400078e0208 */
[----:B------:R0:W-:Y:S04]  /*b2800*/  @P5 STG.E.U16 [R22.64], R4 ;  /* 0x0000000416005986 */ /* 0x0001e8000c101504 */
[----:B------:R1:W-:Y:S04]  /*b2810*/  @P1 STG.E.U16 [R24.64], R5 ;  /* 0x0000000518001986 */ /* 0x0003e8000c101504 */
[----:B0-----:R-:W3:Y:S04]  /*b2820*/  LDL.LU R4, [R1+0x47c] ;  /* 0x00047c0001047983 */ /* 0x001ee80000300800 */
[----:B------:R-:W4:Y:S04]  /*b2830*/  LDL.LU R19, [R1+0x3f3c] ;  /* 0x003f3c0001137983 */ /* 0x000f280000300800 */
[----:B-1----:R-:W5:Y:S01]  /*b2840*/  LDL R25, [R1+0x1828] ;  /* 0x0018280001197983 */ /* 0x002f620000100800 */
[----:B------:R-:W-:-:S03]  /*b2850*/  IADD3 R7, R0, c[0x0][0x198], RZ ;  /* 0x0000660000077a10 */ /* 0x000fc60007ffe0ff */
[----:B------:R-:W2:Y:S02]  /*b2860*/  LDL.LU R5, [R1+0x3c88] ;  /* 0x003c880001057983 */ /* 0x000ea40000300800 */
[----:B------:R-:W-:Y:S01]  /*b2870*/  IMAD.WIDE R22, R7, 0x2, R20 ;  /* 0x0000000207167825 */ /* 0x000fe200078e0214 */
[----:B------:R-:W-:-:S04]  /*b2880*/  PRMT R26, R14, 0x7632, R26 ;  /* 0x000076320e1a7816 */ /* 0x000fc8000000001a */
[----:B---3--:R0:W-:Y:S04]  /*b2890*/  @P4 STG.E.U16 [R22.64], R4 ;  /* 0x0000000416004986 */ /* 0x0081e8000c101504 */
[----:B----4-:R1:W-:Y:S01]  /*b28a0*/  STL [R1+0x3f28], R19 ;  /* 0x003f281301007387 */ /* 0x0103e20000100800 */
[----:B-----5:R-:W-:Y:S01]  /*b28b0*/  ISETP.LT.AND P1, PT, R25, c[0x0][0x178], !P2 ;  /* 0x00005e0019007a0c */ /* 0x020fe20005721270 */
[----:B------:R-:W-:Y:S02]  /*b28c0*/  IMAD.WIDE R24, R7, 0x2, R18 ;  /* 0x0000000207187825 */ /* 0x000fe400078e0212 */
[----:B0-----:R-:W3:Y:S04]  /*b28d0*/  LDL R23, [R1+0x182c] ;  /* 0x00182c0001177983 */ /* 0x001ee80000100800 */
[----:B-1----:R-:W4:Y:S04]  /*b28e0*/  LDL.LU R19, [R1+0xfc] ;  /* 0x0000fc0001137983 */ /* 0x002f280000300800 */
[----:B------:R0:W-:Y:S04]  /*b28f0*/  @P6 STG.E.U16 [R24.64], R14 ;  /* 0x0000000e18006986 */ /* 0x0001e8000c101504 */
[----:B0-----:R-:W5:Y:S04]  /*b2900*/  LDL.LU R24, [R1+0x44c] ;  /* 0x00044c0001187983 */ /* 0x001f680000300800 */
[----:B------:R-:W4:Y:S04]  /*b2910*/  LDL R25, [R1+0x2074] ;  /* 0x0020740001197983 */ /* 0x000f280000100800 */
[----:B------:R-:W4:Y:S01]  /*b2920*/  LDL.LU R14, [R1+0x3f38] ;  /* 0x003f3800010e7983 */ /* 0x000f220000300800 */
[----:B------:R-:W-:-:S02]  /*b2930*/  ISETP.LT.AND P5, PT, R29, c[0x0][0x178], !P2 ;  /* 0x00005e001d007a0c */ /* 0x000fc400057a1270 */
[----:B--2---:R-:W-:Y:S02]  /*b2940*/  ISETP.GE.AND P4, PT, R5, c[0x0][0x17c], PT ;  /* 0x00005f0005007a0c */ /* 0x004fe40003f86270 */
[----:B------:R-:W-:Y:S01]  /*b2950*/  PRMT R6, R4, 0x7632, R6 ;  /* 0x0000763204067816 */ /* 0x000fe20000000006 */
[----:B------:R-:W-:-:S08]  /*b2960*/  IMAD.WIDE R4, R7, 0x2, R2 ;  /* 0x0000000207047825 */ /* 0x000fd000078e0202 */
[----:B------:R0:W-:Y:S04]  /*b2970*/  @P5 STG.E.U16 [R4.64], R15 ;  /* 0x0000000f04005986 */ /* 0x0001e8000c101504 */
[----:B0-----:R-:W2:Y:S01]  /*b2980*/  LDL.LU R4, [R1+0x10c] ;  /* 0x00010c0001047983 */ /* 0x001ea20000300800 */
[----:B------:R-:W-:Y:S02]  /*b2990*/  PRMT R5, R15, 0x7632, R5 ;  /* 0x000076320f057816 */ /* 0x000fe40000000005 */
[----:B---3--:R-:W-:Y:S01]  /*b29a0*/  ISETP.LT.AND P6, PT, R23, c[0x0][0x178], !P2 ;  /* 0x00005e0017007a0c */ /* 0x008fe200057c1270 */
[----:B------:R-:W-:-:S05]  /*b29b0*/  IMAD.WIDE R22, R7, 0x2, R16 ;  /* 0x0000000207167825 */ /* 0x000fca00078e0210 */
[----:B-----5:R0:W-:Y:S01]  /*b29c0*/  @P1 STG.E.U16 [R22.64], R24 ;  /* 0x0000001816001986 */ /* 0x0201e2000c101504 */
[----:B----4-:R-:W-:-:S03]  /*b29d0*/  ISETP.LT.AND P5, PT, R14, c[0x0][0x178], !P2 ;  /* 0x00005e000e007a0c */ /* 0x010fc600057a1270 */
[----:B------:R-:W3:Y:S04]  /*b29e0*/  LDL.LU R14, [R1+0x3f34] ;  /* 0x003f3400010e7983 */ /* 0x000ee80000300800 */
[----:B------:R-:W3:Y:S04]  /*b29f0*/  LDL.LU R15, [R1+0x3f30] ;  /* 0x003f3000010f7983 */ /* 0x000ee80000300800 */
[----:B0-----:R-:W4:Y:S01]  /*b2a00*/  LDL R23, [R1+0x1ea4] ;  /* 0x001ea40001177983 */ /* 0x001f220000100800 */
[----:B------:R-:W-:Y:S02]  /*b2a10*/  PRMT R27, R24, 0x7632, R27 ;  /* 0x00007632181b7816 */ /* 0x000fe4000000001b */
[----:B------:R-:W-:Y:S01]  /*b2a20*/  PRMT R28, R11, 0x7632, R28 ;  /* 0x000076320b1c7816 */ /* 0x000fe2000000001c */
[----:B---3--:R0:W-:Y:S01]  /*b2a30*/  STL.64 [R1+0x3f20], R14 ;  /* 0x003f200e01007387 */ /* 0x0081e20000100a00 */
[----:B----4-:R-:W-:Y:S01]  /*b2a40*/  ISETP.LT.AND P1, PT, R23, c[0x0][0x178], !P2 ;  /* 0x00005e0017007a0c */ /* 0x010fe20005721270 */
[----:B------:R-:W-:Y:S01]  /*b2a50*/  IMAD.WIDE R22, R7, 0x2, R14 ;  /* 0x0000000207167825 */ /* 0x000fe200078e020e */
[----:B------:R-:W-:-:S03]  /*b2a60*/  ISETP.LT.AND P2, PT, R25, c[0x0][0x178], !P2 ;  /* 0x00005e0019007a0c */ /* 0x000fc60005741270 */
[----:B------:R-:W-:Y:S01]  /*b2a70*/  IMAD.WIDE R24, R7, 0x2, R12 ;  /* 0x0000000207187825 */ /* 0x000fe200078e020c */
[----:B0-----:R-:W3:Y:S04]  /*b2a80*/  LDL R14, [R1+0x1ea4] ;  /* 0x001ea400010e7983 */ /* 0x001ee80000100800 */
[----:B------:R-:W4:Y:S04]  /*b2a90*/  LDL.LU R15, [R1+0x4e4] ;  /* 0x0004e400010f7983 */ /* 0x000f280000300800 */
[----:B------:R0:W-:Y:S04]  /*b2aa0*/  STL.64 [R1+0x3f18], R12 ;  /* 0x003f180c01007387 */ /* 0x0001e80000100a00 */
[----:B------:R1:W-:Y:S04]  /*b2ab0*/  @P6 STG.E.U16 [R22.64], R11 ;  /* 0x0000000b16006986 */ /* 0x0003e8000c101504 */
[----:B0-----:R-:W5:Y:S04]  /*b2ac0*/  LDL.LU R12, [R1+0xec] ;  /* 0x0000ec00010c7983 */ /* 0x001f680000300800 */
[----:B------:R-:W3:Y:S04]  /*b2ad0*/  LDL R13, [R1+0x1830] ;  /* 0x00183000010d7983 */ /* 0x000ee80000100800 */
[----:B-1----:R-:W3:Y:S04]  /*b2ae0*/  LDL.LU R11, [R1+0x3f2c] ;  /* 0x003f2c00010b7983 */ /* 0x002ee80000300800 */
[----:B------:R-:W3:Y:S04]  /*b2af0*/  LDL R23, [R1+0x181c] ;  /* 0x00181c0001177983 */ /* 0x000ee80000100800 */
[----:B--2---:R0:W-:Y:S04]  /*b2b00*/  @P5 STG.E.U16 [R24.64], R4 ;  /* 0x0000000418005986 */ /* 0x0041e8000c101504 */
[----:B0-----:R-:W2:Y:S01]  /*b2b10*/  LDL R25, [R1+0x1820] ;  /* 0x0018200001197983 */ /* 0x001ea20000100800 */
[----:B------:R-:W-:-:S02]  /*b2b20*/  PRMT R0, R4, 0x7632, R0 ;  /* 0x0000763204007816 */ /* 0x000fc40000000000 */
[----:B------:R-:W-:Y:S02]  /*b2b30*/  IADD3 R4, R7, c[0x0][0x198], RZ ;  /* 0x0000660007047a10 */ /* 0x000fe40007ffe0ff */
[----:B---3--:R-:W-:Y:S01]  /*b2b40*/  ISETP.LT.AND P6, PT, R23, c[0x0][0x178], !P3 ;  /* 0x00005e0017007a0c */ /* 0x008fe20005fc1270 */
[----:B------:R-:W-:-:S05]  /*b2b50*/  IMAD.WIDE R22, R7, 0x2, R10 ;  /* 0x0000000207167825 */ /* 0x000fca00078e020a */
[----:B------:R0:W-:Y:S01]  /*b2b60*/  @P1 STG.E.U16 [R22.64], R19 ;  /* 0x0000001316001986 */ /* 0x0001e2000c101504 */
[----:B--2---:R-:W-:Y:S01]  /*b2b70*/  ISETP.LT.AND P5, PT, R25, c[0x0][0x178], !P3 ;  /* 0x00005e0019007a0c */ /* 0x004fe20005fa1270 */
[----:B------:R-:W-:Y:S01]  /*b2b80*/  IMAD.WIDE R24, R7, 0x2, R8 ;  /* 0x0000000207187825 */ /* 0x000fe200078e0208 */
[----:B------:R-:W-:Y:S02]  /*b2b90*/  PRMT R7, R19, 0x7632, R7 ;  /* 0x0000763213077816 */ /* 0x000fe40000000007 */
[----:B0-----:R-:W2:Y:S01]  /*b2ba0*/  LDL.LU R19, [R1+0x3f28] ;  /* 0x003f280001137983 */ /* 0x001ea20000300800 */
[----:B------:R-:W-:-:S03]  /*b2bb0*/  IMAD.WIDE R22, R4, 0x2, R20 ;  /* 0x0000000204167825 */ /* 0x000fc600078e0214 */
[----:B-----5:R0:W-:Y:S04]  /*b2bc0*/  @P2 STG.E.U16 [R24.64], R12 ;  /* 0x0000000c18002986 */ /* 0x0201e8000c101504 */
[----:B------:R1:W-:Y:S04]  /*b2bd0*/  @P6 STG.E.U16 [R22.64], R6 ;  /* 0x0000000616006986 */ /* 0x0003e8000c101504 */
[----:B0-----:R-:W3:Y:S04]  /*b2be0*/  LDL R25, [R1+0x1828] ;  /* 0x0018280001197983 */ /* 0x001ee80000100800 */
[----:B-1----:R-:W5:Y:S01]  /*b2bf0*/  LDL R23, [R1+0x182c] ;  /* 0x00182c0001177983 */ /* 0x002f620000100800 */
[----:B------:R-:W-:-:S02]  /*b2c00*/  ISETP.LT.AND P1, PT, R29, c[0x0][0x178], !P3 ;  /* 0x00005e001d007a0c */ /* 0x000fc40005f21270 */
[----:B------:R-:W-:Y:S02]  /*b2c10*/  PRMT R6, R12, 0x7632, R6 ;  /* 0x000076320c067816 */ /* 0x000fe40000000006 */
[----:B---3--:R-:W-:Y:S01]  /*b2c20*/  ISETP.LT.AND P2, PT, R25, c[0x0][0x178], !P3 ;  /* 0x00005e0019007a0c */ /* 0x008fe20005f41270 */
[----:B--2---:R-:W-:Y:S01]  /*b2c30*/  IMAD.WIDE R24, R4, 0x2, R18 ;  /* 0x0000000204187825 */ /* 0x004fe200078e0212 */
[----:B-----5:R-:W-:-:S03]  /*b2c40*/  ISETP.LT.AND P6, PT, R23, c[0x0][0x178], !P3 ;  /* 0x00005e0017007a0c */ /* 0x020fc60005fc1270 */
[----:B------:R-:W-:Y:S01]  /*b2c50*/  IMAD.WIDE R22, R4, 0x2, R2 ;  /* 0x0000000204167825 */ /* 0x000fe200078e0202 */
[----:B------:R0:W-:Y:S01]  /*b2c60*/  @P5 STG.E.U16 [R24.64], R26 ;  /* 0x0000001a18005986 */ /* 0x0001e2000c101504 */
[----:B------:R-:W-:-:S03]  /*b2c70*/  ISETP.LT.AND P5, PT, R13, c[0x0][0x178], !P3 ;  /* 0x00005e000d007a0c */ /* 0x000fc60005fa1270 */
[----:B------:R1:W-:Y:S01]  /*b2c80*/  @P1 STG.E.U16 [R22.64], R5 ;  /* 0x0000000516001986 */ /* 0x0003e2000c101504 */
[----:B------:R-:W-:-:S03]  /*b2c90*/  ISETP.LT.AND P1, PT, R14, c[0x0][0x178], !P3 ;  /* 0x00005e000e007a0c */ /* 0x000fc60005f21270 */
[----:B----4-:R-:W2:Y:S04]  /*b2ca0*/  LDS.128 R12, [R15] ;  /* 0x000000000f0c7984 */ /* 0x010ea80000000c00 */
[----:B0-----:R-:W3:Y:S04]  /*b2cb0*/  LDL R26, [R1+0x181c] ;  /* 0x00181c00011a7983 */ /* 0x001ee80000100800 */
[----:B------:R-:W-:Y:S04]  /*b2cc0*/  STL [R1+0x3f14], R17 ;  /* 0x003f141101007387 */ /* 0x000fe80000100800 */
[----:B-1----:R-:W4:Y:S04]  /*b2cd0*/  LDL R5, [R1+0x2074] ;  /* 0x0020740001057983 */ /* 0x002f280000100800 */
[----:B--2---:R-:W-:Y:S04]  /*b2ce0*/  STL.64 [R1+0x20], R12 ;  /* 0x0000200c01007387 */ /* 0x004fe80000100a00 */
[----:B------:R0:W-:Y:S04]  /*b2cf0*/  STL.64 [R1+0x28], R14 ;  /* 0x0000280e01007387 */ /* 0x0001e80000100a00 */
[----:B0-----:R-:W2:Y:S01]  /*b2d00*/  LDL.LU.64 R14, [R1+0x3f20] ;  /* 0x003f2000010e7983 */ /* 0x001ea20000300a00 */
[----:B------:R-:W-:-:S03]  /*b2d10*/  IMAD.WIDE R24, R4, 0x2, R16 ;  /* 0x0000000204187825 */ /* 0x000fc600078e0210 */
[----:B------:R-:W5:Y:S04]  /*b2d20*/  LDL.LU.64 R12, [R1+0x3f18] ;  /* 0x003f1800010c7983 */ /* 0x000f680000300a00 */
[----:B------:R-:W3:Y:S04]  /*b2d30*/  LDL R17, [R1+0x160] ;  /* 0x0001600001117983 */ /* 0x000ee80000100800 */
[----:B------:R-:W-:Y:S01]  /*b2d40*/  @P2 STG.E.U16 [R24.64], R27 ;  /* 0x0000001b18002986 */ /* 0x000fe2000c101504 */
[----:B--2---:R-:W-:-:S03]  /*b2d50*/  IMAD.WIDE R22, R4, 0x2, R14 ;  /* 0x0000000204167825 */ /* 0x004fc600078e020e */
[----:B------:R0:W-:Y:S04]  /*b2d60*/  STL [R1+0x3f10], R15 ;  /* 0x003f100f01007387 */ /* 0x0001e80000100800 */
[----:B------:R-:W-:Y:S04]  /*b2d70*/  @P6 STG.E.U16 [R22.64], R28 ;  /* 0x0000001c16006986 */ /* 0x000fe8000c101504 */
[----:B0-----:R-:W2:Y:S04]  /*b2d80*/  LDL R15, [R1+0x150] ;  /* 0x00015000010f7983 */ /* 0x001ea80000100800 */
[----:B------:R0:W-:Y:S04]  /*b2d90*/  STL [R1+0x3f04], R28 ;  /* 0x003f041c01007387 */ /* 0x0001e80000100800 */
[----:B0-----:R-:W2:Y:S01]  /*b2da0*/  LDL R28, [R1+0x1820] ;  /* 0x00182000011c7983 */ /* 0x001ea20000100800 */
[----:B----4-:R-:W-:Y:S01]  /*b2db0*/  ISETP.LT.AND P3, PT, R5, c[0x0][0x178], !P3 ;  /* 0x00005e0005007a0c */ /* 0x010fe20005f61270 */
[----:B-----5:R-:W-:Y:S01]  /*b2dc0*/  IMAD.WIDE R24, R4, 0x2, R12 ;  /* 0x0000000204187825 */ /* 0x020fe200078e020c */
[----:B--2---:R-:W-:Y:S01]  /*b2dd0*/  ISETP.LT.AND P6, PT, R28, c[0x0][0x178], !P0 ;  /* 0x00005e001c007a0c */ /* 0x004fe200047c1270 */
[----:B------:R0:W-:Y:S04]  /*b2de0*/  STL [R1+0x3f08], R28 ;  /* 0x003f081c01007387 */ /* 0x0001e80000100800 */
[----:B0-----:R-:W2:Y:S01]  /*b2df0*/  LDL R28, [R1+0x20] ;  /* 0x00002000011c7983 */ /* 0x001ea20000100800 */
[----:B------:R-:W-:Y:S01]  /*b2e00*/  IMAD.WIDE R22, R4, 0x2, R10 ;  /* 0x0000000204167825 */ /* 0x000fe200078e020a */
[----:B---3--:R-:W-:-:S02]  /*b2e10*/  ISETP.LT.AND P2, PT, R26, c[0x0][0x178], !P0 ;  /* 0x00005e001a007a0c */ /* 0x008fc40004741270 */
[----:B------:R-:W-:Y:S01]  /*b2e20*/  @P5 STG.E.U16 [R24.64], R0 ;  /* 0x0000000018005986 */ /* 0x000fe2000c101504 */
[----:B------:R-:W-:-:S03]  /*b2e30*/  IMAD.WIDE R26, R4, 0x2, R8 ;  /* 0x00000002041a7825 */ /* 0x000fc600078e0208 */
[----:B------:R0:W-:Y:S04]  /*b2e40*/  @P1 STG.E.U16 [R22.64], R7 ;  /* 0x0000000716001986 */ /* 0x0001e8000c101504 */
[----:B------:R1:W-:Y:S04]  /*b2e50*/  @P3 STG.E.U16 [R26.64], R6 ;  /* 0x000000061a003986 */ /* 0x0003e8000c101504 */
[----:B--2---:R2:W-:Y:S04]  /*b2e60*/  STL [R1+0x3f0c], R28 ;  /* 0x003f0c1c01007387 */ /* 0x0045e80000100800 */
[----:B0-----:R-:W3:Y:S04]  /*b2e70*/  LDL R23, [R1+0x1828] ;  /* 0x0018280001177983 */ /* 0x001ee80000100800 */
[----:B-1----:R-:W4:Y:S04]  /*b2e80*/  LDL R6, [R1+0x170] ;  /* 0x0001700001067983 */ /* 0x002f280000100800 */
[----:B------:R-:W5:Y:S01]  /*b2e90*/  LDL R7, [R1+0x182c] ;  /* 0x00182c0001077983 */ /* 0x000f620000100800 */
[----:B------:R-:W-:-:S02]  /*b2ea0*/  IADD3 R5, R4, c[0x0][0x198], RZ ;  /* 0x0000660004057a10 */ /* 0x000fc40007ffe0ff */
[----:B------:R-:W-:Y:S01]  /*b2eb0*/  ISETP.LT.AND P5, PT, R29, c[0x0][0x178], !P0 ;  /* 0x00005e001d007a0c */ /* 0x000fe200047a1270 */
[----:B--2---:R-:W2:Y:S02]  /*b2ec0*/  LDL R28, [R1+0x120] ;  /* 0x00012000011c7983 */ /* 0x004ea40000100800 */
[----:B------:R-:W-:Y:S02]  /*b2ed0*/  IMAD.WIDE R24, R5, 0x2, R20 ;  /* 0x0000000205187825 */ /* 0x000fe400078e0214 */
[----:B------:R-:W2:Y:S04]  /*b2ee0*/  LDL R4, [R1+0x130] ;  /* 0x0001300001047983 */ /* 0x000ea80000100800 */
[----:B------:R-:W2:Y:S01]  /*b2ef0*/  LDL R26, [R1+0x181c] ;  /* 0x00181c00011a7983 */ /* 0x000ea20000100800 */
[----:B---3--:R-:W-:Y:S01]  /*b2f00*/  ISETP.LT.AND P1, PT, R23, c[0x0][0x178], !P0 ;  /* 0x00005e0017007a0c */ /* 0x008fe20004721270 */
[----:B------:R-:W-:-:S02]  /*b2f10*/  IMAD.WIDE R22, R5, 0x2, R18 ;  /* 0x0000000205167825 */ /* 0x000fc400078e0212 */
[----:B----4-:R0:W-:Y:S04]  /*b2f20*/  @P2 STG.E.U16 [R24.64], R6 ;  /* 0x0000000618002986 */ /* 0x0101e8000c101504 */
[----:B------:R1:W-:Y:S01]  /*b2f30*/  @P6 STG.E.U16 [R22.64], R17 ;  /* 0x0000001116006986 */ /* 0x0003e2000c101504 */
[----:B-----5:R-:W-:-:S03]  /*b2f40*/  ISETP.LT.AND P2, PT, R7, c[0x0][0x178], !P0 ;  /* 0x00005e0007007a0c */ /* 0x020fc60004741270 */
[----:B0-----:R-:W3:Y:S01]  /*b2f50*/  LDL.LU R24, [R1+0x3c8c] ;  /* 0x003c8c0001187983 */ /* 0x001ee20000300800 */
[----:B------:R-:W-:-:S03]  /*b2f60*/  IMAD.WIDE R6, R5, 0x2, R2 ;  /* 0x0000000205067825 */ /* 0x000fc600078e0202 */
[----:B------:R-:W4:Y:S04]  /*b2f70*/  LDL R25, [R1+0x2074] ;  /* 0x0020740001197983 */ /* 0x000f280000100800 */
[----:B-1----:R-:W5:Y:S04]  /*b2f80*/  LDL.LU R17, [R1+0x3f14] ;  /* 0x003f140001117983 */ /* 0x002f680000300800 */
[----:B------:R-:W2:Y:S04]  /*b2f90*/  LDL R22, [R1+0x1830] ;  /* 0x0018300001167983 */ /* 0x000ea80000100800 */
[----:B------:R-:W4:Y:S04]  /*b2fa0*/  LDL R23, [R1+0x1ea4] ;  /* 0x001ea40001177983 */ /* 0x000f280000100800 */
[----:B------:R0:W-:Y:S04]  /*b2fb0*/  @P5 STG.E.U16 [R6.64], R15 ;  /* 0x0000000f06005986 */ /* 0x0001e8000c101504 */
[----:B0-----:R-:W5:Y:S04]  /*b2fc0*/  LDL.LU R15, [R1+0x3f10] ;  /* 0x003f1000010f7983 */ /* 0x001f680000300800 */
[----:B------:R-:W5:Y:S01]  /*b2fd0*/  LDL R7, [R1+0x140] ;  /* 0x0001400001077983 */ /* 0x000f620000100800 */
[----:B---3--:R-:W-:-:S02]  /*b2fe0*/  ISETP.GE.AND P5, PT, R24, c[0x0][0x17c], PT ;  /* 0x00005f0018007a0c */ /* 0x008fc40003fa6270 */
[----:B--2---:R-:W-:Y:S02]  /*b2ff0*/  ISETP.LT.AND P6, PT, R22, c[0x0][0x178], !P0 ;  /* 0x00005e0016007a0c */ /* 0x004fe400047c1270 */
[----:B----4-:R-:W-:Y:S01]  /*b3000*/  ISETP.LT.AND P3, PT, R23, c[0x0][0x178], !P0 ;  /* 0x00005e0017007a0c */ /* 0x010fe20004761270 */
[----:B-----5:R-:W-:Y:S01]  /*b3010*/  IMAD.WIDE R22, R5, 0x2, R16 ;  /* 0x0000000205167825 */ /* 0x020fe200078e0210 */
[----:B------:R-:W-:-:S03]  /*b3020*/  ISETP.LT.AND P0, PT, R25, c[0x0][0x178], !P0 ;  /* 0x00005e0019007a0c */ /* 0x000fc60004701270 */
[C---:B------:R-:W-:Y:S01]  /*b3030*/  IMAD.WIDE R24, R5.reuse, 0x2, R14 ;  /* 0x0000000205187825 */ /* 0x040fe200078e020e */
[----:B------:R0:W-:Y:S04]  /*b3040*/  @P1 STG.E.U16 [R22.64], R7 ;  /* 0x0000000716001986 */ /* 0x0001e8000c101504 */
[----:B------:R1:W-:Y:S01]  /*b3050*/  @P2 STG.E.U16 [R24.64], R4 ;  /* 0x0000000418002986 */ /* 0x0003e2000c101504 */
[----:B0-----:R-:W-:-:S03]  /*b3060*/  IMAD.WIDE R6, R5, 0x2, R12 ;  /* 0x0000000205067825 */ /* 0x001fc600078e020c */
[----:B-1----:R-:W2:Y:S04]  /*b3070*/  LDL.LU R24, [R1+0x150] ;  /* 0x0001500001187983 */ /* 0x002ea80000300800 */
[----:B------:R-:W3:Y:S04]  /*b3080*/  LDL.LU R25, [R1+0x140] ;  /* 0x0001400001197983 */ /* 0x000ee80000300800 */
[----:B------:R0:W-:Y:S04]  /*b3090*/  @P6 STG.E.U16 [R6.64], R28 ;  /* 0x0000001c06006986 */ /* 0x0001e8000c101504 */
[----:B0-----:R-:W4:Y:S04]  /*b30a0*/  LDL.LU R28, [R1+0x3f0c] ;  /* 0x003f0c00011c7983 */ /* 0x001f280000300800 */
[----:B------:R-:W5:Y:S01]  /*b30b0*/  LDL R6, [R1+0x110] ;  /* 0x0001100001067983 */ /* 0x000f620000100800 */
[----:B------:R-:W-:Y:S01]  /*b30c0*/  ISETP.LT.AND P1, PT, R26, c[0x0][0x178], !P4 ;  /* 0x00005e001a007a0c */ /* 0x000fe20006721270 */
[C---:B------:R-:W-:Y:S01]  /*b30d0*/  IMAD.WIDE R22, R5.reuse, 0x2, R10 ;  /* 0x0000000205167825 */ /* 0x040fe200078e020a */
[C---:B------:R-:W-:Y:S01]  /*b30e0*/  IADD3 R26, R5.reuse, c[0x0][0x198], RZ ;  /* 0x00006600051a7a10 */ /* 0x040fe20007ffe0ff */
[----:B------:R-:W2:Y:S02]  /*b30f0*/  LDL.LU R7, [R1+0x170] ;  /* 0x0001700001077983 */ /* 0x000ea40000300800 */
[----:B------:R-:W-:-:S02]  /*b3100*/  IMAD.WIDE R4, R5, 0x2, R8 ;  /* 0x0000000205047825 */ /* 0x000fc400078e0208 */
[----:B-----5:R0:W-:Y:S04]  /*b3110*/  @P3 STG.E.U16 [R22.64], R6 ;  /* 0x0000000616003986 */ /* 0x0201e8000c101504 */
[----:B----4-:R1:W-:Y:S04]  /*b3120*/  @P0 STG.E.U16 [R4.64], R28 ;  /* 0x0000001c04000986 */ /* 0x0103e8000c101504 */
[----:B0-----:R-:W4:Y:S04]  /*b3130*/  LDL R22, [R1+0x182c] ;  /* 0x00182c0001167983 */ /* 0x001f280000100800 */
[----:B------:R-:W5:Y:S04]  /*b3140*/  LDL.LU R23, [R1+0x160] ;  /* 0x0001600001177983 */ /* 0x000f680000300800 */
[----:B-1----:R-:W2:Y:S01]  /*b3150*/  LDL.LU R28, [R1+0x3f08] ;  /* 0x003f0800011c7983 */ /* 0x002ea20000300800 */
[----:B------:R-:W-:-:S03]  /*b3160*/  ISETP.LT.AND P2, PT, R29, c[0x0][0x178], !P4 ;  /* 0x00005e001d007a0c */ /* 0x000fc60006741270 */
[----:B------:R-:W3:Y:S04]  /*b3170*/  LDL R4, [R1+0x1828] ;  /* 0x0018280001047983 */ /* 0x000ee80000100800 */
[----:B------:R-:W3:Y:S01]  /*b3180*/  LDL.LU R5, [R1+0x130] ;  /* 0x0001300001057983 */ /* 0x000ee20000300800 */
[----:B--2---:R-:W-:-:S03]  /*b3190*/  ISETP.LT.AND P0, PT, R28, c[0x0][0x178], !P4 ;  /* 0x00005e001c007a0c */ /* 0x004fc60006701270 */
[----:B------:R-:W2:Y:S04]  /*b31a0*/  LDL.LU R28, [R1+0x3f04] ;  /* 0x003f0400011c7983 */ /* 0x000ea80000300800 */
[----:B------:R-:W2:Y:S01]  /*b31b0*/  LDL.LU R29, [R1+0x3f00] ;  /* 0x003f0000011d7983 */ /* 0x000ea20000300800 */
[----:B------:R-:W-:Y:S01]  /*b31c0*/  PRMT R0, R7, 0x7632, R0 ;  /* 0x0000763207007816 */ /* 0x000fe20000000000 */
[----:B------:R-:W-:Y:S02]  /*b31d0*/  IMAD.WIDE R6, R26, 0x2, R20 ;  /* 0x000000021a067825 */ /* 0x000fe400078e0214 */
[----:B------:R-:W-:Y:S01]  /*b31e0*/  STL [R1+0x3ef8], R18 ;  /* 0x003ef81201007387 */ /* 0x000fe20000100800 */
[----:B-----5:R-:W-:-:S03]  /*b31f0*/  PRMT R27, R23, 0x7632, R27 ;  /* 0x00007632171b7816 */ /* 0x020fc6000000001b */
[----:B------:R-:W-:Y:S04]  /*b3200*/  STL [R1+0x3ef4], R19 ;  /* 0x003ef41301007387 */ /* 0x000fe80000100800 */
[----:B------:R-:W-:Y:S04]  /*b3210*/  STL [R1+0x3efc], R3 ;  /* 0x003efc0301007387 */ /* 0x000fe80000100800 */
[----:B------:R0:W-:Y:S01]  /*b3220*/  @P1 STG.E.U16 [R6.64], R0 ;  /* 0x0000000006001986 */ /* 0x0001e2000c101504 */
[----:B----4-:R-:W-:-:S03]  /*b3230*/  ISETP.LT.AND P1, PT, R22, c[0x0][0x178], !P4 ;  /* 0x00005e0016007a0c */ /* 0x010fc60006721270 */
[----:B------:R-:W-:Y:S01]  /*b3240*/  STL [R1+0x3ee8], R16 ;  /* 0x003ee81001007387 */ /* 0x000fe20000100800 */
[----:B------:R-:W-:-:S03]  /*b3250*/  IMAD.WIDE R22, R26, 0x2, R2 ;  /* 0x000000021a167825 */ /* 0x000fc600078e0202 */
[----:B------:R1:W-:Y:S01]  /*b3260*/  STL [R1+0x3ee4], R17 ;  /* 0x003ee41101007387 */ /* 0x0003e20000100800 */
[----:B0-----:R-:W-:Y:S01]  /*b3270*/  IMAD.WIDE R6, R26, 0x2, R18 ;  /* 0x000000021a067825 */ /* 0x001fe200078e0212 */
[----:B---3--:R-:W-:Y:S02]  /*b3280*/  ISETP.LT.AND P3, PT, R4, c[0x0][0x178], !P4 ;  /* 0x00005e0004007a0c */ /* 0x008fe40006761270 */
[----:B------:R-:W-:Y:S01]  /*b3290*/  PRMT R0, R5, 0x7632, R0 ;  /* 0x0000763205007816 */ /* 0x000fe20000000000 */
[----:B------:R-:W-:Y:S01]  /*b32a0*/  IMAD.WIDE R4, R26, 0x2, R14 ;  /* 0x000000021a047825 */ /* 0x000fe200078e020e */
[----:B------:R0:W-:Y:S01]  /*b32b0*/  @P0 STG.E.U16 [R6.64], R27 ;  /* 0x0000001b06000986 */ /* 0x0001e2000c101504 */
[----:B--2---:R-:W-:Y:S02]  /*b32c0*/  PRMT R28, R24, 0x7632, R28 ;  /* 0x00007632181c7816 */ /* 0x004fe4000000001c */
[----:B------:R-:W-:Y:S01]  /*b32d0*/  PRMT R29, R25, 0x7632, R29 ;  /* 0x00007632191d7816 */ /* 0x000fe2000000001d */
[----:B------:R-:W-:-:S02]  /*b32e0*/  IMAD.WIDE R24, R26, 0x2, R16 ;  /* 0x000000021a187825 */ /* 0x000fc400078e0210 */
[----:B-1----:R-:W2:Y:S04]  /*b32f0*/  LDL.LU R17, [R1+0x4e0] ;  /* 0x0004e00001117983 */ /* 0x002ea80000300800 */
[----:B------:R-:W3:Y:S04]  /*b3300*/  LDL.LU R16, [R1+0x20] ;  /* 0x0000200001107983 */ /* 0x000ee80000300800 */
[----:B------:R-:W4:Y:S04]  /*b3310*/  LDL R3, [R1+0x1824] ;  /* 0x0018240001037983 */ /* 0x000f280000100800 */
[----:B------:R-:W-:Y:S04]  /*b3320*/  STL [R1+0x3ef0], R14 ;  /* 0x003ef00e01007387 */ /* 0x000fe80000100800 */
[----:B------:R1:W-:Y:S04]  /*b3330*/  STL [R1+0x3eec], R15 ;  /* 0x003eec0f01007387 */ /* 0x0003e80000100800 */
[----:B0-----:R-:W5:Y:S04]  /*b3340*/  LDL R6, [R1+0x2074] ;  /* 0x0020740001067983 */ /* 0x001f680000100800 */
[----:B------:R-:W2:Y:S04]  /*b3350*/  LDL R7, [R1+0x181c] ;  /* 0x00181c0001077983 */ /* 0x000ea80000100800 */
[----:B-1----:R-:W3:Y:S04]  /*b3360*/  LDL R15, [R1+0x1830] ;  /* 0x00183000010f7983 */ /* 0x002ee80000100800 */
[----:B------:R-:W4:Y:S04]  /*b3370*/  LDL.LU R27, [R1+0x110] ;  /* 0x00011000011b7983 */ /* 0x000f280000300800 */
[----:B------:R0:W-:Y:S04]  /*b3380*/  @P2 STG.E.U16 [R22.64], R28 ;  /* 0x0000001c16002986 */ /* 0x0001e8000c101504 */
[----:B0-----:R-:W4:Y:S04]  /*b3390*/  LDL.LU R22, [R1+0x120] ;  /* 0x0001200001167983 */ /* 0x001f280000300800 */
[----:B------:R-:W4:Y:S04]  /*b33a0*/  LDL R23, [R1+0x1ea4] ;  /* 0x001ea40001177983 */ /* 0x000f280000100800 */
[----:B------:R-:W-:Y:S04]  /*b33b0*/  @P3 STG.E.U16 [R24.64], R29 ;  /* 0x0000001d18003986 */ /* 0x000fe8000c101504 */
[----:B------:R-:W-:Y:S01]  /*b33c0*/  @P1 STG.E.U16 [R4.64], R0 ;  /* 0x0000000004001986 */ /* 0x000fe2000c101504 */
[----:B--2---:R-:W-:-:S02]  /*b33d0*/  ISETP.LT.AND P6, PT, R7, c[0x0][0x178], !P5 ;  /* 0x00005e0007007a0c */ /* 0x004fc40006fc1270 */
[----:B---3--:R-:W-:Y:S02]  /*b33e0*/  ISETP.LT.AND P1, PT, R15, c[0x0][0x178], !P4 ;  /* 0x00005e000f007a0c */ /* 0x008fe40006721270 */
[----:B----4-:R-:W-:Y:S02]  /*b33f0*/  ISETP.LT.AND P3, PT, R23, c[0x0][0x178], !P4 ;  /* 0x00005e0017007a0c */ /* 0x010fe40006761270 */
[----:B-----5:R-:W-:Y:S02]  /*b3400*/  ISETP.LT.AND P4, PT, R6, c[0x0][0x178], !P4 ;  /* 0x00005e0006007a0c */ /* 0x020fe40006781270 */
[----:B------:R0:W1:Y:S04]  /*b3410*/  LDS.128 R4, [R17] ;  /* 0x0000000011047984 */ /* 0x0000680000000c00 */
[----:B0-----:R-:W2:Y:S04]  /*b3420*/  LDL R17, [R1+0x1d0] ;  /* 0x0001d00001117983 */ /* 0x001ea80000100800 */
[----:B-1----:R0:W-:Y:S04]  /*b3430*/  STL [R1+0x3ed8], R4 ;  /* 0x003ed80401007387 */ /* 0x0021e80000100800 */
[----:B0-----:R-:W3:Y:S04]  /*b3440*/  LDL R4, [R1+0x182c] ;  /* 0x00182c0001047983 */ /* 0x001ee80000100800 */
[----:B------:R0:W-:Y:S04]  /*b3450*/  STL [R1+0x3e4c], R5 ;  /* 0x003e4c0501007387 */ /* 0x0001e80000100800 */
[----:B0-----:R-:W4:Y:S04]  /*b3460*/  LDL R5, [R1+0x1820] ;  /* 0x0018200001057983 */ /* 0x001f280000100800 */
[----:B------:R-:W-:Y:S04]  /*b3470*/  STL [R1+0x3dd8], R6 ;  /* 0x003dd80601007387 */ /* 0x000fe80000100800 */
[----:B------:R-:W-:Y:S04]  /*b3480*/  STL [R1+0x3d48], R7 ;  /* 0x003d480701007387 */ /* 0x000fe80000100800 */
[----:B------:R0:W-:Y:S04]  /*b3490*/  STL [R1+0x3d84], R7 ;  /* 0x003d840701007387 */ /* 0x0001e80000100800 */
[----:B0-----:R-:W5:Y:S01]  /*b34a0*/  LDL R7, [R1+0x181c] ;  /* 0x00181c0001077983 */ /* 0x001f620000100800 */
[----:B------:R-:W-:-:S03]  /*b34b0*/  PRMT R18, R22, 0x7632, R18 ;  /* 0x0000763216127816 */ /* 0x000fc60000000012 */
[----:B-----5:R0:W-:Y:S04]  /*b34c0*/  STL [R1+0x3edc], R7 ;  /* 0x003edc0701007387 */ /* 0x0201e80000100800 */
[----:B0-----:R-:W5:Y:S01]  /*b34d0*/  LDL R7, [R1+0x1b0] ;  /* 0x0001b00001077983 */ /* 0x001f620000100800 */
[----:B------:R-:W-:Y:S01]  /*b34e0*/  IMAD.WIDE R22, R26, 0x2, R12 ;  /* 0x000000021a167825 */ /* 0x000fe200078e020c */
[----:B------:R-:W-:Y:S02]  /*b34f0*/  PRMT R19, R27, 0x7632, R19 ;  /* 0x000076321b137816 */ /* 0x000fe40000000013 */
[----:B------:R-:W-:Y:S01]  /*b3500*/  PRMT R14, R16, 0x7632, R14 ;  /* 0x00007632100e7816 */ /* 0x000fe2000000000e */
[C---:B------:R-:W-:Y:S01]  /*b3510*/  IMAD.WIDE R24, R26.reuse, 0x2, R10 ;  /* 0x000000021a187825 */ /* 0x040fe200078e020a */
[----:B------:R-:W-:Y:S01]  /*b3520*/  ISETP.LT.AND P2, PT, R3, c[0x0][0x178], !P5 ;  /* 0x00005e0003007a0c */ /* 0x000fe20006f41270 */
[----:B------:R-:W-:Y:S01]  /*b3530*/  @P1 STG.E.U16 [R22.64], R18 ;  /* 0x0000001216001986 */ /* 0x000fe2000c101504 */
[----:B------:R-:W-:-:S03]  /*b3540*/  IADD3 R0, R26, c[0x0][0x198], RZ ;  /* 0x000066001a007a10 */ /* 0x000fc60007ffe0ff */
[----:B------:R-:W-:Y:S01]  /*b3550*/  @P3 STG.E.U16 [R24.64], R19 ;  /* 0x0000001318003986 */ /* 0x000fe2000c101504 */
[----:B------:R-:W-:-:S05]  /*b3560*/  IMAD.WIDE R26, R26, 0x2, R8 ;  /* 0x000000021a1a7825 */ /* 0x000fca00078e0208 */
[----:B------:R-:W-:Y:S04]  /*b3570*/  @P4 STG.E.U16 [R26.64], R14 ;  /* 0x0000000e1a004986 */ /* 0x000fe8000c101504 */
[----:B-----5:R0:W-:Y:S04]  /*b3580*/  STL [R1+0x3ee0], R7 ;  /* 0x003ee00701007387 */ /* 0x0201e80000100800 */
[----:B0-----:R-:W5:Y:S04]  /*b3590*/  LDL R7, [R1+0x2074] ;  /* 0x0020740001077983 */ /* 0x001f680000100800 */
[----:B------:R-:W2:Y:S04]  /*b35a0*/  LDL.LU R6, [R1+0x190] ;  /* 0x0001900001067983 */ /* 0x000ea80000300800 */
[----:B------:R-:W2:Y:S04]  /*b35b0*/  LDL.LU R16, [R1+0x3c94] ;  /* 0x003c940001107983 */ /* 0x000ea80000300800 */
[----:B------:R-:W5:Y:S04]  /*b35c0*/  LDL.LU R3, [R1+0x3efc] ;  /* 0x003efc0001037983 */ /* 0x000f680000300800 */
[----:B------:R-:W5:Y:S04]  /*b35d0*/  LDL.LU R18, [R1+0x3ef8] ;  /* 0x003ef80001127983 */ /* 0x000f680000300800 */
[----:B------:R-:W5:Y:S04]  /*b35e0*/  LDL R22, [R1+0x480] ;  /* 0x0004800001167983 */ /* 0x000f680000100800 */
[----:B------:R-:W5:Y:S04]  /*b35f0*/  LDL R23, [R1+0x1828] ;  /* 0x0018280001177983 */ /* 0x000f680000100800 */
[----:B------:R-:W5:Y:S04]  /*b3600*/  LDL.LU R19, [R1+0x3ef4] ;  /* 0x003ef40001137983 */ /* 0x000f680000300800 */
[----:B------:R-:W5:Y:S04]  /*b3610*/  LDL.LU R14, [R1+0x3ef0] ;  /* 0x003ef000010e7983 */ /* 0x000f680000300800 */
[----:B------:R-:W5:Y:S04]  /*b3620*/  LDL R26, [R1+0x1c0] ;  /* 0x0001c000011a7983 */ /* 0x000f680000100800 */
[----:B------:R-:W5:Y:S01]  /*b3630*/  LDL R27, [R1+0x1ea4] ;  /* 0x001ea400011b7983 */ /* 0x000f620000100800 */
[----:B----4-:R-:W-:Y:S01]  /*b3640*/  ISETP.LT.AND P0, PT, R5, c[0x0][0x178], !P5 ;  /* 0x00005e0005007a0c */ /* 0x010fe20006f01270 */
[----:B------:R-:W-:Y:S01]  /*b3650*/  IMAD.WIDE R28, R0, 0x2, R20 ;  /* 0x00000002001c7825 */ /* 0x000fe200078e0214 */
[----:B---3--:R-:W-:-:S02]  /*b3660*/  ISETP.LT.AND P4, PT, R4, c[0x0][0x178], !P5 ;  /* 0x00005e0004007a0c */ /* 0x008fc40006f81270 */
[----:B------:R-:W-:Y:S02]  /*b3670*/  ISETP.LT.AND P3, PT, R15, c[0x0][0x178], !P5 ;  /* 0x00005e000f007a0c */ /* 0x000fe40006f61270 */
[----:B--2---:R-:W-:Y:S01]  /*b3680*/  ISETP.GE.AND P1, PT, R16, c[0x0][0x17c], PT ;  /* 0x00005f0010007a0c */ /* 0x004fe20003f26270 */
[C---:B-----5:R-:W-:Y:S01]  /*b3690*/  IMAD.WIDE R24, R0.reuse, 0x2, R2 ;  /* 0x0000000200187825 */ /* 0x060fe200078e0202 */
[----:B------:R0:W-:Y:S01]  /*b36a0*/  @P6 STG.E.U16 [R28.64], R22 ;  /* 0x000000161c006986 */ /* 0x0001e2000c101504 */
[----:B------:R-:W-:Y:S02]  /*b36b0*/  ISETP.LT.AND P6, PT, R23, c[0x0][0x178], !P5 ;  /* 0x00005e0017007a0c */ /* 0x000fe40006fc1270 */
[----:B0-----:R-:W-:Y:S01]  /*b36c0*/  IMAD.WIDE R22, R0, 0x2, R18 ;  /* 0x0000000200167825 */ /* 0x001fe200078e0212 */
[----:B------:R-:W2:Y:S04]  /*b36d0*/  LDL.LU R28, [R1+0x480] ;  /* 0x00048000011c7983 */ /* 0x000ea80000300800 */
[----:B------:R-:W3:Y:S04]  /*b36e0*/  LDL R29, [R1+0x1824] ;  /* 0x00182400011d7983 */ /* 0x000ee80000100800 */
[----:B------:R-:W4:Y:S04]  /*b36f0*/  LDL R4, [R1+0x180] ;  /* 0x0001800001047983 */ /* 0x000f280000100800 */
[----:B------:R-:W5:Y:S04]  /*b3700*/  LDL.LU R15, [R1+0x3eec] ;  /* 0x003eec00010f7983 */ /* 0x000f680000300800 */
[----:B------:R-:W2:Y:S04]  /*b3710*/  LDL.LU R16, [R1+0x3ee8] ;  /* 0x003ee80001107983 */ /* 0x000ea80000300800 */
[----:B------:R0:W-:Y:S04]  /*b3720*/  @P0 STG.E.U16 [R22.64], R17 ;  /* 0x0000001116000986 */ /* 0x0001e8000c101504 */
[----:B------:R-:W-:Y:S01]  /*b3730*/  @P2 STG.E.U16 [R24.64], R26 ;  /* 0x0000001a18002986 */ /* 0x000fe2000c101504 */
[----:B------:R-:W-:-:S03]  /*b3740*/  ISETP.LT.AND P2, PT, R27, c[0x0][0x178], !P5 ;  /* 0x00005e001b007a0c */ /* 0x000fc60006f41270 */
[----:B0-----:R-:W2:Y:S04]  /*b3750*/  LDL.LU R17, [R1+0x3ee4] ;  /* 0x003ee40001117983 */ /* 0x001ea80000300800 */
[----:B------:R-:W2:Y:S01]  /*b3760*/  LDL.LU R23, [R1+0x3c90] ;  /* 0x003c900001177983 */ /* 0x000ea20000300800 */
[----:B------:R-:W-:-:S03]  /*b3770*/  ISETP.LT.AND P5, PT, R7, c[0x0][0x178], !P5 ;  /* 0x00005e0007007a0c */ /* 0x000fc60006fa1270 */
[----:B------:R-:W3:Y:S01]  /*b3780*/  LDL.LU R7, [R1+0x3ee0] ;  /* 0x003ee00001077983 */ /* 0x000ee20000300800 */
[----:B--2---:R-:W-:Y:S01]  /*b3790*/  ISETP.GE.AND P0, PT, R23, c[0x0][0x17c], PT ;  /* 0x00005f0017007a0c */ /* 0x004fe20003f06270 */
[----:B------:R-:W-:-:S05]  /*b37a0*/  IMAD.WIDE R22, R0, 0x2, R16 ;  /* 0x0000000200167825 */ /* 0x000fca00078e0210 */
[----:B---3--:R0:W-:Y:S04]  /*b37b0*/  @P6 STG.E.U16 [R22.64], R7 ;  /* 0x0000000716006986 */ /* 0x0081e8000c101504 */
[----:B0-----:R-:W2:Y:S04]  /*b37c0*/  LDL.LU R7, [R1+0x3edc] ;  /* 0x003edc0001077983 */ /* 0x001ea80000300800 */
[----:B------:R-:W3:Y:S01]  /*b37d0*/  LDL R23, [R1+0x1a0] ;  /* 0x0001a00001177983 */ /* 0x000ee20000100800 */
[----:B-----5:R-:W-:Y:S01]  /*b37e0*/  IMAD.WIDE R24, R0, 0x2, R14 ;  /* 0x0000000200187825 */ /* 0x020fe200078e020e */
[----:B------:R-:W-:-:S03]  /*b37f0*/  ISETP.LT.AND P6, PT, R5, c[0x0][0x178], !P1 ;  /* 0x00005e0005007a0c */ /* 0x000fc60004fc1270 */
[----:B------:R-:W-:Y:S01]  /*b3800*/  IMAD.WIDE R26, R0, 0x2, R12 ;  /* 0x00000002001a7825 */ /* 0x000fe200078e020c */
[----:B--2---:R0:W-:Y:S04]  /*b3810*/  STL [R1+0x3ec4], R7 ;  /* 0x003ec40701007387 */ /* 0x0041e80000100800 */
[----:B---3--:R1:W-:Y:S01]  /*b3820*/  @P4 STG.E.U16 [R24.64], R23 ;  /* 0x0000001718004986 */ /* 0x0083e2000c101504 */
[----:B------:R-:W-:-:S03]  /*b3830*/  ISETP.LT.AND P4, PT, R7, c[0x0][0x178], !P1 ;  /* 0x00005e0007007a0c */ /* 0x000fc60004f81270 */
[----:B0-----:R-:W2:Y:S04]  /*b3840*/  LDL.LU R7, [R1+0x1d0] ;  /* 0x0001d00001077983 */ /* 0x001ea80000300800 */
[----:B------:R-:W3:Y:S01]  /*b3850*/  LDL.LU R5, [R1+0x4e8] ;  /* 0x0004e80001057983 */ /* 0x000ee20000300800 */
[----:B-1----:R-:W-:-:S03]  /*b3860*/  IMAD.WIDE R24, R0, 0x2, R10 ;  /* 0x0000000200187825 */ /* 0x002fc600078e020a */
[----:B------:R0:W-:Y:S04]  /*b3870*/  STL.64 [R1+0x3ed0], R10 ;  /* 0x003ed00a01007387 */ /* 0x0001e80000100a00 */
[----:B------:R1:W-:Y:S04]  /*b3880*/  @P3 STG.E.U16 [R26.64], R6 ;  /* 0x000000061a003986 */ /* 0x0003e8000c101504 */
[----:B----4-:R-:W-:Y:S04]  /*b3890*/  @P2 STG.E.U16 [R24.64], R4 ;  /* 0x0000000418002986 */ /* 0x010fe8000c101504 */
[----:B0-----:R-:W4:Y:S04]  /*b38a0*/  LDL.LU R10, [R1+0x1b0] ;  /* 0x0001b000010a7983 */ /* 0x001f280000300800 */
[----:B------:R-:W5:Y:S01]  /*b38b0*/  LDL.LU R11, [R1+0x1a0] ;  /* 0x0001a000010b7983 */ /* 0x000f620000300800 */
[----:B-1----:R-:W-:-:S03]  /*b38c0*/  IMAD.WIDE R26, R0, 0x2, R8 ;  /* 0x00000002001a7825 */ /* 0x002fc600078e0208 */
[----:B------:R0:W-:Y:S04]  /*b38d0*/  STL.64 [R1+0x3ec8], R8 ;  /* 0x003ec80801007387 */ /* 0x0001e80000100a00 */
[----:B0-----:R-:W2:Y:S04]  /*b38e0*/  LDL R8, [R1+0x1830] ;  /* 0x0018300001087983 */ /* 0x001ea80000100800 */
[----:B------:R-:W2:Y:S04]  /*b38f0*/  LDL.LU R9, [R1+0x3c98] ;  /* 0x003c980001097983 */ /* 0x000ea80000300800 */
[----:B------:R-:W2:Y:S01]  /*b3900*/  LDL.LU R4, [R1+0x3ed8] ;  /* 0x003ed80001047983 */ /* 0x000ea20000300800 */
[----:B------:R-:W-:-:S02]  /*b3910*/  IADD3 R23, R0, c[0x0][0x198], RZ ;  /* 0x0000660000177a10 */ /* 0x000fc40007ffe0ff */
[----:B------:R-:W-:Y:S02]  /*b3920*/  PRMT R0, R28, 0x7632, R0 ;  /* 0x000076321c007816 */ /* 0x000fe40000000000 */
[----:B------:R-:W-:Y:S01]  /*b3930*/  ISETP.LT.AND P3, PT, R29, c[0x0][0x178], !P1 ;  /* 0x00005e001d007a0c */ /* 0x000fe20004f61270 */
[----:B--2---:R0:W-:Y:S04]  /*b3940*/  @P5 STG.E.U16 [R26.64], R4 ;  /* 0x000000041a005986 */ /* 0x0041e8000c101504 */
[----:B0-----:R-:W2:Y:S04]  /*b3950*/  LDL.LU R26, [R1+0x1c0] ;  /* 0x0001c000011a7983 */ /* 0x001ea80000300800 */
[----:B------:R-:W3:Y:S01]  /*b3960*/  LDL R27, [R1+0x1828] ;  /* 0x00182800011b7983 */ /* 0x000ee20000100800 */
[----:B------:R-:W-:-:S03]  /*b3970*/  PRMT R4, R7, 0x7632, R4 ;  /* 0x0000763207047816 */ /* 0x000fc60000000004 */
[----:B------:R-:W4:Y:S01]  /*b3980*/  LDL R7, [R1+0x1ea4] ;  /* 0x001ea40001077983 */ /* 0x000f220000100800 */
[----:B------:R-:W-:-:S04]  /*b3990*/  IMAD.WIDE R28, R23, 0x2, R20 ;  /* 0x00000002171c7825 */ /* 0x000fc800078e0214 */
[----:B------:R-:W-:Y:S01]  /*b39a0*/  IMAD.WIDE R24, R23, 0x2, R18 ;  /* 0x0000000217187825 */ /* 0x000fe200078e0212 */
[----:B------:R0:W-:Y:S01]  /*b39b0*/  @P4 STG.E.U16 [R28.64], R0 ;  /* 0x000000001c004986 */ /* 0x0001e2000c101504 */
[----:B------:R-:W-:-:S03]  /*b39c0*/  ISETP.LT.AND P5, PT, R8, c[0x0][0x178], !P1 ;  /* 0x00005e0008007a0c */ /* 0x000fc60004fa1270 */
[----:B------:R5:W-:Y:S01]  /*b39d0*/  @P6 STG.E.U16 [R24.64], R4 ;  /* 0x0000000418006986 */ /* 0x000be2000c101504 */
[----:B------:R-:W-:-:S03]  /*b39e0*/  ISETP.GE.AND P2, PT, R9, c[0x0][0x17c], PT ;  /* 0x00005f0009007a0c */ /* 0x000fc60003f46270 */
[----:B0-----:R-:W4:Y:S01]  /*b39f0*/  LDL R29, [R1+0x182c] ;  /* 0x00182c00011d7983 */ /* 0x001f220000100800 */
[----:B-----5:R-:W-:Y:S01]  /*b3a00*/  PRMT R4, R11, 0x7632, R4 ;  /* 0x000076320b047816 */ /* 0x020fe20000000004 */
[----:B------:R-:W-:Y:S02]  /*b3a10*/  IMAD.WIDE R24, R23, 0x2, R16 ;  /* 0x0000000217187825 */ /* 0x000fe400078e0210 */
[----:B------:R0:W-:Y:S04]  /*b3a20*/  STL [R1+0x3ec0], R3 ;  /* 0x003ec00301007387 */ /* 0x0001e80000100800 */
[----:B------:R-:W-:Y:S01]  /*b3a30*/  STL [R1+0x3ebc], R17 ;  /* 0x003ebc1101007387 */ /* 0x000fe20000100800 */
[----:B------:R-:W-:Y:S02]  /*b3a40*/  PRMT R22, R6, 0x7632, R22 ;  /* 0x0000763206167816 */ /* 0x000fe40000000016 */
[----:B--2---:R-:W-:-:S02]  /*b3a50*/  PRMT R0, R26, 0x7632, R0 ;  /* 0x000076321a007816 */ /* 0x004fc40000000000 */
[----:B---3--:R-:W-:Y:S01]  /*b3a60*/  ISETP.LT.AND P4, PT, R27, c[0x0][0x178], !P1 ;  /* 0x00005e001b007a0c */ /* 0x008fe20004f81270 */
[C---:B------:R-:W-:Y:S02]  /*b3a70*/  IMAD.WIDE R26, R23.reuse, 0x2, R2 ;  /* 0x00000002171a7825 */ /* 0x040fe400078e0202 */
[----:B0-----:R-:W2:Y:S04]  /*b3a80*/  LDL R3, [R1+0x4a0] ;  /* 0x0004a00001037983 */ /* 0x001ea80000100800 */
[----:B------:R4:W-:Y:S02]  /*b3a90*/  @P3 STG.E.U16 [R26.64], R0 ;  /* 0x000000001a003986 */ /* 0x0009e4000c101504 */
[----:B----4-:R-:W-:Y:S02]  /*b3aa0*/  PRMT R0, R10, 0x7632, R0 ;  /* 0x000076320a007816 */ /* 0x010fe40000000000 */
[----:B------:R-:W0:Y:S04]  /*b3ab0*/  LDS.128 R8, [R5] ;  /* 0x0000000005087984 */ /* 0x000e280000000c00 */
[----:B------:R-:W-:Y:S04]  /*b3ac0*/  STL [R1+0x3eb8], R15 ;  /* 0x003eb80f01007387 */ /* 0x000fe80000100800 */
[----:B------:R1:W-:Y:S01]  /*b3ad0*/  @P4 STG.E.U16 [R24.64], R0 ;  /* 0x0000000018004986 */ /* 0x0003e2000c101504 */
[----:B------:R-:W-:Y:S01]  /*b3ae0*/  IMAD.WIDE R26, R23, 0x2, R14 ;  /* 0x00000002171a7825 */ /* 0x000fe200078e020e */
[----:B------:R-:W-:-:S02]  /*b3af0*/  ISETP.LT.AND P3, PT, R7, c[0x0][0x178], !P1 ;  /* 0x00005e0007007a0c */ /* 0x000fc40004f61270 */
[----:B-1----:R-:W3:Y:S04]  /*b3b00*/  LDL.LU R24, [R1+0x180] ;  /* 0x0001800001187983 */ /* 0x002ee80000300800 */
[----:B------:R-:W4:Y:S01]  /*b3b10*/  LDL R25, [R1+0x1820] ;  /* 0x0018200001197983 */ /* 0x000f220000100800 */
[----:B0-----:R-:W-:-:S03]  /*b3b20*/  IMAD.MOV.U32 R5, RZ, RZ, R8 ;  /* 0x000000ffff057224 */ /* 0x001fc600078e0008 */
[----:B------:R0:W-:Y:S01]  /*b3b30*/  STL.64 [R1+0x38], R10 ;  /* 0x0000380a01007387 */ /* 0x0001e20000100a00 */
[----:B------:R-:W-:-:S03]  /*b3b40*/  IMAD.MOV.U32 R6, RZ, RZ, R9 ;  /* 0x000000ffff067224 */ /* 0x000fc600078e0009 */
[----:B0-----:R-:W5:Y:S04]  /*b3b50*/  LDL.LU.64 R10, [R1+0x3ed0] ;  /* 0x003ed000010a7983 */ /* 0x001f680000300a00 */
[----:B------:R-:W2:Y:S04]  /*b3b60*/  LDL.LU.64 R8, [R1+0x3ec8] ;  /* 0x003ec80001087983 */ /* 0x000ea80000300a00 */
[----:B------:R-:W2:Y:S04]  /*b3b70*/  LDL R17, [R1+0x490] ;  /* 0x0004900001117983 */ /* 0x000ea80000100800 */
[----:B------:R-:W2:Y:S04]  /*b3b80*/  LDL R15, [R1+0x220] ;  /* 0x00022000010f7983 */ /* 0x000ea80000100800 */
[----:B------:R0:W-:Y:S04]  /*b3b90*/  STL [R1+0x3eb4], R5 ;  /* 0x003eb40501007387 */ /* 0x0001e80000100800 */
[----:B0-----:R-:W2:Y:S04]  /*b3ba0*/  LDL R5, [R1+0x2074] ;  /* 0x0020740001057983 */ /* 0x001ea80000100800 */
[----:B------:R0:W-:Y:S04]  /*b3bb0*/  STL [R1+0x3e34], R6 ;  /* 0x003e340601007387 */ /* 0x0001e80000100800 */
[----:B0-----:R-:W2:Y:S04]  /*b3bc0*/  LDL R6, [R1+0x1824] ;  /* 0x0018240001067983 */ /* 0x001ea80000100800 */
[----:B------:R-:W2:Y:S01]  /*b3bd0*/  LDL.LU R7, [R1+0x3ec4] ;  /* 0x003ec40001077983 */ /* 0x000ea20000300800 */
[----:B------:R-:W-:Y:S01]  /*b3be0*/  ISETP.LT.AND P6, PT, R29, c[0x0][0x178], !P1 ;  /* 0x00005e001d007a0c */ /* 0x000fe20004fc1270 */
[----:B------:R-:W-:-:S12]  /*b3bf0*/  IMAD.WIDE R28, R23, 0x2, R12 ;  /* 0x00000002171c7825 */ /* 0x000fd800078e020c */
[----:B------:R-:W-:Y:S04]  /*b3c00*/  @P6 STG.E.U16 [R26.64], R4 ;  /* 0x000000041a006986 */ /* 0x000fe8000c101504 */
[----:B------:R0:W-:Y:S02]  /*b3c10*/  @P5 STG.E.U16 [R28.64], R22 ;  /* 0x000000161c005986 */ /* 0x0001e4000c101504 */
[----:B0-----:R-:W-:Y:S02]  /*b3c20*/  IADD3 R22, R23, c[0x0][0x198], RZ ;  /* 0x0000660017167a10 */ /* 0x001fe40007ffe0ff */
[----:B---3--:R-:W-:Y:S02]  /*b3c30*/  PRMT R4, R24, 0x7632, R4 ;  /* 0x0000763218047816 */ /* 0x008fe40000000004 */
[----:B----4-:R-:W-:Y:S01]  /*b3c40*/  ISETP.LT.AND P4, PT, R25, c[0x0][0x178], !P0 ;  /* 0x00005e0019007a0c */ /* 0x010fe20004781270 */
[----:B------:R-:W-:Y:S01]  /*b3c50*/  IMAD.WIDE R24, R22, 0x2, R20 ;  /* 0x0000000216187825 */ /* 0x000fe200078e0214 */
[----:B------:R-:W-:-:S03]  /*b3c60*/  PRMT R0, R4, 0x7632, R0 ;  /* 0x0000763204007816 */ /* 0x000fc60000000000 */
[----:B-----5:R-:W-:-:S04]  /*b3c70*/  IMAD.WIDE R28, R23, 0x2, R10 ;  /* 0x00000002171c7825 */ /* 0x020fc800078e020a */
[----:B--2---:R-:W-:Y:S01]  /*b3c80*/  IMAD.WIDE R26, R23, 0x2, R8 ;  /* 0x00000002171a7825 */ /* 0x004fe200078e0208 */
[----:B------:R0:W-:Y:S01]  /*b3c90*/  @P3 STG.E.U16 [R28.64], R4 ;  /* 0x000000041c003986 */ /* 0x0001e2000c101504 */
[----:B------:R-:W-:-:S03]  /*b3ca0*/  ISETP.LT.AND P1, PT, R5, c[0x0][0x178], !P1 ;  /* 0x00005e0005007a0c */ /* 0x000fc60004f21270 */
[----:B------:R-:W2:Y:S01]  /*b3cb0*/  LDL R5, [R1+0x1e0] ;  /* 0x0001e00001057983 */ /* 0x000ea20000100800 */
[----:B------:R-:W-:-:S03]  /*b3cc0*/  ISETP.LT.AND P6, PT, R7, c[0x0][0x178], !P0 ;  /* 0x00005e0007007a0c */ /* 0x000fc600047c1270 */
[----:B------:R1:W-:Y:S01]  /*b3cd0*/  STL [R1+0x3eb0], R6 ;  /* 0x003eb00601007387 */ /* 0x0003e20000100800 */
[----:B------:R-:W-:-:S03]  /*b3ce0*/  ISETP.LT.AND P5, PT, R6, c[0x0][0x178], !P0 ;  /* 0x00005e0006007a0c */ /* 0x000fc600047a1270 */
[----:B0-----:R-:W3:Y:S04]  /*b3cf0*/  LDL R29, [R1+0x1828] ;  /* 0x00182800011d7983 */ /* 0x001ee80000100800 */
[----:B------:R0:W-:Y:S04]  /*b3d00*/  @P1 STG.E.U16 [R26.64], R0 ;  /* 0x000000001a001986 */ /* 0x0001e8000c101504 */
[----:B-1----:R-:W4:Y:S04]  /*b3d10*/  LDL R6, [R1+0x182c] ;  /* 0x00182c0001067983 */ /* 0x002f280000100800 */
[----:B------:R-:W5:Y:S04]  /*b3d20*/  LDL R23, [R1+0x200] ;  /* 0x0002000001177983 */ /* 0x000f680000100800 */
[----:B0-----:R-:W2:Y:S04]  /*b3d30*/  LDL R26, [R1+0x1830] ;  /* 0x00183000011a7983 */ /* 0x001ea80000100800 */
[----:B------:R-:W2:Y:S04]  /*b3d40*/  LDL R27, [R1+0x1ea4] ;  /* 0x001ea400011b7983 */ /* 0x000ea80000100800 */
[----:B------:R-:W2:Y:S04]  /*b3d50*/  LDL R0, [R1+0x210] ;  /* 0x0002100001007983 */ /* 0x000ea80000100800 */
[----:B------:R0:W-:Y:S04]  /*b3d60*/  @P6 STG.E.U16 [R24.64], R3 ;  /* 0x0000000318006986 */ /* 0x0001e8000c101504 */
[----:B0-----:R-:W2:Y:S01]  /*b3d70*/  LDL.LU R3, [R1+0x3ec0] ;  /* 0x003ec00001037983 */ /* 0x001ea20000300800 */
[----:B---3--:R-:W-:Y:S01]  /*b3d80*/  ISETP.LT.AND P3, PT, R29, c[0x0][0x178], !P0 ;  /* 0x00005e001d007a0c */ /* 0x008fe20004761270 */
[----:B------:R-:W-:-:S05]  /*b3d90*/  IMAD.WIDE R28, R22, 0x2, R18 ;  /* 0x00000002161c7825 */ /* 0x000fca00078e0212 */
[----:B------:R0:W-:Y:S01]  /*b3da0*/  @P4 STG.E.U16 [R28.64], R17 ;  /* 0x000000111c004986 */ /* 0x0001e2000c101504 */
[----:B----4-:R-:W-:-:S03]  /*b3db0*/  ISETP.LT.AND P1, PT, R6, c[0x0][0x178], !P0 ;  /* 0x00005e0006007a0c */ /* 0x010fc60004721270 */
[----:B------:R-:W3:Y:S04]  /*b3dc0*/  LDL R6, [R1+0x1820] ;  /* 0x0018200001067983 */ /* 0x000ee80000100800 */
[----:B0-----:R-:W4:Y:S04]  /*b3dd0*/  LDL.LU R17, [R1+0x3ebc] ;  /* 0x003ebc0001117983 */ /* 0x001f280000300800 */
[----:B------:R-:W3:Y:S04]  /*b3de0*/  LDL.LU R28, [R1+0x3c9c] ;  /* 0x003c9c00011c7983 */ /* 0x000ee80000300800 */
[----:B------:R-:W5:Y:S01]  /*b3df0*/  LDL R29, [R1+0x2074] ;  /* 0x00207400011d7983 */ /* 0x000f620000100800 */
[----:B--2---:R-:W-:-:S05]  /*b3e00*/  IMAD.WIDE R24, R22, 0x2, R2 ;  /* 0x0000000216187825 */ /* 0x004fca00078e0202 */
[----:B------:R0:W-:Y:S04]  /*b3e10*/  @P5 STG.E.U16 [R24.64], R15 ;  /* 0x0000000f18005986 */ /* 0x0001e8000c101504 */
[----:B0-----:R-:W2:Y:S01]  /*b3e20*/  LDL.LU R15, [R1+0x3eb8] ;  /* 0x003eb800010f7983 */ /* 0x001ea20000300800 */
[----:B------:R-:W-:Y:S02]  /*b3e30*/  ISETP.LT.AND P6, PT, R26, c[0x0][0x178], !P0 ;  /* 0x00005e001a007a0c */ /* 0x000fe400047c1270 */
[----:B------:R-:W-:Y:S01]  /*b3e40*/  ISETP.LT.AND P4, PT, R27, c[0x0][0x178], !P0 ;  /* 0x00005e001b007a0c */ /* 0x000fe20004781270 */
[C---:B------:R-:W-:Y:S01]  /*b3e50*/  IMAD.WIDE R24, R22.reuse, 0x2, R12 ;  /* 0x0000000216187825 */ /* 0x040fe200078e020c */
[----:B------:R-:W-:Y:S04]  /*b3e60*/  STL [R1+0x3ea4], R7 ;  /* 0x003ea40701007387 */ /* 0x000fe80000100800 */
[----:B------:R-:W-:Y:S04]  /*b3e70*/  STL [R1+0x3eac], R12 ;  /* 0x003eac0c01007387 */ /* 0x000fe80000100800 */
[----:B------:R-:W-:Y:S01]  /*b3e80*/  STL [R1+0x3ea8], R13 ;  /* 0x003ea80d01007387 */ /* 0x000fe20000100800 */
[----:B----4-:R-:W-:Y:S01]  /*b3e90*/  IMAD.WIDE R26, R22, 0x2, R16 ;  /* 0x00000002161a7825 */ /* 0x010fe200078e0210 */
[----:B---3--:R-:W-:-:S02]  /*b3ea0*/  ISETP.GE.AND P5, PT, R28, c[0x0][0x17c], PT ;  /* 0x00005f001c007a0c */ /* 0x008fc40003fa6270 */
[----:B-----5:R-:W-:Y:S02]  /*b3eb0*/  ISETP.LT.AND P0, PT, R29, c[0x0][0x178], !P0 ;  /* 0x00005e001d007a0c */ /* 0x020fe40004701270 */
[----:B------:R-:W-:Y:S01]  /*b3ec0*/  @P3 STG.E.U16 [R26.64], R0 ;  /* 0x000000001a003986 */ /* 0x000fe2000c101504 */
[----:B--2---:R-:W-:-:S05]  /*b3ed0*/  IMAD.WIDE R28, R22, 0x2, R14 ;  /* 0x00000002161c7825 */ /* 0x004fca00078e020e */
[----:B------:R0:W-:Y:S04]  /*b3ee0*/  @P1 STG.E.U16 [R28.64], R23 ;  /* 0x000000171c001986 */ /* 0x0001e8000c101504 */
[----:B------:R1:W-:Y:S04]  /*b3ef0*/  @P6 STG.E.U16 [R24.64], R5 ;  /* 0x0000000518006986 */ /* 0x0003e8000c101504 */
[----:B0-----:R-:W2:Y:S04]  /*b3f00*/  LDL.LU R28, [R1+0x210] ;  /* 0x00021000011c7983 */ /* 0x001ea80000300800 */
[----:B------:R-:W3:Y:S04]  /*b3f10*/  LDL.LU R29, [R1+0x200] ;  /* 0x00020000011d7983 */ /* 0x000ee80000300800 */
[----:B-1----:R-:W4:Y:S04]  /*b3f20*/  LDL.LU R5, [R1+0x3eb4] ;  /* 0x003eb40001057983 */ /* 0x002f280000300800 */
[----:B------:R-:W5:Y:S01]  /*b3f30*/  LDL R24, [R1+0x1f0] ;  /* 0x0001f00001187983 */ /* 0x000f620000100800 */
[C---:B------:R-:W-:Y:S01]  /*b3f40*/  IMAD.WIDE R26, R22.reuse, 0x2, R10 ;  /* 0x00000002161a7825 */ /* 0x040fe200078e020a */
[----:B------:R-:W-:-:S02]  /*b3f50*/  IADD3 R0, R22, c[0x0][0x198], RZ ;  /* 0x0000660016007a10 */ /* 0x000fc40007ffe0ff */
[----:B------:R-:W2:Y:S01]  /*b3f60*/  LDL.LU R25, [R1+0x4a0] ;  /* 0x0004a00001197983 */ /* 0x000ea20000300800 */
[----:B------:R-:W-:Y:S01]  /*b3f70*/  IMAD.WIDE R22, R22, 0x2, R8 ;  /* 0x0000000216167825 */ /* 0x000fe200078e0208 */
[----:B------:R-:W-:Y:S02]  /*b3f80*/  ISETP.LT.AND P3, PT, R7, c[0x0][0x178], !P2 ;  /* 0x00005e0007007a0c */ /* 0x000fe40005761270 */
[----:B-----5:R0:W-:Y:S04]  /*b3f90*/  @P4 STG.E.U16 [R26.64], R24 ;  /* 0x000000181a004986 */ /* 0x0201e8000c101504 */
[----:B----4-:R1:W-:Y:S01]  /*b3fa0*/  @P0 STG.E.U16 [R22.64], R5 ;  /* 0x0000000516000986 */ /* 0x0103e2000c101504 */
[----:B------:R-:W-:-:S03]  /*b3fb0*/  ISETP.LT.AND P0, PT, R6, c[0x0][0x178], !P2 ;  /* 0x00005e0006007a0c */ /* 0x000fc60005701270 */
[----:B0-----:R-:W4:Y:S04]  /*b3fc0*/  LDL.LU R26, [R1+0x490] ;  /* 0x00049000011a7983 */ /* 0x001f280000300800 */
[----:B------:R-:W5:Y:S04]  /*b3fd0*/  LDL.LU R27, [R1+0x220] ;  /* 0x00022000011b7983 */ /* 0x000f680000300800 */
[----:B-1----:R-:W5:Y:S04]  /*b3fe0*/  LDL R22, [R1+0x1828] ;  /* 0x0018280001167983 */ /* 0x002f680000100800 */
[----:B------:R-:W5:Y:S04]  /*b3ff0*/  LDL R23, [R1+0x182c] ;  /* 0x00182c0001177983 */ /* 0x000f680000100800 */
[----:B------:R-:W5:Y:S01]  /*b4000*/  LDL.LU R6, [R1+0x3eb0] ;  /* 0x003eb00001067983 */ /* 0x000f620000300800 */
[----:B--2---:R-:W-:Y:S01]  /*b4010*/  PRMT R4, R25, 0x7632, R4 ;  /* 0x0000763219047816 */ /* 0x004fe20000000004 */
[----:B------:R-:W-:-:S05]  /*b4020*/  IMAD.WIDE R24, R0, 0x2, R20 ;  /* 0x0000000200187825 */ /* 0x000fca00078e0214 */
[----:B------:R0:W-:Y:S01]  /*b4030*/  @P3 STG.E.U16 [R24.64], R4 ;  /* 0x0000000418003986 */ /* 0x0001e2000c101504 */
[----:B---3--:R-:W-:-:S03]  /*b4040*/  PRMT R7, R29, 0x7632, R7 ;  /* 0x000076321d077816 */ /* 0x008fc60000000007 */
[----:B------:R-:W-:Y:S04]  /*b4050*/  STL [R1+0x3ea0], R17 ;  /* 0x003ea01101007387 */ /* 0x000fe80000100800 */
[----:B------:R1:W-:Y:S01]  /*b4060*/  STL [R1+0x3e9c], R15 ;  /* 0x003e9c0f01007387 */ /* 0x0003e20000100800 */
[----:B0-----:R-:W-:Y:S01]  /*b4070*/  PRMT R4, R28, 0x7632, R4 ;  /* 0x000076321c047816 */ /* 0x001fe20000000004 */
[----:B------:R-:W-:-:S04]  /*b4080*/  IMAD.WIDE R24, R0, 0x2, R2 ;  /* 0x0000000200187825 */ /* 0x000fc800078e0202 */
[----:B------:R-:W-:Y:S02]  /*b4090*/  IMAD.WIDE R28, R0, 0x2, R14 ;  /* 0x00000002001c7825 */ /* 0x000fe400078e020e */
[----:B-1----:R-:W2:Y:S01]  /*b40a0*/  LDL R15, [R1+0x1820] ;  /* 0x00182000010f7983 */ /* 0x002ea20000100800 */
[----:B----4-:R-:W-:Y:S02]  /*b40b0*/  PRMT R12, R26, 0x7632, R12 ;  /* 0x000076321a0c7816 */ /* 0x010fe4000000000c */
[----:B-----5:R-:W-:Y:S02]  /*b40c0*/  ISETP.LT.AND P4, PT, R22, c[0x0][0x178], !P2 ;  /* 0x00005e0016007a0c */ /* 0x020fe40005781270 */
[----:B------:R-:W-:Y:S02]  /*b40d0*/  ISETP.LT.AND P3, PT, R23, c[0x0][0x178], !P2 ;  /* 0x00005e0017007a0c */ /* 0x000fe40005761270 */
[----:B------:R-:W-:Y:S01]  /*b40e0*/  ISETP.LT.AND P1, PT, R6, c[0x0][0x178], !P2 ;  /* 0x00005e0006007a0c */ /* 0x000fe20005721270 */
[----:B------:R-:W-:Y:S01]  /*b40f0*/  IMAD.WIDE R22, R0, 0x2, R18 ;  /* 0x0000000200167825 */ /* 0x000fe200078e0212 */
[----:B------:R-:W-:-:S03]  /*b4100*/  PRMT R13, R27, 0x7632, R13 ;  /* 0x000076321b0d7816 */ /* 0x000fc6000000000d */
[----:B------:R-:W-:Y:S01]  /*b4110*/  IMAD.WIDE R26, R0, 0x2, R16 ;  /* 0x00000002001a7825 */ /* 0x000fe200078e0210 */
[----:B------:R0:W-:Y:S07]  /*b4120*/  @P0 STG.E.U16 [R22.64], R12 ;  /* 0x0000000c16000986 */ /* 0x0001ee000c101504 */
[----:B------:R1:W-:Y:S04]  /*b4130*/  @P1 STG.E.U16 [R24.64], R13 ;  /* 0x0000000d18001986 */ /* 0x0003e8000c101504 */
[----:B0-----:R-:W3:Y:S04]  /*b4140*/  LDL.LU R12, [R1+0x3eac] ;  /* 0x003eac00010c7983 */ /* 0x001ee80000300800 */
[----:B------:R-:W4:Y:S04]  /*b4150*/  LDL.LU R22, [R1+0x4ec] ;  /* 0x0004ec0001167983 */ /* 0x000f280000300800 */
[----:B------:R-:W5:Y:S04]  /*b4160*/  LDL.LU R23, [R1+0x1f0] ;  /* 0x0001f00001177983 */ /* 0x000f680000300800 */
[----:B-1----:R-:W3:Y:S04]  /*b4170*/  LDL.LU R13, [R1+0x3ea8] ;  /* 0x003ea800010d7983 */ /* 0x002ee80000300800 */
[----:B------:R-:W3:Y:S04]  /*b4180*/  LDL R24, [R1+0x1830] ;  /* 0x0018300001187983 */ /* 0x000ee80000100800 */
[----:B------:R-:W4:Y:S04]  /*b4190*/  LDL R25, [R1+0x1ea4] ;  /* 0x001ea40001197983 */ /* 0x000f280000100800 */
[----:B------:R0:W-:Y:S04]  /*b41a0*/  @P4 STG.E.U16 [R26.64], R4 ;  /* 0x000000041a004986 */ /* 0x0001e8000c101504 */
[----:B0-----:R-:W5:Y:S04]  /*b41b0*/  LDL.LU R27, [R1+0x1e0] ;  /* 0x0001e000011b7983 */ /* 0x001f680000300800 */
[----:B------:R0:W-:Y:S04]  /*b41c0*/  @P3 STG.E.U16 [R28.64], R7 ;  /* 0x000000071c003986 */ /* 0x0001e8000c101504 */
[----:B0-----:R-:W5:Y:S04]  /*b41d0*/  LDL.LU R7, [R1+0x3ea4] ;  /* 0x003ea40001077983 */ /* 0x001f680000300800 */
[----:B------:R-:W5:Y:S01]  /*b41e0*/  LDL R29, [R1+0x2074] ;  /* 0x00207400011d7983 */ /* 0x000f620000100800 */
[----:B------:R-:W-:-:S02]  /*b41f0*/  PRMT R28, R5, 0x7632, R28 ;  /* 0x00007632051c7816 */ /* 0x000fc4000000001c */
[----:B--2---:R-:W-:Y:S02]  /*b4200*/  ISETP.LT.AND P4, PT, R15, c[0x0][0x178], !P5 ;  /* 0x00005e000f007a0c */ /* 0x004fe40006f81270 */
[----:B---3--:R-:W-:Y:S02]  /*b4210*/  ISETP.LT.AND P1, PT, R24, c[0x0][0x178], !P2 ;  /* 0x00005e0018007a0c */ /* 0x008fe40005721270 */
[----:B----4-:R-:W-:Y:S02]  /*b4220*/  ISETP.LT.AND P0, PT, R25, c[0x0][0x178], !P2 ;  /* 0x00005e0019007a0c */ /* 0x010fe40005701270 */
[----:B-----5:R-:W-:Y:S02]  /*b4230*/  PRMT R17, R27, 0x7632, R17 ;  /* 0x000076321b117816 */ /* 0x020fe40000000011 */
[----:B------:R-:W0:Y:S04]  /*b4240*/  LDS.128 R24, [R22] ;  /* 0x0000000016187984 */ /* 0x000e280000000c00 */
[----:B0-----:R-:W-:Y:S04]  /*b4250*/  STL.64 [R1+0x10], R24 ;  /* 0x0000101801007387 */ /* 0x001fe80000100a00 */
[----:B------:R0:W-:Y:S04]  /*b4260*/  STL.64 [R1+0x18], R26 ;  /* 0x0000181a01007387 */ /* 0x0001e80000100a00 */
[----:B------:R-:W2:Y:S04]  /*b4270*/  LDL.LU R5, [R1+0x240] ;  /* 0x0002400001057983 */ /* 0x000ea80000300800 */
[----:B------:R-:W3:Y:S01]  /*b4280*/  LDL R15, [R1+0x4b0] ;  /* 0x0004b000010f7983 */ /* 0x000ee20000100800 */
[----:B0-----:R-:W-:-:S03]  /*b4290*/  IMAD.WIDE R26, R0, 0x2, R12 ;  /* 0x00000002001a7825 */ /* 0x001fc600078e020c */
[----:B------:R-:W-:Y:S04]  /*b42a0*/  STL [R1+0x3e88], R6 ;  /* 0x003e880601007387 */ /* 0x000fe80000100800 */
[----:B------:R0:W-:Y:S04]  /*b42b0*/  @P1 STG.E.U16 [R26.64], R17 ;  /* 0x000000111a001986 */ /* 0x0001e8000c101504 */
[----:B0-----:R-:W4:Y:S01]  /*b42c0*/  LDL R27, [R1+0x1828] ;  /* 0x00182800011b7983 */ /* 0x001f220000100800 */
[----:B------:R-:W-:Y:S01]  /*b42d0*/  ISETP.LT.AND P2, PT, R29, c[0x0][0x178], !P2 ;  /* 0x00005e001d007a0c */ /* 0x000fe20005741270 */
[C---:B------:R-:W-:Y:S01]  /*b42e0*/  IMAD.WIDE R24, R0.reuse, 0x2, R10 ;  /* 0x0000000200187825 */ /* 0x040fe200078e020a */
[----:B------:R-:W-:Y:S01]  /*b42f0*/  PRMT R4, R23, 0x7632, R4 ;  /* 0x0000763217047816 */ /* 0x000fe20000000004 */
[----:B------:R-:W5:Y:S02]  /*b4300*/  LDL.LU R17, [R1+0x3ca0] ;  /* 0x003ca00001117983 */ /* 0x000f640000300800 */
[C---:B------:R-:W-:Y:S01]  /*b4310*/  IMAD.WIDE R22, R0.reuse, 0x2, R8 ;  /* 0x0000000200167825 */ /* 0x040fe200078e0208 */
[----:B------:R-:W-:Y:S01]  /*b4320*/  IADD3 R0, R0, c[0x0][0x198], RZ ;  /* 0x0000660000007a10 */ /* 0x000fe20007ffe0ff */
[----:B------:R0:W-:Y:S06]  /*b4330*/  @P0 STG.E.U16 [R24.64], R4 ;  /* 0x0000000418000986 */ /* 0x0001ec000c101504 */
[----:B------:R1:W-:Y:S04]  /*b4340*/  @P2 STG.E.U16 [R22.64], R28 ;  /* 0x0000001c16002986 */ /* 0x0003e8000c101504 */
[----:B0-----:R-:W2:Y:S04]  /*b4350*/  LDL R4, [R1+0x182c] ;  /* 0x00182c0001047983 */ /* 0x001ea80000100800 */
[----:B-1----:R-:W3:Y:S04]  /*b4360*/  LDL R28, [R1+0x260] ;  /* 0x00026000011c7983 */ /* 0x002ee80000100800 */
[----:B------:R0:W-:Y:S01]  /*b4370*/  STL [R1+0x3e90], R18 ;  /* 0x003e901201007387 */ /* 0x0001e20000100800 */
[----:B----4-:R-:W-:Y:S01]  /*b4380*/  ISETP.LT.AND P2, PT, R27, c[0x0][0x178], !P5 ;  /* 0x00005e001b007a0c */ /* 0x010fe20006f41270 */
[----:B------:R-:W-:-:S02]  /*b4390*/  IMAD.WIDE R26, R0, 0x2, R18 ;  /* 0x00000002001a7825 */ /* 0x000fc400078e0212 */
[----:B0-----:R-:W4:Y:S02]  /*b43a0*/  LDL R18, [R1+0x1820] ;  /* 0x0018200001127983 */ /* 0x001f240000100800 */
[----:B------:R-:W-:Y:S01]  /*b43b0*/  IMAD.WIDE R22, R0, 0x2, R2 ;  /* 0x0000000200167825 */ /* 0x000fe200078e0202 */
[----:B--2---:R-:W-:Y:S01]  /*b43c0*/  ISETP.LT.AND P1, PT, R4, c[0x0][0x178], !P5 ;  /* 0x00005e0004007a0c */ /* 0x004fe20006f21270 */
[----:B----4-:R0:W-:Y:S04]  /*b43d0*/  STL [R1+0x3e94], R18 ;  /* 0x003e941201007387 */ /* 0x0101e80000100800 */
[----:B0-----:R-:W2:Y:S04]  /*b43e0*/  LDL R18, [R1+0x230] ;  /* 0x0002300001127983 */ /* 0x001ea80000100800 */
[----:B------:R0:W-:Y:S04]  /*b43f0*/  STL [R1+0x3e8c], R19 ;  /* 0x003e8c1301007387 */ /* 0x0001e80000100800 */
[----:B0-----:R-:W4:Y:S04]  /*b4400*/  LDL R19, [R1+0x10] ;  /* 0x0000100001137983 */ /* 0x001f280000100800 */
[----:B------:R-:W2:Y:S04]  /*b4410*/  LDL.LU R4, [R1+0x3ca4] ;  /* 0x003ca40001047983 */ /* 0x000ea80000300800 */
[----:B------:R0:W-:Y:S04]  /*b4420*/  STL [R1+0x3e98], R3 ;  /* 0x003e980301007387 */ /* 0x0001e80000100800 */
[----:B0-----:R-:W2:Y:S01]  /*b4430*/  LDL.LU R3, [R1+0x4c0] ;  /* 0x0004c00001037983 */ /* 0x001ea20000300800 */
[----:B------:R-:W-:Y:S01]  /*b4440*/  ISETP.LT.AND P3, PT, R7, c[0x0][0x178], !P5 ;  /* 0x00005e0007007a0c */ /* 0x000fe20006f61270 */
[----:B------:R-:W-:Y:S01]  /*b4450*/  IMAD.WIDE R24, R0, 0x2, R20 ;  /* 0x0000000200187825 */ /* 0x000fe200078e0214 */
[----:B-----5:R-:W-:-:S02]  /*b4460*/  ISETP.GE.AND P0, PT, R17, c[0x0][0x17c], PT ;  /* 0x00005f0011007a0c */ /* 0x020fc40003f06270 */
[----:B------:R-:W5:Y:S01]  /*b4470*/  LDL.LU R17, [R1+0x3ea0] ;  /* 0x003ea00001117983 */ /* 0x000f620000300800 */
[----:B------:R-:W-:-:S08]  /*b4480*/  ISETP.LT.AND P6, PT, R6, c[0x0][0x178], !P5 ;  /* 0x00005e0006007a0c */ /* 0x000fd00006fc1270 */
[----:B--2---:R0:W-:Y:S04]  /*b4490*/  @P3 STG.E.U16 [R24.64], R3 ;  /* 0x0000000318003986 */ /* 0x0041e8000c101504 */
[----:B0-----:R-:W2:Y:S04]  /*b44a0*/  LDL R25, [R1+0x4d0] ;  /* 0x0004d00001197983 */ /* 0x001ea80000100800 */
[----:B--2---:R0:W-:Y:S04]  /*b44b0*/  @P4 STG.E.U16 [R26.64], R25 ;  /* 0x000000191a004986 */ /* 0x0041e8000c101504 */
[----:B---3--:R1:W-:Y:S01]  /*b44c0*/  @P6 STG.E.U16 [R22.64], R15 ;  /* 0x0000000f16006986 */ /* 0x0083e2000c101504 */
[----:B------:R-:W-:-:S03]  /*b44d0*/  ISETP.LT.AND P6, PT, R7, c[0x0][0x178], !P0 ;  /* 0x00005e0007007a0c */ /* 0x000fc600047c1270 */
[----:B0-----:R-:W2:Y:S04]  /*b44e0*/  LDL R26, [R1+0x1830] ;  /* 0x00183000011a7983 */ /* 0x001ea80000100800 */
[----:B------:R-:W3:Y:S04]  /*b44f0*/  LDL R27, [R1+0x1ea4] ;  /* 0x001ea400011b7983 */ /* 0x000ee80000100800 */
[----:B-1----:R-:W4:Y:S04]  /*b4500*/  LDL.LU R15, [R1+0x3e9c] ;  /* 0x003e9c00010f7983 */ /* 0x002f280000300800 */
[----:B------:R0:W-:Y:S04]  /*b4510*/  STL [R1+0x3e84], R7 ;  /* 0x003e840701007387 */ /* 0x0001e80000100800 */
[----:B0-----:R-:W4:Y:S01]  /*b4520*/  LDL.LU R7, [R1+0x250] ;  /* 0x0002500001077983 */ /* 0x001f220000300800 */
[----:B-----5:R-:W-:-:S05]  /*b4530*/  IMAD.WIDE R24, R0, 0x2, R16 ;  /* 0x0000000200187825 */ /* 0x020fca00078e0210 */
[----:B------:R0:W-:Y:S01]  /*b4540*/  @P2 STG.E.U16 [R24.64], R28 ;  /* 0x0000001c18002986 */ /* 0x0001e2000c101504 */
[----:B------:R-:W-:-:S03]  /*b4550*/  PRMT R6, R3, 0x7632, R6 ;  /* 0x0000763203067816 */ /* 0x000fc60000000006 */
[----:B------:R-:W5:Y:S01]  /*b4560*/  LDL.LU R3, [R1+0x3e98] ;  /* 0x003e980001037983 */ /* 0x000f620000300800 */
[----:B--2---:R-:W-:Y:S02]  /*b4570*/  ISETP.LT.AND P3, PT, R26, c[0x0][0x178], !P5 ;  /* 0x00005e001a007a0c */ /* 0x004fe40006f61270 */
[----:B---3--:R-:W-:Y:S01]  /*b4580*/  ISETP.LT.AND P4, PT, R27, c[0x0][0x178], !P5 ;  /* 0x00005e001b007a0c */ /* 0x008fe20006f81270 */
[----:B----4-:R-:W-:Y:S01]  /*b4590*/  IMAD.WIDE R22, R0, 0x2, R14 ;  /* 0x0000000200167825 */ /* 0x010fe200078e020e */
[----:B------:R-:W-:-:S03]  /*b45a0*/  ISETP.LT.AND P5, PT, R29, c[0x0][0x178], !P5 ;  /* 0x00005e001d007a0c */ /* 0x000fc60006fa1270 */
[C---:B0-----:R-:W-:Y:S01]  /*b45b0*/  IMAD.WIDE R28, R0.reuse, 0x2, R12 ;  /* 0x00000002001c7825 */ /* 0x041fe200078e020c */
[----:B------:R0:W-:Y:S05]  /*b45c0*/  @P1 STG.E.U16 [R22.64], R7 ;  /* 0x0000000716001986 */ /* 0x0001ea000c101504 */
[----:B------:R-:W-:Y:S01]  /*b45d0*/  @P3 STG.E.U16 [R28.64], R5 ;  /* 0x000000051c003986 */ /* 0x000fe2000c101504 */
[----:B0-----:R-:W-:-:S05]  /*b45e0*/  IMAD.WIDE R22, R0, 0x2, R10 ;  /* 0x0000000200167825 */ /* 0x001fca00078e020a */
[----:B------:R0:W-:Y:S04]  /*b45f0*/  @P4 STG.E.U16 [R22.64], R18 ;  /* 0x0000001216004986 */ /* 0x0001e8000c101504 */
[----:B0-----:R-:W2:Y:S01]  /*b4600*/  LDL.LU R18, [R1+0x3e94] ;  /* 0x003e940001127983 */ /* 0x001ea20000300800 */
[----:B------:R-:W-:Y:S02]  /*b4610*/  ISETP.GE.AND P2, PT, R4, c[0x0][0x17c], PT ;  /* 0x00005f0004007a0c */ /* 0x000fe40003f46270 */
[C---:B------:R-:W-:Y:S01]  /*b4620*/  IADD3 R4, R0.reuse, c[0x0][0x198], RZ ;  /* 0x0000660000047a10 */ /* 0x040fe20007ffe0ff */
[----:B------:R-:W-:Y:S01]  /*b4630*/  IMAD.WIDE R24, R0, 0x2, R8 ;  /* 0x0000000200187825 */ /* 0x000fe200078e0208 */
[----:B------:R-:W3:Y:S03]  /*b4640*/  LDL.LU R22, [R1+0x260] ;  /* 0x0002600001167983 */ /* 0x000ee60000300800 */
[----:B------:R-:W-:Y:S01]  /*b4650*/  IMAD.WIDE R26, R4, 0x2, R20 ;  /* 0x00000002041a7825 */ /* 0x000fe200078e0214 */
[----:B------:R-:W4:Y:S04]  /*b4660*/  LDL R23, [R1+0x1830] ;  /* 0x0018300001177983 */ /* 0x000f280000100800 */
[----:B------:R0:W-:Y:S04]  /*b4670*/  @P5 STG.E.U16 [R24.64], R19 ;  /* 0x0000001318005986 */ /* 0x0001e8000c101504 */
[----:B------:R1:W-:Y:S01]  /*b4680*/  @P6 STG.E.U16 [R26.64], R6 ;  /* 0x000000061a006986 */ /* 0x0003e2000c101504 */
[----:B--2---:R-:W-:-:S03]  /*b4690*/  ISETP.LT.AND P1, PT, R18, c[0x0][0x178], !P0 ;  /* 0x00005e0012007a0c */ /* 0x004fc60004721270 */
[----:B------:R-:W2:Y:S04]  /*b46a0*/  LDL.LU R18, [R1+0x3e90] ;  /* 0x003e900001127983 */ /* 0x000ea80000300800 */
[----:B0-----:R-:W2:Y:S04]  /*b46b0*/  LDL.LU R19, [R1+0x3e8c] ;  /* 0x003e8c0001137983 */ /* 0x001ea80000300800 */
[----:B------:R-:W2:Y:S04]  /*b46c0*/  LDL.LU R24, [R1+0x4b0] ;  /* 0x0004b00001187983 */ /* 0x000ea80000300800 */
[----:B------:R-:W2:Y:S04]  /*b46d0*/  LDL R25, [R1+0x182c] ;  /* 0x00182c0001197983 */ /* 0x000ea80000100800 */
[----:B-1----:R-:W2:Y:S04]  /*b46e0*/  LDL.LU R6, [R1+0x3e88] ;  /* 0x003e880001067983 */ /* 0x002ea80000300800 */
[----:B------:R-:W2:Y:S04]  /*b46f0*/  LDL R26, [R1+0x1828] ;  /* 0x00182800011a7983 */ /* 0x000ea80000100800 */
[----:B------:R-:W2:Y:S01]  /*b4700*/  LDL.LU R27, [R1+0x4d0] ;  /* 0x0004d000011b7983 */ /* 0x000ea20000300800 */
[----:B---3--:R-:W-:-:S02]  /*b4710*/  PRMT R0, R22, 0x7632, R0 ;  /* 0x0000763216007816 */ /* 0x008fc40000000000 */
[----:B----4-:R-:W-:Y:S01]  /*b4720*/  ISETP.LT.AND P3, PT, R23, c[0x0][0x178], !P0 ;  /* 0x00005e0017007a0c */ /* 0x010fe20004761270 */
[----:B------:R-:W-:Y:S01]  /*b4730*/  STL [R1+0x3e78], R2 ;  /* 0x003e780201007387 */ /* 0x000fe20000100800 */
[----:B------:R-:W-:-:S03]  /*b4740*/  IMAD.WIDE R22, R4, 0x2, R16 ;  /* 0x0000000204167825 */ /* 0x000fc600078e0210 */
[----:B-----5:R-:W-:Y:S04]  /*b4750*/  STL [R1+0x3e74], R3 ;  /* 0x003e740301007387 */ /* 0x020fe80000100800 */
[----:B------:R-:W-:Y:S04]  /*b4760*/  STL [R1+0x3e80], R16 ;  /* 0x003e801001007387 */ /* 0x000fe80000100800 */
[----:B------:R-:W-:Y:S01]  /*b4770*/  STL [R1+0x3e7c], R17 ;  /* 0x003e7c1101007387 */ /* 0x000fe20000100800 */
[----:B--2---:R-:W-:Y:S02]  /*b4780*/  PRMT R28, R24, 0x7632, R28 ;  /* 0x00007632181c7816 */ /* 0x004fe4000000001c */
[----:B------:R-:W-:-:S02]  /*b4790*/  ISETP.LT.AND P4, PT, R6, c[0x0][0x178], !P0 ;  /* 0x00005e0006007a0c */ /* 0x000fc40004781270 */
[----:B------:R-:W-:Y:S02]  /*b47a0*/  ISETP.LT.AND P5, PT, R26, c[0x0][0x178], !P0 ;  /* 0x00005e001a007a0c */ /* 0x000fe400047a1270 */
[----:B------:R-:W-:Y:S02]  /*b47b0*/  ISETP.LT.AND P6, PT, R25, c[0x0][0x178], !P0 ;  /* 0x00005e0019007a0c */ /* 0x000fe400047c1270 */
[----:B------:R-:W-:Y:S01]  /*b47c0*/  PRMT R29, R27, 0x7632, R29 ;  /* 0x000076321b1d7816 */ /* 0x000fe2000000001d */
[----:B------:R-:W-:-:S04]  /*b47d0*/  IMAD.WIDE R26, R4, 0x2, R18 ;  /* 0x00000002041a7825 */ /* 0x000fc800078e0212 */
[----:B------:R-:W-:Y:S01]  /*b47e0*/  IMAD.WIDE R24, R4, 0x2, R2 ;  /* 0x0000000204187825 */ /* 0x000fe200078e0202 */
[----:B------:R0:W-:Y:S04]  /*b47f0*/  @P1 STG.E.U16 [R26.64], R29 ;  /* 0x0000001d1a001986 */ /* 0x0001e8000c101504 */
[----:B------:R1:W-:Y:S04]  /*b4800*/  @P4 STG.E.U16 [R24.64], R28 ;  /* 0x0000001c18004986 */ /* 0x0003e8000c101504 */
[----:B------:R2:W-:Y:S01]  /*b4810*/  @P5 STG.E.U16 [R22.64], R0 ;  /* 0x0000000016005986 */ /* 0x0005e2000c101504 */
[----:B0-----:R-:W-:-:S03]  /*b4820*/  PRMT R29, R7, 0x7632, R29 ;  /* 0x00007632071d7816 */ /* 0x001fc6000000001d */
[----:B------:R-:W3:Y:S04]  /*b4830*/  LDL.LU R7, [R1+0x3e84] ;  /* 0x003e840001077983 */ /* 0x000ee80000300800 */
[----:B-1----:R-:W4:Y:S01]  /*b4840*/  LDL R28, [R1+0x1820] ;  /* 0x00182000011c7983 */ /* 0x002f220000100800 */
[----:B--2---:R-:W-:-:S03]  /*b4850*/  PRMT R0, R5, 0x7632, R0 ;  /* 0x0000763205007816 */ /* 0x004fc60000000000 */
[----:B------:R-:W2:Y:S04]  /*b4860*/  LDL.LU R24, [R1+0x230] ;  /* 0x0002300001187983 */ /* 0x000ea80000300800 */
[----:B------:R-:W5:Y:S04]  /*b4870*/  LDL.LU R25, [R1+0x10] ;  /* 0x0000100001197983 */ /* 0x000f680000300800 */
[----:B------:R-:W2:Y:S04]  /*b4880*/  LDL R2, [R1+0x174] ;  /* 0x0001740001027983 */ /* 0x000ea80000100800 */
[----:B------:R-:W2:Y:S04]  /*b4890*/  LDL R3, [R1+0x1828] ;  /* 0x0018280001037983 */ /* 0x000ea80000100800 */
[----:B------:R-:W2:Y:S01]  /*b48a0*/  LDL.LU R5, [R1+0x24] ;  /* 0x0000240001057983 */ /* 0x000ea20000300800 */
[----:B------:R-:W-:-:S05]  /*b48b0*/  IMAD.WIDE R26, R4, 0x2, R14 ;  /* 0x00000002041a7825 */ /* 0x000fca00078e020e */
[----:B------:R0:W-:Y:S01]  /*b48c0*/  @P6 STG.E.U16 [R26.64], R29 ;  /* 0x0000001d1a006986 */ /* 0x0001e2000c101504 */
[----:B---3--:R-:W-:-:S03]  /*b48d0*/  ISETP.LT.AND P5, PT, R7, c[0x0][0x178], !P2 ;  /* 0x00005e0007007a0c */ /* 0x008fc600057a1270 */
[----:B--2---:R1:W-:Y:S04]  /*b48e0*/  STL [R1+0x3e64], R5 ;  /* 0x003e640501007387 */ /* 0x0043e80000100800 */
[----:B0-----:R-:W2:Y:S04]  /*b48f0*/  LDL R27, [R1+0x1ea4] ;  /* 0x001ea400011b7983 */ /* 0x001ea80000100800 */
[----:B-1----:R-:W3:Y:S04]  /*b4900*/  LDL R5, [R1+0x2074] ;  /* 0x0020740001057983 */ /* 0x002ee80000100800 */
[----:B------:R0:W-:Y:S04]  /*b4910*/  STL [R1+0x3e68], R7 ;  /* 0x003e680701007387 */ /* 0x0001e80000100800 */
[----:B0-----:R-:W2:Y:S01]  /*b4920*/  LDL R7, [R1+0x124] ;  /* 0x0001240001077983 */ /* 0x001ea20000100800 */
[----:B------:R-:W-:Y:S01]  /*b4930*/  IMAD.WIDE R22, R4, 0x2, R12 ;  /* 0x0000000204167825 */ /* 0x000fe200078e020c */
[----:B------:R-:W-:-:S02]  /*b4940*/  PRMT R16, R24, 0x7632, R16 ;  /* 0x0000763218107816 */ /* 0x000fc40000000010 */
[----:B--2---:R0:W-:Y:S04]  /*b4950*/  STL [R1+0x3e6c], R7 ;  /* 0x003e6c0701007387 */ /* 0x0041e80000100800 */
[----:B0-----:R-:W2:Y:S01]  /*b4960*/  LDL R7, [R1+0x134] ;  /* 0x0001340001077983 */ /* 0x001ea20000100800 */
[----:B------:R-:W-:-:S03]  /*b4970*/  ISETP.LT.AND P4, PT, R27, c[0x0][0x178], !P0 ;  /* 0x00005e001b007a0c */ /* 0x000fc60004781270 */
[----:B------:R0:W-:Y:S01]  /*b4980*/  @P3 STG.E.U16 [R22.64], R0 ;  /* 0x0000000016003986 */ /* 0x0001e2000c101504 */
[----:B---3--:R-:W-:Y:S01]  /*b4990*/  ISETP.LT.AND P1, PT, R5, c[0x0][0x178], !P0 ;  /* 0x00005e0005007a0c */ /* 0x008fe20004721270 */
[----:B0-----:R-:W-:-:S08]  /*b49a0*/  IMAD.WIDE R22, R4, 0x2, R10 ;  /* 0x0000000204167825 */ /* 0x001fd000078e020a */
[----:B------:R-:W-:Y:S04]  /*b49b0*/  @P4 STG.E.U16 [R22.64], R16 ;  /* 0x0000001016004986 */ /* 0x000fe8000c101504 */
[----:B--2---:R0:W-:Y:S04]  /*b49c0*/  STL [R1+0x3e70], R7 ;  /* 0x003e700701007387 */ /* 0x0041e80000100800 */
[----:B------:R-:W2:Y:S04]  /*b49d0*/  LDL R5, [R1+0x114] ;  /* 0x0001140001057983 */ /* 0x000ea80000100800 */
[----:B0-----:R-:W3:Y:S04]  /*b49e0*/  LDL R7, [R1+0x144] ;  /* 0x0001440001077983 */ /* 0x001ee80000100800 */
[----:B------:R-:W2:Y:S04]  /*b49f0*/  LDL.LU R16, [R1+0x3e80] ;  /* 0x003e800001107983 */ /* 0x000ea80000300800 */
[----:B------:R-:W2:Y:S01]  /*b4a00*/  LDL R22, [R1+0x164] ;  /* 0x0001640001167983 */ /* 0x000ea20000100800 */
[----:B------:R-:W-:-:S02]  /*b4a10*/  IADD3 R0, R4, c[0x0][0x198], RZ ;  /* 0x0000660004007a10 */ /* 0x000fc40007ffe0ff */
[----:B----4-:R-:W-:Y:S01]  /*b4a20*/  ISETP.LT.AND P6, PT, R28, c[0x0][0x178], !P2 ;  /* 0x00005e001c007a0c */ /* 0x010fe200057c1270 */
[----:B------:R-:W4:Y:S01]  /*b4a30*/  LDL R23, [R1+0x182c] ;  /* 0x00182c0001177983 */ /* 0x000f220000100800 */
[----:B-----5:R-:W-:Y:S01]  /*b4a40*/  PRMT R17, R25, 0x7632, R17 ;  /* 0x0000763219117816 */ /* 0x020fe20000000011 */
[----:B------:R-:W-:-:S04]  /*b4a50*/  IMAD.WIDE R24, R4, 0x2, R8 ;  /* 0x0000000204187825 */ /* 0x000fc800078e0208 */
[C---:B------:R-:W-:Y:S01]  /*b4a60*/  IMAD.WIDE R26, R0.reuse, 0x2, R20 ;  /* 0x00000002001a7825 */ /* 0x040fe200078e0214 */
[----:B------:R0:W-:Y:S03]  /*b4a70*/  @P1 STG.E.U16 [R24.64], R17 ;  /* 0x0000001118001986 */ /* 0x0001e6000c101504 */
[----:B------:R-:W-:Y:S01]  /*b4a80*/  IMAD.WIDE R28, R0, 0x2, R18 ;  /* 0x00000002001c7825 */ /* 0x000fe200078e0212 */
[----:B------:R1:W-:Y:S01]  /*b4a90*/  @P5 STG.E.U16 [R26.64], R2 ;  /* 0x000000021a005986 */ /* 0x0003e2000c101504 */
[----:B------:R-:W-:-:S03]  /*b4aa0*/  ISETP.LT.AND P3, PT, R3, c[0x0][0x178], !P2 ;  /* 0x00005e0003007a0c */ /* 0x000fc60005761270 */
[----:B0-----:R-:W5:Y:S04]  /*b4ab0*/  LDL.LU R17, [R1+0x3e7c] ;  /* 0x003e7c0001117983 */ /* 0x001f680000300800 */
[----:B------:R-:W3:Y:S04]  /*b4ac0*/  LDL R24, [R1+0x154] ;  /* 0x0001540001187983 */ /* 0x000ee80000100800 */
[----:B------:R-:W3:Y:S04]  /*b4ad0*/  LDL.LU R25, [R1+0x3cac] ;  /* 0x003cac0001197983 */ /* 0x000ee80000300800 */
[----:B-1----:R-:W3:Y:S04]  /*b4ae0*/  LDL.LU R2, [R1+0x3e78] ;  /* 0x003e780001027983 */ /* 0x002ee80000300800 */
[----:B------:R-:W3:Y:S04]  /*b4af0*/  LDL.LU R26, [R1+0x3ca8] ;  /* 0x003ca800011a7983 */ /* 0x000ee80000300800 */
[----:B------:R-:W5:Y:S04]  /*b4b00*/  LDL R27, [R1+0x2074] ;  /* 0x00207400011b7983 */ /* 0x000f680000100800 */
[----:B------:R-:W5:Y:S04]  /*b4b10*/  LDL.LU R3, [R1+0x3e74] ;  /* 0x003e740001037983 */ /* 0x000f680000300800 */
[----:B--2---:R0:W-:Y:S04]  /*b4b20*/  @P6 STG.E.U16 [R28.64], R22 ;  /* 0x000000161c006986 */ /* 0x0041e8000c101504 */
[----:B0-----:R-:W2:Y:S04]  /*b4b30*/  LDL R28, [R1+0x1830] ;  /* 0x00183000011c7983 */ /* 0x001ea80000100800 */
[----:B------:R-:W2:Y:S01]  /*b4b40*/  LDL R29, [R1+0x1ea4] ;  /* 0x001ea400011d7983 */ /* 0x000ea20000100800 */
[----:B------:R-:W-:-:S02]  /*b4b50*/  ISETP.LT.AND P0, PT, R6, c[0x0][0x178], !P2 ;  /* 0x00005e0006007a0c */ /* 0x000fc40005701270 */
[----:B----4-:R-:W-:Y:S01]  /*b4b60*/  ISETP.LT.AND P4, PT, R23, c[0x0][0x178], !P2 ;  /* 0x00005e0017007a0c */ /* 0x010fe20005781270 */
[----:B------:R-:W-:Y:S01]  /*b4b70*/  STL [R1+0x3e60], R13 ;  /* 0x003e600d01007387 */ /* 0x000fe20000100800 */
[----:B---3--:R-:W-:Y:S01]  /*b4b80*/  ISETP.GE.AND P1, PT, R26, c[0x0][0x17c], PT ;  /* 0x00005f001a007a0c */ /* 0x008fe20003f26270 */
[----:B-----5:R-:W-:-:S08]  /*b4b90*/  IMAD.WIDE R22, R0, 0x2, R2 ;  /* 0x0000000200167825 */ /* 0x020fd000078e0202 */
[----:B------:R0:W-:Y:S01]  /*b4ba0*/  @P0 STG.E.U16 [R22.64], R24 ;  /* 0x0000001816000986 */ /* 0x0001e2000c101504 */
[----:B------:R-:W-:Y:S01]  /*b4bb0*/  ISETP.GE.AND P0, PT, R25, c[0x0][0x17c], PT ;  /* 0x00005f0019007a0c */ /* 0x000fe20003f06270 */
[----:B0-----:R-:W-:Y:S02]  /*b4bc0*/  IMAD.WIDE R24, R0, 0x2, R12 ;  /* 0x0000000200187825 */ /* 0x001fe400078e020c */
[----:B------:R-:W3:Y:S01]  /*b4bd0*/  LDL R13, [R1+0x1830] ;  /* 0x00183000010d7983 */ /* 0x000ee20000100800 */
[----:B--2---:R-:W-:Y:S02]  /*b4be0*/  ISETP.LT.AND P5, PT, R28, c[0x0][0x178], !P2 ;  /* 0x00005e001c007a0c */ /* 0x004fe400057a1270 */
[----:B------:R-:W-:Y:S02]  /*b4bf0*/  ISETP.LT.AND P6, PT, R29, c[0x0][0x178], !P2 ;  /* 0x00005e001d007a0c */ /* 0x000fe400057c1270 */
[----:B------:R-:W-:Y:S01]  /*b4c00*/  ISETP.LT.AND P2, PT, R27, c[0x0][0x178], !P2 ;  /* 0x00005e001b007a0c */ /* 0x000fe20005741270 */
[----:B------:R-:W-:-:S05]  /*b4c10*/  IMAD.WIDE R26, R0, 0x2, R16 ;  /* 0x00000002001a7825 */ /* 0x000fca00078e0210 */
[----:B------:R0:W-:Y:S04]  /*b4c20*/  @P3 STG.E.U16 [R26.64], R7 ;  /* 0x000000071a003986 */ /* 0x0001e8000c101504 */
[----:B0-----:R-:W2:Y:S01]  /*b4c30*/  LDL.LU R7, [R1+0x3e70] ;  /* 0x003e700001077983 */ /* 0x001ea20000300800 */
[----:B------:R-:W-:-:S05]  /*b4c40*/  IMAD.WIDE R28, R0, 0x2, R14 ;  /* 0x00000002001c7825 */ /* 0x000fca00078e020e */
[----:B--2---:R0:W-:Y:S04]  /*b4c50*/  @P4 STG.E.U16 [R28.64], R7 ;  /* 0x000000071c004986 */ /* 0x0041e8000c101504 */
[----:B0-----:R-:W2:Y:S01]  /*b4c60*/  LDL.LU R7, [R1+0x3e6c] ;  /* 0x003e6c0001077983 */ /* 0x001ea20000300800 */
[----:B------:R-:W-:-:S03]  /*b4c70*/  IMAD.WIDE R22, R0, 0x2, R10 ;  /* 0x0000000200167825 */ /* 0x000fc600078e020a */
[----:B------:R-:W4:Y:S04]  /*b4c80*/  LDL.LU R28, [R1+0x164] ;  /* 0x00016400011c7983 */ /* 0x000f280000300800 */
[----:B------:R-:W5:Y:S04]  /*b4c90*/  LDL R29, [R1+0x1828] ;  /* 0x00182800011d7983 */ /* 0x000f680000100800 */
[----:B--2---:R0:W-:Y:S04]  /*b4ca0*/  @P5 STG.E.U16 [R24.64], R7 ;  /* 0x0000000718005986 */ /* 0x0041e8000c101504 */
[----:B------:R1:W-:Y:S04]  /*b4cb0*/  @P6 STG.E.U16 [R22.64], R5 ;  /* 0x0000000516006986 */ /* 0x0003e8000c101504 */
[----:B0-----:R-:W2:Y:S04]  /*b4cc0*/  LDL.LU R7, [R1+0x3e68] ;  /* 0x003e680001077983 */ /* 0x001ea80000300800 */
[----:B------:R-:W2:Y:S04]  /*b4cd0*/  LDL R24, [R1+0x1820] ;  /* 0x0018200001187983 */ /* 0x000ea80000100800 */
[----:B-1----:R-:W2:Y:S01]  /*b4ce0*/  LDL.LU R5, [R1+0x3e64] ;  /* 0x003e640001057983 */ /* 0x002ea20000300800 */
[----:B------:R-:W-:-:S03]  /*b4cf0*/  IMAD.WIDE R26, R0, 0x2, R8 ;  /* 0x00000002001a7825 */ /* 0x000fc600078e0208 */
[----:B------:R-:W3:Y:S04]  /*b4d00*/  LDL.LU R22, [R1+0x154] ;  /* 0x0001540001167983 */ /* 0x000ee80000300800 */
[----:B------:R-:W3:Y:S04]  /*b4d10*/  LDL R23, [R1+0x182c] ;  /* 0x00182c0001177983 */ /* 0x000ee80000100800 */
[----:B--2---:R0:W-:Y:S04]  /*b4d20*/  @P2 STG.E.U16 [R26.64], R5 ;  /* 0x000000051a002986 */ /* 0x0041e8000c101504 */
[----:B0-----:R-:W2:Y:S01]  /*b4d30*/  LDL.LU R27, [R1+0x174] ;  /* 0x00017400011b7983 */ /* 0x001ea20000300800 */
[----:B------:R-:W-:-:S02]  /*b4d40*/  ISETP.LT.AND P3, PT, R7, c[0x0][0x178], !P1 ;  /* 0x00005e0007007a0c */ /* 0x000fc40004f61270 */
[----:B------:R-:W-:Y:S02]  /*b4d50*/  ISETP.LT.AND P2, PT, R24, c[0x0][0x178], !P1 ;  /* 0x00005e0018007a0c */ /* 0x000fe40004f41270 */
[----:B------:R-:W-:Y:S02]  /*b4d60*/  IADD3 R24, R0, c[0x0][0x198], RZ ;  /* 0x0000660000187a10 */ /* 0x000fe40007ffe0ff */
[----:B----4-:R-:W-:Y:S02]  /*b4d70*/  PRMT R4, R28, 0x7632, R4 ;  /* 0x000076321c047816 */ /* 0x010fe40000000004 */
[----:B-----5:R-:W-:Y:S01]  /*b4d80*/  ISETP.LT.AND P6, PT, R29, c[0x0][0x178], !P1 ;  /* 0x00005e001d007a0c */ /* 0x020fe20004fc1270 */
[----:B------:R-:W-:Y:S01]  /*b4d90*/  IMAD.WIDE R28, R24, 0x2, R20 ;  /* 0x00000002181c7825 */ /* 0x000fe200078e0214 */
[----:B------:R-:W-:Y:S01]  /*b4da0*/  ISETP.LT.AND P5, PT, R6, c[0x0][0x178], !P1 ;  /* 0x00005e0006007a0c */ /* 0x000fe20004fa1270 */
[----:B------:R0:W-:Y:S04]  /*b4db0*/  STL [R1+0x3e5c], R6 ;  /* 0x003e5c0601007387 */ /* 0x0001e80000100800 */
[----:B0-----:R-:W4:Y:S01]  /*b4dc0*/  LDL R6, [R1+0x1820] ;  /* 0x0018200001067983 */ /* 0x001f220000100800 */
[----:B--2---:R-:W-:-:S05]  /*b4dd0*/  PRMT R25, R27, 0x7632, R25 ;  /* 0x000076321b197816 */ /* 0x004fca0000000019 */
[----:B------:R0:W-:Y:S04]  /*b4de0*/  @P3 STG.E.U16 [R28.64], R25 ;  /* 0x000000191c003986 */ /* 0x0001e8000c101504 */
[----:B0-----:R-:W2:Y:S01]  /*b4df0*/  LDL.LU R29, [R1+0x144] ;  /* 0x00014400011d7983 */ /* 0x001ea20000300800 */
[----:B------:R-:W-:Y:S01]  /*b4e00*/  IMAD.WIDE R26, R24, 0x2, R18 ;  /* 0x00000002181a7825 */ /* 0x000fe200078e0212 */
[----:B---3--:R-:W-:Y:S02]  /*b4e10*/  PRMT R0, R22, 0x7632, R0 ;  /* 0x0000763216007816 */ /* 0x008fe40000000000 */
[----:B------:R-:W-:Y:S01]  /*b4e20*/  ISETP.LT.AND P4, PT, R23, c[0x0][0x178], !P1 ;  /* 0x00005e0017007a0c */ /* 0x000fe20004f81270 */
[----:B------:R-:W-:Y:S01]  /*b4e30*/  IMAD.WIDE R22, R24, 0x2, R2 ;  /* 0x0000000218167825 */ /* 0x000fe200078e0202 */
[----:B------:R0:W-:Y:S01]  /*b4e40*/  @P2 STG.E.U16 [R26.64], R4 ;  /* 0x000000041a002986 */ /* 0x0001e2000c101504 */
[----:B------:R-:W-:-:S03]  /*b4e50*/  ISETP.LT.AND P3, PT, R13, c[0x0][0x178], !P1 ;  /* 0x00005e000d007a0c */ /* 0x000fc60004f61270 */
[----:B------:R1:W-:Y:S04]  /*b4e60*/  @P5 STG.E.U16 [R22.64], R0 ;  /* 0x0000000016005986 */ /* 0x0003e8000c101504 */
[----:B0-----:R-:W3:Y:S04]  /*b4e70*/  LDL.LU R26, [R1+0x124] ;  /* 0x00012400011a7983 */ /* 0x001ee80000300800 */
[----:B------:R-:W5:Y:S04]  /*b4e80*/  LDL.LU R27, [R1+0x114] ;  /* 0x00011400011b7983 */ /* 0x000f680000300800 */
[----:B-1----:R-:W3:Y:S01]  /*b4e90*/  LDL.LU R23, [R1+0x134] ;  /* 0x0001340001177983 */ /* 0x002ee20000300800 */
[----:B--2---:R-:W-:Y:S01]  /*b4ea0*/  PRMT R25, R29, 0x7632, R25 ;  /* 0x000076321d197816 */ /* 0x004fe20000000019 */
[----:B------:R-:W-:-:S05]  /*b4eb0*/  IMAD.WIDE R28, R24, 0x2, R16 ;  /* 0x00000002181c7825 */ /* 0x000fca00078e0210 */
[----:B------:R0:W-:Y:S04]  /*b4ec0*/  @P6 STG.E.U16 [R28.64], R25 ;  /* 0x000000191c006986 */ /* 0x0001e8000c101504 */
[----:B0-----:R-:W2:Y:S01]  /*b4ed0*/  LDL R28, [R1+0x1ea4] ;  /* 0x001ea400011c7983 */ /* 0x001ea20000100800 */
[----:B------:R-:W-:-:S03]  /*b4ee0*/  PRMT R25, R5, 0x7632, R25 ;  /* 0x0000763205197816 */ /* 0x000fc60000000019 */
[----:B------:R-:W2:Y:S04]  /*b4ef0*/  LDL R29, [R1+0x2074] ;  /* 0x00207400011d7983 */ /* 0x000ea80000100800 */
[----:B------:R-:W2:Y:S04]  /*b4f00*/  LDL.LU R13, [R1+0x3e60] ;  /* 0x003e6000010d7983 */ /* 0x000ea80000300800 */
[----:B------:R-:W2:Y:S04]  /*b4f10*/  LDL R5, [R1+0x184] ;  /* 0x0001840001057983 */ /* 0x000ea80000100800 */
[----:B--2---:R0:W-:Y:S04]  /*b4f20*/  STL [R1+0x3e50], R5 ;  /* 0x003e500501007387 */ /* 0x0041e80000100800 */
[----:B0-----:R-:W2:Y:S01]  /*b4f30*/  LDL R5, [R1+0x1a4] ;  /* 0x0001a40001057983 */ /* 0x001ea20000100800 */
[----:B---3--:R-:W-:Y:S01]  /*b4f40*/  PRMT R0, R23, 0x7632, R0 ;  /* 0x0000763217007816 */ /* 0x008fe20000000000 */
[----:B------:R-:W-:Y:S01]  /*b4f50*/  IMAD.WIDE R22, R24, 0x2, R14 ;  /* 0x0000000218167825 */ /* 0x000fe200078e020e */
[----:B------:R-:W-:-:S02]  /*b4f60*/  ISETP.LT.AND P5, PT, R28, c[0x0][0x178], !P1 ;  /* 0x00005e001c007a0c */ /* 0x000fc40004fa1270 */
[----:B------:R-:W-:Y:S01]  /*b4f70*/  ISETP.LT.AND P2, PT, R29, c[0x0][0x178], !P1 ;  /* 0x00005e001d007a0c */ /* 0x000fe20004f41270 */
[----:B--2---:R0:W-:Y:S04]  /*b4f80*/  STL [R1+0x3e54], R5 ;  /* 0x003e540501007387 */ /* 0x0041e80000100800 */
[----:B0-----:R-:W2:Y:S01]  /*b4f90*/  LDL R5, [R1+0x1b4] ;  /* 0x0001b40001057983 */ /* 0x001ea20000100800 */
[----:B-----5:R-:W-:-:S03]  /*b4fa0*/  PRMT R4, R27, 0x7632, R4 ;  /* 0x000076321b047816 */ /* 0x020fc60000000004 */
[----:B------:R0:W-:Y:S01]  /*b4fb0*/  @P4 STG.E.U16 [R22.64], R0 ;  /* 0x0000000016004986 */ /* 0x0001e2000c101504 */
[----:B------:R-:W-:Y:S01]  /*b4fc0*/  IMAD.WIDE R28, R24, 0x2, R8 ;  /* 0x00000002181c7825 */ /* 0x000fe200078e0208 */
[----:B----4-:R-:W-:Y:S02]  /*b4fd0*/  ISETP.LT.AND P1, PT, R6, c[0x0][0x178], !P0 ;  /* 0x00005e0006007a0c */ /* 0x010fe40004721270 */
[----:B0-----:R-:W-:Y:S01]  /*b4fe0*/  PRMT R0, R26, 0x7632, R0 ;  /* 0x000076321a007816 */ /* 0x001fe20000000000 */
[----:B------:R-:W-:-:S04]  /*b4ff0*/  IMAD.WIDE R22, R24, 0x2, R12 ;  /* 0x0000000218167825 */ /* 0x000fc800078e020c */
[----:B------:R-:W-:Y:S01]  /*b5000*/  IMAD.WIDE R26, R24, 0x2, R10 ;  /* 0x00000002181a7825 */ /* 0x000fe200078e020a */
[----:B------:R-:W-:Y:S04]  /*b5010*/  @P3 STG.E.U16 [R22.64], R0 ;  /* 0x0000000016003986 */ /* 0x000fe8000c101504 */
[----:B------:R-:W-:Y:S04]  /*b5020*/  @P5 STG.E.U16 [R26.64], R4 ;  /* 0x000000041a005986 */ /* 0x000fe8000c101504 */
[----:B------:R-:W-:Y:S04]  /*b5030*/  @P2 STG.E.U16 [R28.64], R25 ;  /* 0x000000191c002986 */ /* 0x000fe8000c101504 */
[----:B--2---:R0:W-:Y:S04]  /*b5040*/  STL [R1+0x3e58], R5 ;  /* 0x003e580501007387 */ /* 0x0041e80000100800 */
[----:B0-----:R-:W2:Y:S04]  /*b5050*/  LDL R5, [R1+0x1c4] ;  /* 0x0001c40001057983 */ /* 0x001ea80000100800 */
[----:B------:R-:W3:Y:S04]  /*b5060*/  LDL.LU R6, [R1+0x3e5c] ;  /* 0x003e5c0001067983 */ /* 0x000ee80000300800 */
[----:B------:R-:W4:Y:S04]  /*b5070*/  LDL R22, [R1+0x1828] ;  /* 0x0018280001167983 */ /* 0x000f280000100800 */
[----:B------:R-:W5:Y:S04]  /*b5080*/  LDL R23, [R1+0x182c] ;  /* 0x00182c0001177983 */ /* 0x000f680000100800 */
[----:B------:R-:W2:Y:S04]  /*b5090*/  LDL R0, [R1+0x1820] ;  /* 0x0018200001007983 */ /* 0x000ea80000100800 */
[----:B------:R-:W2:Y:S04]  /*b50a0*/  LDL.LU R28, [R1+0x3cb0] ;  /* 0x003cb000011c7983 */ /* 0x000ea80000300800 */
[----:B------:R-:W2:Y:S04]  /*b50b0*/  LDL R29, [R1+0x1830] ;  /* 0x00183000011d7983 */ /* 0x000ea80000100800 */
[----:B------:R-:W2:Y:S01]  /*b50c0*/  LDL.LU R25, [R1+0x484] ;  /* 0x0004840001197983 */ /* 0x000ea20000300800 */
[----:B------:R-:W-:-:S02]  /*b50d0*/  ISETP.LT.AND P4, PT, R7, c[0x0][0x178], !P0 ;  /* 0x00005e0007007a0c */ /* 0x000fc40004781270 */
[----:B------:R-:W-:-:S05]  /*b50e0*/  IADD3 R24, R24, c[0x0][0x198], RZ ;  /* 0x0000660018187a10 */ /* 0x000fca0007ffe0ff */
[----:B------:R-:W-:-:S06]  /*b50f0*/  IMAD.WIDE R26, R24, 0x2, R20 ;  /* 0x00000002181a7825 */ /* 0x000fcc00078e0214 */
[----:B--2---:R0:W-:Y:S04]  /*b5100*/  @P4 STG.E.U16 [R26.64], R25 ;  /* 0x000000191a004986 */ /* 0x0041e8000c101504 */
[----:B0-----:R-:W2:Y:S01]  /*b5110*/  LDL R26, [R1+0x1d4] ;  /* 0x0001d400011a7983 */ /* 0x001ea20000100800 */
[----:B---3--:R-:W-:Y:S02]  /*b5120*/  ISETP.LT.AND P5, PT, R6, c[0x0][0x178], !P0 ;  /* 0x00005e0006007a0c */ /* 0x008fe400047a1270 */
[----:B----4-:R-:W-:Y:S01]  /*b5130*/  ISETP.LT.AND P3, PT, R22, c[0x0][0x178], !P0 ;  /* 0x00005e0016007a0c */ /* 0x010fe20004761270 */
[----:B------:R-:W3:Y:S01]  /*b5140*/  LDL.LU R27, [R1+0x3cb4] ;  /* 0x003cb400011b7983 */ /* 0x000ee20000300800 */
[----:B-----5:R-:W-:Y:S01]  /*b5150*/  ISETP.LT.AND P6, PT, R23, c[0x0][0x178], !P0 ;  /* 0x00005e0017007a0c */ /* 0x020fe200047c1270 */
[----:B------:R-:W-:Y:S01]  /*b5160*/  IMAD.WIDE R22, R24, 0x2, R18 ;  /* 0x0000000218167825 */ /* 0x000fe200078e0212 */
[----:B------:R-:W-:-:S02]  /*b5170*/  ISETP.GE.AND P2, PT, R28, c[0x0][0x17c], PT ;  /* 0x00005f001c007a0c */ /* 0x000fc40003f46270 */
[----:B------:R-:W-:Y:S01]  /*b5180*/  ISETP.LT.AND P4, PT, R29, c[0x0][0x178], !P0 ;  /* 0x00005e001d007a0c */ /* 0x000fe20004781270 */
[C---:B------:R-:W-:Y:S01]  /*b5190*/  IMAD.WIDE R28, R24.reuse, 0x2, R2 ;  /* 0x00000002181c7825 */ /* 0x040fe200078e0202 */
[----:B------:R0:W-:Y:S04]  /*b51a0*/  STL [R1+0x3e48], R3 ;  /* 0x003e480301007387 */ /* 0x0001e80000100800 */
[----:B0-----:R-:W4:Y:S04]  /*b51b0*/  LDL R3, [R1+0x1828] ;  /* 0x0018280001037983 */ /* 0x001f280000100800 */
[----:B--2---:R-:W-:Y:S04]  /*b51c0*/  @P1 STG.E.U16 [R22.64], R26 ;  /* 0x0000001a16001986 */ /* 0x004fe8000c101504 */
[----:B------:R0:W-:Y:S04]  /*b51d0*/  @P5 STG.E.U16 [R28.64], R5 ;  /* 0x000000051c005986 */ /* 0x0001e8000c101504 */
[----:B0-----:R-:W2:Y:S01]  /*b51e0*/  LDL.LU R5, [R1+0x3e58] ;  /* 0x003e580001057983 */ /* 0x001ea20000300800 */
[----:B---3--:R-:W-:Y:S01]  /*b51f0*/  ISETP.GE.AND P1, PT, R27, c[0x0][0x17c], PT ;  /* 0x00005f001b007a0c */ /* 0x008fe20003f26270 */
[----:B------:R-:W-:-:S02]  /*b5200*/  IMAD.WIDE R26, R24, 0x2, R16 ;  /* 0x00000002181a7825 */ /* 0x000fc400078e0210 */
[----:B------:R-:W3:Y:S04]  /*b5210*/  LDL R29, [R1+0x1ea4] ;  /* 0x001ea400011d7983 */ /* 0x000ee80000100800 */
[----:B--2---:R0:W-:Y:S04]  /*b5220*/  @P3 STG.E.U16 [R26.64], R5 ;  /* 0x000000051a003986 */ /* 0x0041e8000c101504 */
[----:B0-----:R-:W2:Y:S01]  /*b5230*/  LDL.LU R5, [R1+0x3e54] ;  /* 0x003e540001057983 */ /* 0x001ea20000300800 */
[----:B------:R-:W-:-:S03]  /*b5240*/  IMAD.WIDE R22, R24, 0x2, R14 ;  /* 0x0000000218167825 */ /* 0x000fc600078e020e */
[----:B------:R-:W5:Y:S04]  /*b5250*/  LDL R26, [R1+0x2074] ;  /* 0x00207400011a7983 */ /* 0x000f680000100800 */
[----:B------:R-:W4:Y:S01]  /*b5260*/  LDL R27, [R1+0x194] ;  /* 0x00019400011b7983 */ /* 0x000f220000100800 */
[----:B---3--:R-:W-:Y:S01]  /*b5270*/  ISETP.LT.AND P5, PT, R29, c[0x0][0x178], !P0 ;  /* 0x00005e001d007a0c */ /* 0x008fe200047a1270 */
[----:B------:R-:W-:Y:S02]  /*b5280*/  IMAD.WIDE R28, R24, 0x2, R12 ;  /* 0x00000002181c7825 */ /* 0x000fe400078e020c */
[----:B--2---:R0:W-:Y:S04]  /*b5290*/  @P6 STG.E.U16 [R22.64], R5 ;  /* 0x0000000516006986 */ /* 0x0041e8000c101504 */
[----:B0-----:R-:W2:Y:S01]  /*b52a0*/  LDL.LU R5, [R1+0x3e50] ;  /* 0x003e500001057983 */ /* 0x001ea20000300800 */
[----:B-----5:R-:W-:-:S03]  /*b52b0*/  ISETP.LT.AND P3, PT, R26, c[0x0][0x178], !P0 ;  /* 0x00005e001a007a0c */ /* 0x020fc60004761270 */
[----:B----4-:R0:W-:Y:S04]  /*b52c0*/  @P4 STG.E.U16 [R28.64], R27 ;  /* 0x0000001b1c004986 */ /* 0x0101e8000c101504 */
[----:B------:R-:W3:Y:S01]  /*b52d0*/  LDL.LU R23, [R1+0x3cb8] ;  /* 0x003cb80001177983 */ /* 0x000ee20000300800 */
[----:B0-----:R-:W-:-:S03]  /*b52e0*/  IMAD.WIDE R26, R24, 0x2, R10 ;  /* 0x00000002181a7825 */ /* 0x001fc600078e020a */
[----:B------:R-:W4:Y:S04]  /*b52f0*/  LDL.LU R29, [R1+0x194] ;  /* 0x00019400011d7983 */ /* 0x000f280000300800 */
[----:B------:R-:W-:Y:S04]  /*b5300*/  STL [R1+0x3e44], R11 ;  /* 0x003e440b01007387 */ /* 0x000fe80000100800 */
[----:B--2---:R0:W-:Y:S04]  /*b5310*/  @P5 STG.E.U16 [R26.64], R5 ;  /* 0x000000051a005986 */ /* 0x0041e8000c101504 */
[----:B0-----:R-:W2:Y:S04]  /*b5320*/  LDL.LU R5, [R1+0x3e4c] ;  /* 0x003e4c0001057983 */ /* 0x001ea80000300800 */
[----:B------:R-:W5:Y:S01]  /*b5330*/  LDL.LU R27, [R1+0x1d4] ;  /* 0x0001d400011b7983 */ /* 0x000f620000300800 */
[----:B------:R-:W-:-:S02]  /*b5340*/  ISETP.LT.AND P4, PT, R0, c[0x0][0x178], !P2 ;  /* 0x00005e0000007a0c */ /* 0x000fc40005781270 */
[C---:B------:R-:W-:Y:S02]  /*b5350*/  IADD3 R0, R24.reuse, c[0x0][0x198], RZ ;  /* 0x0000660018007a10 */ /* 0x040fe40007ffe0ff */
[----:B------:R-:W-:Y:S01]  /*b5360*/  PRMT R4, R25, 0x7632, R4 ;  /* 0x0000763219047816 */ /* 0x000fe20000000004 */
[----:B------:R-:W-:Y:S01]  /*b5370*/  IMAD.WIDE R24, R24, 0x2, R8 ;  /* 0x0000000218187825 */ /* 0x000fe200078e0208 */
[----:B------:R-:W-:Y:S02]  /*b5380*/  ISETP.LT.AND P6, PT, R7, c[0x0][0x178], !P2 ;  /* 0x00005e0007007a0c */ /* 0x000fe400057c1270 */
[----:B---3--:R-:W-:Y:S01]  /*b5390*/  ISETP.GE.AND P0, PT, R23, c[0x0][0x17c], PT ;  /* 0x00005f0017007a0c */ /* 0x008fe20003f06270 */
[C---:B------:R-:W-:Y:S01]  /*b53a0*/  IMAD.WIDE R22, R0.reuse, 0x2, R20 ;  /* 0x0000000200167825 */ /* 0x040fe200078e0214 */
[----:B--2---:R0:W-:Y:S04]  /*b53b0*/  @P3 STG.E.U16 [R24.64], R5 ;  /* 0x0000000518003986 */ /* 0x0041e8000c101504 */
[----:B0-----:R-:W2:Y:S04]  /*b53c0*/  LDL.LU R24, [R1+0x1b4] ;  /* 0x0001b40001187983 */ /* 0x001ea80000300800 */
[----:B------:R-:W3:Y:S01]  /*b53d0*/  LDL.LU R25, [R1+0x1a4] ;  /* 0x0001a40001197983 */ /* 0x000ee20000300800 */
[----:B-----5:R-:W-:Y:S01]  /*b53e0*/  PRMT R28, R27, 0x7632, R28 ;  /* 0x000076321b1c7816 */ /* 0x020fe2000000001c */
[----:B------:R-:W-:-:S02]  /*b53f0*/  IMAD.WIDE R26, R0, 0x2, R18 ;  /* 0x00000002001a7825 */ /* 0x000fc400078e0212 */
[----:B------:R0:W-:Y:S01]  /*b5400*/  @P6 STG.E.U16 [R22.64], R4 ;  /* 0x0000000416006986 */ /* 0x0001e2000c101504 */
[----:B------:R-:W-:-:S03]  /*b5410*/  ISETP.LT.AND P6, PT, R3, c[0x0][0x178], !P2 ;  /* 0x00005e0003007a0c */ /* 0x000fc600057c1270 */
[----:B------:R1:W-:Y:S04]  /*b5420*/  @P4 STG.E.U16 [R26.64], R28 ;  /* 0x0000001c1a004986 */ /* 0x0003e8000c101504 */
[----:B0-----:R-:W5:Y:S04]  /*b5430*/  LDL R22, [R1+0x1830] ;  /* 0x0018300001167983 */ /* 0x001f680000100800 */
[----:B------:R-:W4:Y:S04]  /*b5440*/  LDL.LU R23, [R1+0x1c4] ;  /* 0x0001c40001177983 */ /* 0x000f280000300800 */
[----:B------:R-:W4:Y:S04]  /*b5450*/  LDL.LU R3, [R1+0x3e48] ;  /* 0x003e480001037983 */ /* 0x000f280000300800 */
[----:B-1----:R-:W4:Y:S04]  /*b5460*/  LDL R27, [R1+0x182c] ;  /* 0x00182c00011b7983 */ /* 0x002f280000100800 */
[----:B------:R0:W-:Y:S01]  /*b5470*/  STL [R1+0x3e40], R17 ;  /* 0x003e401101007387 */ /* 0x0001e20000100800 */
[----:B--2---:R-:W-:-:S02]  /*b5480*/  PRMT R11, R24, 0x7632, R11 ;  /* 0x00007632180b7816 */ /* 0x004fc4000000000b */
[----:B---3--:R-:W-:Y:S01]  /*b5490*/  PRMT R4, R25, 0x7632, R4 ;  /* 0x0000763219047816 */ /* 0x008fe20000000004 */
[----:B------:R-:W-:Y:S02]  /*b54a0*/  IMAD.WIDE R24, R0, 0x2, R16 ;  /* 0x0000000200187825 */ /* 0x000fe400078e0210 */
[----:B0-----:R-:W2:Y:S01]  /*b54b0*/  LDL R17, [R1+0x1ea4] ;  /* 0x001ea40001117983 */ /* 0x001ea20000100800 */
[----:B------:R-:W-:-:S03]  /*b54c0*/  ISETP.LT.AND P3, PT, R6, c[0x0][0x178], !P2 ;  /* 0x00005e0006007a0c */ /* 0x000fc60005761270 */
[----:B------:R0:W-:Y:S01]  /*b54d0*/  STL [R1+0x3e3c], R15 ;  /* 0x003e3c0f01007387 */ /* 0x0001e20000100800 */
[----:B-----5:R-:W-:Y:S02]  /*b54e0*/  ISETP.LT.AND P5, PT, R22, c[0x0][0x178], !P2 ;  /* 0x00005e0016007a0c */ /* 0x020fe400057a1270 */
[----:B----4-:R-:W-:Y:S01]  /*b54f0*/  PRMT R28, R23, 0x7632, R28 ;  /* 0x00007632171c7816 */ /* 0x010fe2000000001c */
[----:B------:R-:W-:Y:S01]  /*b5500*/  IMAD.WIDE R22, R0, 0x2, R2 ;  /* 0x0000000200167825 */ /* 0x000fe200078e0202 */
[----:B------:R-:W-:-:S03]  /*b5510*/  ISETP.LT.AND P4, PT, R27, c[0x0][0x178], !P2 ;  /* 0x00005e001b007a0c */ /* 0x000fc60005781270 */
[----:B------:R-:W-:Y:S01]  /*b5520*/  IMAD.WIDE R26, R0, 0x2, R14 ;  /* 0x00000002001a7825 */ /* 0x000fe200078e020e */
[----:B0-----:R-:W-:-:S05]  /*b5530*/  PRMT R15, R28, 0x7610, R15 ;  /* 0x000076101c0f7816 */ /* 0x001fca000000000f */
[----:B------:R0:W-:Y:S04]  /*b5540*/  @P3 STG.E.U16 [R22.64], R15 ;  /* 0x0000000f16003986 */ /* 0x0001e8000c101504 */
[----:B------:R1:W-:Y:S01]  /*b5550*/  @P6 STG.E.U16 [R24.64], R11 ;  /* 0x0000000b18006986 */ /* 0x0003e2000c101504 */
[----:B------:R-:W-:-:S03]  /*b5560*/  PRMT R5, R29, 0x7632, R5 ;  /* 0x000076321d057816 */ /* 0x000fc60000000005 */
[----:B0-----:R-:W3:Y:S04]  /*b5570*/  LDL.LU R22, [R1+0x184] ;  /* 0x0001840001167983 */ /* 0x001ee80000300800 */
[----:B------:R-:W4:Y:S04]  /*b5580*/  LDL R23, [R1+0x1820] ;  /* 0x0018200001177983 */ /* 0x000f280000100800 */
[----:B-1----:R-:W5:Y:S04]  /*b5590*/  LDL.LU R11, [R1+0x3e44] ;  /* 0x003e4400010b7983 */ /* 0x002f680000300800 */
[----:B------:R-:W5:Y:S01]  /*b55a0*/  LDL R25, [R1+0x2074] ;  /* 0x0020740001197983 */ /* 0x000f620000100800 */
[----:B------:R-:W-:-:S03]  /*b55b0*/  IMAD.WIDE R28, R0, 0x2, R12 ;  /* 0x00000002001c7825 */ /* 0x000fc600078e020c */
[----:B------:R-:W5:Y:S04]  /*b55c0*/  LDL R15, [R1+0x224] ;  /* 0x00022400010f7983 */ /* 0x000f680000100800 */
[----:B------:R0:W-:Y:S01]  /*b55d0*/  @P4 STG.E.U16 [R26.64], R4 ;  /* 0x000000041a004986 */ /* 0x0001e2000c101504 */
[----:B------:R-:W-:Y:S02]  /*b55e0*/  ISETP.LT.AND P4, PT, R6, c[0x0][0x178], !P1 ;  /* 0x00005e0006007a0c */ /* 0x000fe40004f81270 */
[----:B--2---:R-:W-:Y:S02]  /*b55f0*/  ISETP.LT.AND P3, PT, R17, c[0x0][0x178], !P2 ;  /* 0x00005e0011007a0c */ /* 0x004fe40005761270 */
[----:B------:R-:W2:Y:S04]  /*b5600*/  LDL R17, [R1+0x494] ;  /* 0x0004940001117983 */ /* 0x000ea80000100800 */
[----:B------:R-:W-:Y:S04]  /*b5610*/  STL [R1+0x3e2c], R29 ;  /* 0x003e2c1d01007387 */ /* 0x000fe80000100800 */
[----:B------:R-:W2:Y:S04]  /*b5620*/  LDL R6, [R1+0x1f4] ;  /* 0x0001f40001067983 */ /* 0x000ea80000100800 */
[----:B------:R1:W-:Y:S01]  /*b5630*/  @P5 STG.E.U16 [R28.64], R5 ;  /* 0x000000051c005986 */ /* 0x0003e2000c101504 */
[----:B0-----:R-:W-:-:S02]  /*b5640*/  IADD3 R4, R0, c[0x0][0x198], RZ ;  /* 0x0000660000047a10 */ /* 0x001fc40007ffe0ff */
[----:B-1----:R-:W-:Y:S01]  /*b5650*/  PRMT R5, R5, 0x7632, R5 ;  /* 0x0000763205057816 */ /* 0x002fe20000000005 */
[----:B------:R-:W2:Y:S01]  /*b5660*/  LDL R29, [R1+0x1828] ;  /* 0x00182800011d7983 */ /* 0x000ea20000100800 */
[----:B---3--:R-:W-:Y:S02]  /*b5670*/  PRMT R28, R22, 0x7632, R28 ;  /* 0x00007632161c7816 */ /* 0x008fe4000000001c */
[----:B----4-:R-:W-:Y:S02]  /*b5680*/  ISETP.LT.AND P5, PT, R23, c[0x0][0x178], !P1 ;  /* 0x00005e0017007a0c */ /* 0x010fe40004fa1270 */
[----:B-----5:R-:W-:Y:S01]  /*b5690*/  ISETP.LT.AND P2, PT, R25, c[0x0][0x178], !P2 ;  /* 0x00005e0019007a0c */ /* 0x020fe20005741270 */
[----:B------:R-:W-:-:S04]  /*b56a0*/  IMAD.WIDE R22, R0, 0x2, R10 ;  /* 0x0000000200167825 */ /* 0x000fc800078e020a */
[----:B------:R-:W-:Y:S01]  /*b56b0*/  IMAD.WIDE R24, R0, 0x2, R8 ;  /* 0x0000000200187825 */ /* 0x000fe200078e0208 */
[----:B------:R-:W-:Y:S07]  /*b56c0*/  @P3 STG.E.U16 [R22.64], R28 ;  /* 0x0000001c16003986 */ /* 0x000fee000c101504 */
[----:B------:R-:W-:Y:S04]  /*b56d0*/  @P2 STG.E.U16 [R24.64], R5 ;  /* 0x0000000518002986 */ /* 0x000fe8000c101504 */
[----:B--2---:R0:W-:Y:S04]  /*b56e0*/  STL [R1+0x3e38], R6 ;  /* 0x003e380601007387 */ /* 0x0041e80000100800 */
[----:B------:R-:W2:Y:S04]  /*b56f0*/  LDL R0, [R1+0x204] ;  /* 0x0002040001007983 */ /* 0x000ea80000100800 */
[----:B0-----:R-:W3:Y:S04]  /*b5700*/  LDL R6, [R1+0x1e4] ;  /* 0x0001e40001067983 */ /* 0x001ee80000100800 */
[----:B------:R0:W-:Y:S04]  /*b5710*/  STL [R1+0x3e30], R28 ;  /* 0x003e301c01007387 */ /* 0x0001e80000100800 */
[----:B------:R-:W4:Y:S01]  /*b5720*/  LDL R25, [R1+0x4a4] ;  /* 0x0004a40001197983 */ /* 0x000f220000100800 */
[----:B------:R-:W-:Y:S01]  /*b5730*/  ISETP.LT.AND P6, PT, R7, c[0x0][0x178], !P1 ;  /* 0x00005e0007007a0c */ /* 0x000fe20004fc1270 */
[----:B------:R-:W-:-:S02]  /*b5740*/  IMAD.WIDE R26, R4, 0x2, R20 ;  /* 0x00000002041a7825 */ /* 0x000fc400078e0214 */
[----:B------:R-:W5:Y:S04]  /*b5750*/  LDL R5, [R1+0x214] ;  /* 0x0002140001057983 */ /* 0x000f680000100800 */
[----:B0-----:R-:W2:Y:S01]  /*b5760*/  LDL R28, [R1+0x182c] ;  /* 0x00182c00011c7983 */ /* 0x001ea20000100800 */
[----:B------:R-:W-:-:S05]  /*b5770*/  IMAD.WIDE R22, R4, 0x2, R18 ;  /* 0x0000000204167825 */ /* 0x000fca00078e0212 */
[----:B----4-:R0:W-:Y:S04]  /*b5780*/  @P6 STG.E.U16 [R26.64], R25 ;  /* 0x000000191a006986 */ /* 0x0101e8000c101504 */
[----:B------:R1:W-:Y:S01]  /*b5790*/  @P5 STG.E.U16 [R22.64], R17 ;  /* 0x0000001116005986 */ /* 0x0003e2000c101504 */
[----:B--2---:R-:W-:-:S03]  /*b57a0*/  ISETP.LT.AND P2, PT, R28, c[0x0][0x178], !P1 ;  /* 0x00005e001c007a0c */ /* 0x004fc60004f41270 */
[----:B0-----:R-:W2:Y:S01]  /*b57b0*/  LDL.LU R26, [R1+0x3cbc] ;  /* 0x003cbc00011a7983 */ /* 0x001ea20000300800 */
[----:B------:R-:W-:-:S03]  /*b57c0*/  IMAD.WIDE R24, R4, 0x2, R2 ;  /* 0x0000000204187825 */ /* 0x000fc600078e0202 */
[----:B------:R-:W4:Y:S04]  /*b57d0*/  LDL R27, [R1+0x2074] ;  /* 0x00207400011b7983 */ /* 0x000f280000100800 */
[----:B------:R-:W3:Y:S04]  /*b57e0*/  LDL R28, [R1+0x1820] ;  /* 0x00182000011c7983 */ /* 0x000ee80000100800 */
[----:B-1----:R-:W3:Y:S04]  /*b57f0*/  LDL.LU R17, [R1+0x3e40] ;  /* 0x003e400001117983 */ /* 0x002ee80000300800 */
[----:B------:R-:W3:Y:S04]  /*b5800*/  LDL R22, [R1+0x1830] ;  /* 0x0018300001167983 */ /* 0x000ee80000100800 */
[----:B------:R-:W4:Y:S04]  /*b5810*/  LDL R23, [R1+0x1ea4] ;  /* 0x001ea40001177983 */ /* 0x000f280000100800 */
[----:B------:R0:W-:Y:S04]  /*b5820*/  @P4 STG.E.U16 [R24.64], R15 ;  /* 0x0000000f18004986 */ /* 0x0001e8000c101504 */
[----:B0-----:R-:W5:Y:S01]  /*b5830*/  LDL.LU R15, [R1+0x3e3c] ;  /* 0x003e3c00010f7983 */ /* 0x001f620000300800 */
[----:B------:R-:W-:Y:S01]  /*b5840*/  ISETP.LT.AND P3, PT, R29, c[0x0][0x178], !P1 ;  /* 0x00005e001d007a0c */ /* 0x000fe20004f61270 */
[----:B------:R-:W-:-:S02]  /*b5850*/  IMAD.WIDE R24, R4, 0x2, R12 ;  /* 0x0000000204187825 */ /* 0x000fc400078e020c */
[----:B------:R-:W-:Y:S04]  /*b5860*/  STL [R1+0x3e24], R7 ;  /* 0x003e240701007387 */ /* 0x000fe80000100800 */
[----:B------:R-:W-:Y:S01]  /*b5870*/  STL [R1+0x3e28], R13 ;  /* 0x003e280d01007387 */ /* 0x000fe20000100800 */
[----:B--2---:R-:W-:Y:S02]  /*b5880*/  ISETP.GE.AND P4, PT, R26, c[0x0][0x17c], PT ;  /* 0x00005f001a007a0c */ /* 0x004fe40003f86270 */
[----:B---3--:R-:W-:Y:S02]  /*b5890*/  ISETP.LT.AND P6, PT, R22, c[0x0][0x178], !P1 ;  /* 0x00005e0016007a0c */ /* 0x008fe40004fc1270 */
[----:B----4-:R-:W-:Y:S01]  /*b58a0*/  ISETP.LT.AND P5, PT, R23, c[0x0][0x178], !P1 ;  /* 0x00005e0017007a0c */ /* 0x010fe20004fa1270 */
[----:B------:R-:W-:Y:S01]  /*b58b0*/  IMAD.WIDE R22, R4, 0x2, R16 ;  /* 0x0000000204167825 */ /* 0x000fe200078e0210 */
[----:B------:R-:W-:-:S04]  /*b58c0*/  ISETP.LT.AND P1, PT, R27, c[0x0][0x178], !P1 ;  /* 0x00005e001b007a0c */ /* 0x000fc80004f21270 */
[----:B-----5:R-:W-:Y:S01]  /*b58d0*/  @P3 STG.E.U16 [R22.64], R5 ;  /* 0x0000000516003986 */ /* 0x020fe2000c101504 */
[----:B------:R-:W-:-:S05]  /*b58e0*/  IMAD.WIDE R26, R4, 0x2, R14 ;  /* 0x00000002041a7825 */ /* 0x000fca00078e020e */
[----:B------:R0:W-:Y:S04]  /*b58f0*/  @P2 STG.E.U16 [R26.64], R0 ;  /* 0x000000001a002986 */ /* 0x0001e8000c101504 */
[----:B------:R1:W-:Y:S04]  /*b5900*/  @P6 STG.E.U16 [R24.64], R6 ;  /* 0x0000000618006986 */ /* 0x0003e8000c101504 */
[----:B0-----:R-:W2:Y:S04]  /*b5910*/  LDL.LU R26, [R1+0x214] ;  /* 0x00021400011a7983 */ /* 0x001ea80000300800 */
[----:B------:R-:W3:Y:S04]  /*b5920*/  LDL.LU R27, [R1+0x204] ;  /* 0x00020400011b7983 */ /* 0x000ee80000300800 */
[----:B-1----:R-:W4:Y:S01]  /*b5930*/  LDL.LU R6, [R1+0x3e38] ;  /* 0x003e380001067983 */ /* 0x002f220000300800 */
[----:B------:R-:W-:-:S03]  /*b5940*/  IMAD.WIDE R22, R4, 0x2, R10 ;  /* 0x0000000204167825 */ /* 0x000fc600078e020a */
[----:B------:R-:W5:Y:S04]  /*b5950*/  LDL.LU R25, [R1+0x224] ;  /* 0x0002240001197983 */ /* 0x000f680000300800 */
[----:B----4-:R0:W-:Y:S04]  /*b5960*/  @P5 STG.E.U16 [R22.64], R6 ;  /* 0x0000000616005986 */ /* 0x0101e8000c101504 */
[----:B0-----:R-:W4:Y:S04]  /*b5970*/  LDL.LU R6, [R1+0x3e34] ;  /* 0x003e340001067983 */ /* 0x001f280000300800 */
[----:B------:R-:W2:Y:S01]  /*b5980*/  LDL.LU R23, [R1+0x4a4] ;  /* 0x0004a40001177983 */ /* 0x000ea20000300800 */
[C---:B------:R-:W-:Y:S01]  /*b5990*/  IADD3 R0, R4.reuse, c[0x0][0x198], RZ ;  /* 0x0000660004007a10 */ /* 0x040fe20007ffe0ff */
[----:B------:R-:W-:-:S02]  /*b59a0*/  IMAD.WIDE R4, R4, 0x2, R8 ;  /* 0x0000000204047825 */ /* 0x000fc400078e0208 */
[----:B------:R0:W-:Y:S01]  /*b59b0*/  STL [R1+0x3e20], R21 ;  /* 0x003e201501007387 */ /* 0x0001e20000100800 */
[----:B------:R-:W-:Y:S02]  /*b59c0*/  ISETP.LT.AND P5, PT, R29, c[0x0][0x178], !P0 ;  /* 0x00005e001d007a0c */ /* 0x000fe400047a1270 */
[----:B------:R-:W-:Y:S01]  /*b59d0*/  ISETP.LT.AND P3, PT, R7, c[0x0][0x178], !P0 ;  /* 0x00005e0007007a0c */ /* 0x000fe20004761270 */
[----:B----4-:R1:W-:Y:S01]  /*b59e0*/  @P1 STG.E.U16 [R4.64], R6 ;  /* 0x0000000604001986 */ /* 0x0103e2000c101504 */
[----:B--2---:R-:W-:Y:S01]  /*b59f0*/  PRMT R24, R23, 0x7632, R24 ;  /* 0x0000763217187816 */ /* 0x004fe20000000018 */
[----:B------:R-:W-:Y:S02]  /*b5a00*/  IMAD.WIDE R22, R0, 0x2, R20 ;  /* 0x0000000200167825 */ /* 0x000fe400078e0214 */
[----:B0-----:R-:W2:Y:S01]  /*b5a10*/  LDL R21, [R1+0x1824] ;  /* 0x0018240001157983 */ /* 0x001ea20000100800 */
[----:B------:R-:W-:-:S03]  /*b5a20*/  ISETP.LT.AND P1, PT, R28, c[0x0][0x178], !P0 ;  /* 0x00005e001c007a0c */ /* 0x000fc60004721270 */
[----:B-1----:R-:W4:Y:S04]  /*b5a30*/  LDL R4, [R1+0x182c] ;  /* 0x00182c0001047983 */ /* 0x002f280000100800 */
[----:B------:R-:W3:Y:S04]  /*b5a40*/  LDL.LU R5, [R1+0x494] ;  /* 0x0004940001057983 */ /* 0x000ee80000300800 */
[----:B------:R-:W3:Y:S04]  /*b5a50*/  LDL.LU R28, [R1+0x3e30] ;  /* 0x003e3000011c7983 */ /* 0x000ee80000300800 */
[----:B------:R-:W3:Y:S04]  /*b5a60*/  LDL.LU R29, [R1+0x3e2c] ;  /* 0x003e2c00011d7983 */ /* 0x000ee80000300800 */
[----:B------:R0:W-:Y:S01]  /*b5a70*/  @P3 STG.E.U16 [R22.64], R24 ;  /* 0x0000001816003986 */ /* 0x0001e2000c101504 */
[----:B-----5:R-:W-:-:S03]  /*b5a80*/  PRMT R7, R25, 0x7632, R7 ;  /* 0x0000763219077816 */ /* 0x020fc60000000007 */
[----:B------:R1:W-:Y:S01]  /*b5a90*/  STL [R1+0x3e1c], R15 ;  /* 0x003e1c0f01007387 */ /* 0x0003e20000100800 */
[----:B0-----:R-:W-:-:S04]  /*b5aa0*/  IMAD.WIDE R22, R0, 0x2, R2 ;  /* 0x0000000200167825 */ /* 0x001fc800078e0202 */
[----:B------:R-:W-:Y:S01]  /*b5ab0*/  IMAD.WIDE R24, R0, 0x2, R16 ;  /* 0x0000000200187825 */ /* 0x000fe200078e0210 */
[----:B--2---:R-:W-:Y:S02]  /*b5ac0*/  ISETP.LT.AND P2, PT, R21, c[0x0][0x178], !P0 ;  /* 0x00005e0015007a0c */ /* 0x004fe40004741270 */
[----:B----4-:R-:W-:Y:S02]  /*b5ad0*/  ISETP.LT.AND P3, PT, R4, c[0x0][0x178], !P0 ;  /* 0x00005e0004007a0c */ /* 0x010fe40004761270 */
[----:B---3--:R-:W-:Y:S01]  /*b5ae0*/  PRMT R13, R5, 0x7632, R13 ;  /* 0x00007632050d7816 */ /* 0x008fe2000000000d */
[----:B------:R-:W-:Y:S01]  /*b5af0*/  IMAD.WIDE R4, R0, 0x2, R18 ;  /* 0x0000000200047825 */ /* 0x000fe200078e0212 */
[----:B------:R-:W-:-:S04]  /*b5b00*/  PRMT R28, R26, 0x7632, R28 ;  /* 0x000076321a1c7816 */ /* 0x000fc8000000001c */
[----:B------:R0:W-:Y:S01]  /*b5b10*/  @P1 STG.E.U16 [R4.64], R13 ;  /* 0x0000000d04001986 */ /* 0x0001e2000c101504 */
[----:B------:R-:W-:Y:S01]  /*b5b20*/  PRMT R29, R27, 0x7632, R29 ;  /* 0x000076321b1d7816 */ /* 0x000fe2000000001d */
[----:B------:R-:W-:Y:S02]  /*b5b30*/  IMAD.WIDE R26, R0, 0x2, R14 ;  /* 0x00000002001a7825 */ /* 0x000fe400078e020e */
[----:B-1----:R-:W2:Y:S04]  /*b5b40*/  LDL R15, [R1+0x1820] ;  /* 0x00182000010f7983 */ /* 0x002ea80000100800 */
[----:B------:R1:W-:Y:S04]  /*b5b50*/  @P2 STG.E.U16 [R22.64], R7 ;  /* 0x0000000716002986 */ /* 0x0003e8000c101504 */
[----:B0-----:R-:W3:Y:S04]  /*b5b60*/  LDL.LU R13, [R1+0x3e28] ;  /* 0x003e2800010d7983 */ /* 0x001ee80000300800 */
[----:B------:R-:W4:Y:S04]  /*b5b70*/  LDL.LU R4, [R1+0x1e4] ;  /* 0x0001e40001047983 */ /* 0x000f280000300800 */
[----:B------:R-:W5:Y:S04]  /*b5b80*/  LDL.LU R5, [R1+0x1f4] ;  /* 0x0001f40001057983 */ /* 0x000f680000300800 */
[----:B-1----:R-:W3:Y:S04]  /*b5b90*/  LDL.LU R7, [R1+0x3e24] ;  /* 0x003e240001077983 */ /* 0x002ee80000300800 */
[----:B------:R0:W-:Y:S04]  /*b5ba0*/  @P5 STG.E.U16 [R24.64], R28 ;  /* 0x0000001c18005986 */ /* 0x0001e8000c101504 */
[----:B------:R-:W3:Y:S04]  /*b5bb0*/  LDL R22, [R1+0x1ea4] ;  /* 0x001ea40001167983 */ /* 0x000ee80000100800 */
[----:B------:R-:W3:Y:S04]  /*b5bc0*/  LDL R23, [R1+0x2074] ;  /* 0x0020740001177983 */ /* 0x000ee80000100800 */
[----:B0-----:R-:W3:Y:S04]  /*b5bd0*/  LDL R25, [R1+0x1830] ;  /* 0x0018300001197983 */ /* 0x001ee80000100800 */
[----:B------:R0:W-:Y:S01]  /*b5be0*/  @P3 STG.E.U16 [R26.64], R29 ;  /* 0x0000001d1a003986 */ /* 0x0001e2000c101504 */
[----:B------:R-:W-:-:S02]  /*b5bf0*/  PRMT R28, R6, 0x7632, R28 ;  /* 0x00007632061c7816 */ /* 0x000fc4000000001c */
[----:B------:R-:W-:Y:S01]  /*b5c00*/  ISETP.LT.AND P6, PT, R21, c[0x0][0x178], !P4 ;  /* 0x00005e0015007a0c */ /* 0x000fe200067c1270 */
[----:B0-----:R-:W3:Y:S04]  /*b5c10*/  LDL.LU R29, [R1+0x4c4] ;  /* 0x0004c400011d7983 */ /* 0x001ee80000300800 */
[----:B------:R-:W3:Y:S01]  /*b5c20*/  LDL.LU R6, [R1+0x244] ;  /* 0x0002440001067983 */ /* 0x000ee20000300800 */
[----:B--2---:R-:W-:-:S03]  /*b5c30*/  ISETP.LT.AND P5, PT, R15, c[0x0][0x178], !P4 ;  /* 0x00005e000f007a0c */ /* 0x004fc600067a1270 */
[----:B------:R-:W2:Y:S04]  /*b5c40*/  LDL R15, [R1+0x4b4] ;  /* 0x0004b400010f7983 */ /* 0x000ea80000100800 */
[----:B------:R-:W2:Y:S01]  /*b5c50*/  LDL.LU R21, [R1+0x3e20] ;  /* 0x003e200001157983 */ /* 0x000ea20000300800 */
[----:B----4-:R-:W-:Y:S02]  /*b5c60*/  PRMT R26, R4, 0x7632, R26 ;  /* 0x00007632041a7816 */ /* 0x010fe4000000001a */
[----:B-----5:R-:W-:Y:S01]  /*b5c70*/  PRMT R27, R5, 0x7632, R27 ;  /* 0x00007632051b7816 */ /* 0x020fe2000000001b */
[----:B---3--:R-:W-:Y:S01]  /*b5c80*/  IMAD.WIDE R4, R0, 0x2, R12 ;  /* 0x0000000200047825 */ /* 0x008fe200078e020c */
[----:B------:R-:W-:-:S13]  /*b5c90*/  ISETP.LT.AND P2, PT, R25, c[0x0][0x178], !P0 ;  /* 0x00005e0019007a0c */ /* 0x000fda0004741270 */
[----:B------:R0:W-:Y:S04]  /*b5ca0*/  @P2 STG.E.U16 [R4.64], R26 ;  /* 0x0000001a04002986 */ /* 0x0001e8000c101504 */
[----:B0-----:R-:W3:Y:S01]  /*b5cb0*/  LDL R26, [R1+0x182c] ;  /* 0x00182c00011a7983 */ /* 0x001ee20000100800 */
[----:B------:R-:W-:Y:S02]  /*b5cc0*/  ISETP.LT.AND P1, PT, R22, c[0x0][0x178], !P0 ;  /* 0x00005e0016007a0c */ /* 0x000fe40004721270 */
[----:B------:R-:W-:Y:S01]  /*b5cd0*/  ISETP.LT.AND P0, PT, R23, c[0x0][0x178], !P0 ;  /* 0x00005e0017007a0c */ /* 0x000fe20004701270 */
[C---:B------:R-:W-:Y:S01]  /*b5ce0*/  IMAD.WIDE R22, R0.reuse, 0x2, R10 ;  /* 0x0000000200167825 */ /* 0x040fe200078e020a */
[----:B------:R-:W4:Y:S03]  /*b5cf0*/  LDL R5, [R1+0x1828] ;  /* 0x0018280001057983 */ /* 0x000f260000100800 */
[C---:B------:R-:W-:Y:S01]  /*b5d00*/  IMAD.WIDE R24, R0.reuse, 0x2, R8 ;  /* 0x0000000200187825 */ /* 0x040fe200078e0208 */
[----:B------:R-:W-:-:S05]  /*b5d10*/  IADD3 R0, R0, c[0x0][0x198], RZ ;  /* 0x0000660000007a10 */ /* 0x000fca0007ffe0ff */
[----:B------:R0:W-:Y:S04]  /*b5d20*/  @P1 STG.E.U16 [R22.64], R27 ;  /* 0x0000001b16001986 */ /* 0x0001e8000c101504 */
[----:B------:R1:W-:Y:S04]  /*b5d30*/  @P0 STG.E.U16 [R24.64], R28 ;  /* 0x0000001c18000986 */ /* 0x0003e8000c101504 */
[----:B0-----:R-:W5:Y:S01]  /*b5d40*/  LDL R27, [R1+0x2074] ;  /* 0x00207400011b7983 */ /* 0x001f620000100800 */
[----:B------:R-:W-:-:S03]  /*b5d50*/  IMAD.WIDE R22, R0, 0x2, R18 ;  /* 0x0000000200167825 */ /* 0x000fc600078e0212 */
[----:B-1----:R-:W5:Y:S04]  /*b5d60*/  LDL R28, [R1+0x264] ;  /* 0x00026400011c7983 */ /* 0x002f680000100800 */
[----:B------:R-:W-:Y:S04]  /*b5d70*/  STL [R1+0x3e10], R18 ;  /* 0x003e101201007387 */ /* 0x000fe80000100800 */
[----:B------:R0:W-:Y:S04]  /*b5d80*/  STL [R1+0x3e0c], R19 ;  /* 0x003e0c1301007387 */ /* 0x0001e80000100800 */
[----:B0-----:R-:W5:Y:S01]  /*b5d90*/  LDL.LU R19, [R1+0x3cc0] ;  /* 0x003cc00001137983 */ /* 0x001f620000300800 */
[----:B---3--:R-:W-:-:S03]  /*b5da0*/  ISETP.LT.AND P2, PT, R26, c[0x0][0x178], !P4 ;  /* 0x00005e001a007a0c */ /* 0x008fc60006741270 */
[----:B------:R-:W3:Y:S04]  /*b5db0*/  LDL.LU R26, [R1+0x3cc4] ;  /* 0x003cc400011a7983 */ /* 0x000ee80000300800 */
[----:B------:R-:W3:Y:S01]  /*b5dc0*/  LDL R18, [R1+0x14] ;  /* 0x0000140001127983 */ /* 0x000ee20000100800 */
[----:B------:R-:W-:Y:S02]  /*b5dd0*/  ISETP.LT.AND P3, PT, R7, c[0x0][0x178], !P4 ;  /* 0x00005e0007007a0c */ /* 0x000fe40006761270 */
[----:B----4-:R-:W-:Y:S01]  /*b5de0*/  ISETP.LT.AND P1, PT, R5, c[0x0][0x178], !P4 ;  /* 0x00005e0005007a0c */ /* 0x010fe20006721270 */
[C---:B--2---:R-:W-:Y:S01]  /*b5df0*/  IMAD.WIDE R4, R0.reuse, 0x2, R20 ;  /* 0x0000000200047825 */ /* 0x044fe200078e0214 */
[----:B---3--:R0:W-:Y:S04]  /*b5e00*/  STL [R1+0x3e14], R18 ;  /* 0x003e141201007387 */ /* 0x0081e80000100800 */
[----:B0-----:R-:W2:Y:S05]  /*b5e10*/  LDL R18, [R1+0x1820] ;  /* 0x0018200001127983 */ /* 0x001eaa0000100800 */
[----:B------:R0:W-:Y:S04]  /*b5e20*/  @P3 STG.E.U16 [R4.64], R29 ;  /* 0x0000001d04003986 */ /* 0x0001e8000c101504 */
[----:B--2---:R1:W-:Y:S04]  /*b5e30*/  STL [R1+0x3e18], R18 ;  /* 0x003e181201007387 */ /* 0x0043e80000100800 */
[----:B0-----:R-:W2:Y:S01]  /*b5e40*/  LDL R5, [R1+0x4d4] ;  /* 0x0004d40001057983 */ /* 0x001ea20000100800 */
[----:B------:R-:W-:Y:S01]  /*b5e50*/  IMAD.WIDE R24, R0, 0x2, R2 ;  /* 0x0000000200187825 */ /* 0x000fe200078e0202 */
[----:B-----5:R-:W-:-:S02]  /*b5e60*/  ISETP.GE.AND P0, PT, R19, c[0x0][0x17c], PT ;  /* 0x00005f0013007a0c */ /* 0x020fc40003f06270 */
[----:B------:R-:W3:Y:S04]  /*b5e70*/  LDL R19, [R1+0x1824] ;  /* 0x0018240001137983 */ /* 0x000ee80000100800 */
[----:B-1----:R-:W4:Y:S04]  /*b5e80*/  LDL R18, [R1+0x234] ;  /* 0x0002340001127983 */ /* 0x002f280000100800 */
[----:B--2---:R0:W-:Y:S04]  /*b5e90*/  @P5 STG.E.U16 [R22.64], R5 ;  /* 0x0000000516005986 */ /* 0x0041e8000c101504 */
[----:B------:R1:W-:Y:S04]  /*b5ea0*/  @P6 STG.E.U16 [R24.64], R15 ;  /* 0x0000000f18006986 */ /* 0x0003e8000c101504 */
[----:B0-----:R-:W2:Y:S04]  /*b5eb0*/  LDL R22, [R1+0x1830] ;  /* 0x0018300001167983 */ /* 0x001ea80000100800 */
[----:B------:R-:W5:Y:S04]  /*b5ec0*/  LDL R23, [R1+0x1ea4] ;  /* 0x001ea40001177983 */ /* 0x000f680000100800 */
[----:B-1----:R-:W3:Y:S01]  /*b5ed0*/  LDL.LU R15, [R1+0x3e1c] ;  /* 0x003e1c00010f7983 */ /* 0x002ee20000300800 */
[----:B------:R-:W-:-:S03]  /*b5ee0*/  ISETP.LT.AND P6, PT, R7, c[0x0][0x178], !P0 ;  /* 0x00005e0007007a0c */ /* 0x000fc600047c1270 */
[----:B------:R0:W-:Y:S04]  /*b5ef0*/  STL [R1+0x3e08], R7 ;  /* 0x003e080701007387 */ /* 0x0001e80000100800 */
[----:B0-----:R-:W4:Y:S01]  /*b5f00*/  LDL.LU R7, [R1+0x254] ;  /* 0x0002540001077983 */ /* 0x001f220000300800 */
[----:B------:R-:W-:-:S04]  /*b5f10*/  IMAD.WIDE R4, R0, 0x2, R16 ;  /* 0x0000000200047825 */ /* 0x000fc800078e0210 */
[C---:B------:R-:W-:Y:S01]  /*b5f20*/  IMAD.WIDE R24, R0.reuse, 0x2, R12 ;  /* 0x0000000200187825 */ /* 0x040fe200078e020c */
[----:B------:R0:W-:Y:S03]  /*b5f30*/  @P1 STG.E.U16 [R4.64], R28 ;  /* 0x0000001c04001986 */ /* 0x0001e6000c101504 */
[----:B0-----:R-:W-:Y:S01]  /*b5f40*/  IMAD.WIDE R4, R0, 0x2, R10 ;  /* 0x0000000200047825 */ /* 0x001fe200078e020a */
[----:B--2---:R-:W-:Y:S02]  /*b5f50*/  ISETP.LT.AND P3, PT, R22, c[0x0][0x178], !P4 ;  /* 0x00005e0016007a0c */ /* 0x004fe40006761270 */
[----:B-----5:R-:W-:Y:S01]  /*b5f60*/  ISETP.LT.AND P5, PT, R23, c[0x0][0x178], !P4 ;  /* 0x00005e0017007a0c */ /* 0x020fe200067a1270 */
[----:B---3--:R-:W-:-:S05]  /*b5f70*/  IMAD.WIDE R22, R0, 0x2, R14 ;  /* 0x0000000200167825 */ /* 0x008fca00078e020e */
[----:B----4-:R-:W-:Y:S05]  /*b5f80*/  @P2 STG.E.U16 [R22.64], R7 ;  /* 0x0000000716002986 */ /* 0x010fea000c101504 */
[----:B------:R0:W-:Y:S04]  /*b5f90*/  @P3 STG.E.U16 [R24.64], R6 ;  /* 0x0000000618003986 */ /* 0x0001e8000c101504 */
[----:B------:R1:W-:Y:S04]  /*b5fa0*/  @P5 STG.E.U16 [R4.64], R18 ;  /* 0x0000001204005986 */ /* 0x0003e8000c101504 */
[----:B0-----:R-:W2:Y:S04]  /*b5fb0*/  LDL.LU R24, [R1+0x264] ;  /* 0x0002640001187983 */ /* 0x001ea80000300800 */
[----:B------:R-:W3:Y:S04]  /*b5fc0*/  LDL R25, [R1+0x1830] ;  /* 0x0018300001197983 */ /* 0x000ee80000100800 */
[----:B-1----:R-:W4:Y:S04]  /*b5fd0*/  LDL.LU R18, [R1+0x3e18] ;  /* 0x003e180001127983 */ /* 0x002f280000300800 */
[----:B------:R-:W5:Y:S04]  /*b5fe0*/  LDL.LU R4, [R1+0x4b4] ;  /* 0x0004b40001047983 */ /* 0x000f680000300800 */
[----:B------:R-:W2:Y:S01]  /*b5ff0*/  LDL R5, [R1+0x182c] ;  /* 0x00182c0001057983 */ /* 0x000ea20000100800 */
[----:B------:R-:W-:-:S02]  /*b6000*/  ISETP.LT.AND P4, PT, R27, c[0x0][0x178], !P4 ;  /* 0x00005e001b007a0c */ /* 0x000fc40006781270 */
[----:B----4-:R-:W-:Y:S02]  /*b6010*/  ISETP.LT.AND P2, PT, R18, c[0x0][0x178], !P0 ;  /* 0x00005e0012007a0c */ /* 0x010fe40004741270 */
[----:B------:R-:W4:Y:S01]  /*b6020*/  LDL.LU R18, [R1+0x3e14] ;  /* 0x003e140001127983 */ /* 0x000f220000300800 */
[----:B------:R-:W-:Y:S01]  /*b6030*/  ISETP.GE.AND P1, PT, R26, c[0x0][0x17c], PT ;  /* 0x00005f001a007a0c */ /* 0x000fe20003f26270 */
[C---:B------:R-:W-:Y:S01]  /*b6040*/  IMAD.WIDE R26, R0.reuse, 0x2, R8 ;  /* 0x00000002001a7825 */ /* 0x040fe200078e0208 */
[----:B------:R-:W-:-:S06]  /*b6050*/  IADD3 R22, R0, c[0x0][0x198], RZ ;  /* 0x0000660000167a10 */ /* 0x000fcc0007ffe0ff */
[----:B----4-:R0:W-:Y:S01]  /*b6060*/  @P4 STG.E.U16 [R26.64], R18 ;  /* 0x000000121a004986 */ /* 0x0101e2000c101504 */
[----:B------:R-:W-:-:S03]  /*b6070*/  ISETP.LT.AND P4, PT, R19, c[0x0][0x178], !P0 ;  /* 0x00005e0013007a0c */ /* 0x000fc60004781270 */
[----:B0-----:R-:W4:Y:S04]  /*b6080*/  LDL.LU R18, [R1+0x3e10] ;  /* 0x003e100001127983 */ /* 0x001f280000300800 */
[----:B------:R-:W4:Y:S04]  /*b6090*/  LDL R26, [R1+0x1828] ;  /* 0x00182800011a7983 */ /* 0x000f280000100800 */
[----:B------:R-:W4:Y:S04]  /*b60a0*/  LDL.LU R27, [R1+0x4d4] ;  /* 0x0004d400011b7983 */ /* 0x000f280000300800 */
[----:B------:R-:W4:Y:S01]  /*b60b0*/  LDL.LU R19, [R1+0x3e0c] ;  /* 0x003e0c0001137983 */ /* 0x000f220000300800 */
[----:B------:R-:W-:Y:S01]  /*b60c0*/  PRMT R23, R29, 0x7632, R23 ;  /* 0x000076321d177816 */ /* 0x000fe20000000017 */
[----:B------:R-:W-:Y:S01]  /*b60d0*/  IMAD.WIDE R28, R22, 0x2, R20 ;  /* 0x00000002161c7825 */ /* 0x000fe200078e0214 */
[----:B--2---:R-:W-:-:S04]  /*b60e0*/  PRMT R0, R24, 0x7632, R0 ;  /* 0x0000763218007816 */ /* 0x004fc80000000000 */
[----:B------:R5:W-:Y:S01]  /*b60f0*/  @P6 STG.E.U16 [R28.64], R23 ;  /* 0x000000171c006986 */ /* 0x000be2000c101504 */
[----:B---3--:R-:W-:Y:S01]  /*b6100*/  ISETP.LT.AND P3, PT, R25, c[0x0][0x178], !P0 ;  /* 0x00005e0019007a0c */ /* 0x008fe20004761270 */
[----:B------:R-:W-:Y:S01]  /*b6110*/  IMAD.WIDE R24, R22, 0x2, R2 ;  /* 0x0000000216187825 */ /* 0x000fe200078e0202 */
[----:B------:R-:W-:Y:S01]  /*b6120*/  ISETP.LT.AND P6, PT, R5, c[0x0][0x178], !P0 ;  /* 0x00005e0005007a0c */ /* 0x000fe200047c1270 */
[----:B------:R-:W-:Y:S04]  /*b6130*/  STL [R1+0x3e04], R2 ;  /* 0x003e040201007387 */ /* 0x000fe80000100800 */
[----:B------:R0:W-:Y:S01]  /*b6140*/  STL [R1+0x3e00], R3 ;  /* 0x003e000301007387 */ /* 0x0001e20000100800 */
[----:B-----5:R-:W-:Y:S01]  /*b6150*/  PRMT R23, R4, 0x7632, R23 ;  /* 0x0000763204177816 */ /* 0x020fe20000000017 */
[----:B------:R-:W-:-:S02]  /*b6160*/  IMAD.WIDE R4, R22, 0x2, R16 ;  /* 0x0000000216047825 */ /* 0x000fc400078e0210 */
[----:B0-----:R-:W2:Y:S01]  /*b6170*/  LDL R3, [R1+0x1ea4] ;  /* 0x001ea40001037983 */ /* 0x001ea20000100800 */
[----:B----4-:R-:W-:Y:S02]  /*b6180*/  ISETP.LT.AND P5, PT, R26, c[0x0][0x178], !P0 ;  /* 0x00005e001a007a0c */ /* 0x010fe400047a1270 */
[----:B------:R-:W-:Y:S01]  /*b6190*/  PRMT R28, R27, 0x7632, R28 ;  /* 0x000076321b1c7816 */ /* 0x000fe2000000001c */
[----:B------:R-:W-:-:S05]  /*b61a0*/  IMAD.WIDE R26, R22, 0x2, R18 ;  /* 0x00000002161a7825 */ /* 0x000fca00078e0212 */
[----:B------:R0:W-:Y:S04]  /*b61b0*/  @P2 STG.E.U16 [R26.64], R28 ;  /* 0x0000001c1a002986 */ /* 0x0001e8000c101504 */
[----:B------:R1:W-:Y:S04]  /*b61c0*/  @P4 STG.E.U16 [R24.64], R23 ;  /* 0x0000001718004986 */ /* 0x0003e8000c101504 */
[----:B------:R3:W-:Y:S01]  /*b61d0*/  @P5 STG.E.U16 [R4.64], R0 ;  /* 0x0000000004005986 */ /* 0x0007e2000c101504 */
[----:B0-----:R-:W-:-:S03]  /*b61e0*/  PRMT R28, R7, 0x7632, R28 ;  /* 0x00007632071c7816 */ /* 0x001fc6000000001c */
[----:B------:R-:W4:Y:S04]  /*b61f0*/  LDL.LU R7, [R1+0x3e08] ;  /* 0x003e080001077983 */ /* 0x000f280000300800 */
[----:B-1----:R-:W5:Y:S01]  /*b6200*/  LDL R23, [R1+0x1820] ;  /* 0x0018200001177983 */ /* 0x002f620000100800 */
[----:B---3--:R-:W-:-:S03]  /*b6210*/  PRMT R0, R6, 0x7632, R0 ;  /* 0x0000763206007816 */ /* 0x008fc60000000000 */
[----:B------:R-:W3:Y:S04]  /*b6220*/  LDL.LU R24, [R1+0x234] ;  /* 0x0002340001187983 */ /* 0x000ee80000300800 */
[----:B------:R-:W3:Y:S04]  /*b6230*/  LDL.LU R25, [R1+0x14] ;  /* 0x0000140001197983 */ /* 0x000ee80000300800 */
[----:B------:R-:W3:Y:S04]  /*b6240*/  LDL R2, [R1+0x178] ;  /* 0x0001780001027983 */ /* 0x000ee80000100800 */
[----:B------:R-:W3:Y:S01]  /*b6250*/  LDL.LU R6, [R1+0x28] ;  /* 0x0000280001067983 */ /* 0x000ee20000300800 */
[----:B------:R-:W-:Y:S01]  /*b6260*/  IMAD.WIDE R26, R22, 0x2, R14 ;  /* 0x00000002161a7825 */ /* 0x000fe200078e020e */
[----:B--2---:R-:W-:-:S04]  /*b6270*/  ISETP.LT.AND P4, PT, R3, c[0x0][0x178], !P0 ;  /* 0x00005e0003007a0c */ /* 0x004fc80004781270 */
[----:B------:R0:W-:Y:S01]  /*b6280*/  @P6 STG.E.U16 [R26.64], R28 ;  /* 0x0000001c1a006986 */ /* 0x0001e2000c101504 */
[----:B----4-:R-:W-:-:S03]  /*b6290*/  ISETP.LT.AND P5, PT, R7, c[0x0][0x178], !P1 ;  /* 0x00005e0007007a0c */ /* 0x010fc60004fa1270 */
[----:B---3--:R1:W-:Y:S04]  /*b62a0*/  STL [R1+0x3df4], R6 ;  /* 0x003df40601007387 */ /* 0x0083e80000100800 */
[----:B0-----:R-:W2:Y:S04]  /*b62b0*/  LDL R27, [R1+0x1824] ;  /* 0x00182400011b7983 */ /* 0x001ea80000100800 */
[----:B------:R-:W3:Y:S04]  /*b62c0*/  LDL R3, [R1+0x1828] ;  /* 0x0018280001037983 */ /* 0x000ee80000100800 */
[----:B-1----:R-:W4:Y:S04]  /*b62d0*/  LDL R6, [R1+0x2074] ;  /* 0x0020740001067983 */ /* 0x002f280000100800 */
[----:B------:R0:W-:Y:S04]  /*b62e0*/  STL [R1+0x3df8], R7 ;  /* 0x003df80701007387 */ /* 0x0001e80000100800 */
[----:B0-----:R-:W2:Y:S01]  /*b62f0*/  LDL R7, [R1+0x128] ;  /* 0x0001280001077983 */ /* 0x001ea20000100800 */
[----:B------:R-:W-:Y:S01]  /*b6300*/  IMAD.WIDE R4, R22, 0x2, R12 ;  /* 0x0000000216047825 */ /* 0x000fe200078e020c */
[----:B------:R-:W-:-:S04]  /*b6310*/  PRMT R28, R24, 0x7632, R28 ;  /* 0x00007632181c7816 */ /* 0x000fc8000000001c */
[----:B------:R0:W-:Y:S02]  /*b6320*/  @P3 STG.E.U16 [R4.64], R0 ;  /* 0x0000000004003986 */ /* 0x0001e4000c101504 */
[----:B0-----:R-:W-:-:S05]  /*b6330*/  IMAD.WIDE R4, R22, 0x2, R10 ;  /* 0x0000000216047825 */ /* 0x001fca00078e020a */
[----:B------:R-:W-:Y:S01]  /*b6340*/  @P4 STG.E.U16 [R4.64], R28 ;  /* 0x0000001c04004986 */ /* 0x000fe2000c101504 */
[----:B----4-:R-:W-:-:S03]  /*b6350*/  ISETP.LT.AND P0, PT, R6, c[0x0][0x178], !P0 ;  /* 0x00005e0006007a0c */ /* 0x010fc60004701270 */
[----:B--2---:R0:W-:Y:S04]  /*b6360*/  STL [R1+0x3dfc], R7 ;  /* 0x003dfc0701007387 */ /* 0x0041e80000100800 */
[----:B------:R-:W2:Y:S04]  /*b6370*/  LDL R6, [R1+0x118] ;  /* 0x0001180001067983 */ /* 0x000ea80000100800 */
[----:B0-----:R-:W4:Y:S04]  /*b6380*/  LDL R7, [R1+0x148] ;  /* 0x0001480001077983 */ /* 0x001f280000100800 */
[----:B------:R0:W-:Y:S04]  /*b6390*/  STL [R1+0x3df0], R21 ;  /* 0x003df01501007387 */ /* 0x0001e80000100800 */
[----:B------:R-:W2:Y:S01]  /*b63a0*/  LDL R4, [R1+0x168] ;  /* 0x0001680001047983 */ /* 0x000ea20000100800 */
[----:B-----5:R-:W-:-:S02]  /*b63b0*/  ISETP.LT.AND P6, PT, R23, c[0x0][0x178], !P1 ;  /* 0x00005e0017007a0c */ /* 0x020fc40004fc1270 */
[C---:B------:R-:W-:Y:S01]  /*b63c0*/  IADD3 R0, R22.reuse, c[0x0][0x198], RZ ;  /* 0x0000660016007a10 */ /* 0x040fe20007ffe0ff */
[----:B------:R-:W-:Y:S01]  /*b63d0*/  IMAD.WIDE R22, R22, 0x2, R8 ;  /* 0x0000000216167825 */ /* 0x000fe200078e0208 */
[----:B------:R-:W-:Y:S01]  /*b63e0*/  PRMT R29, R25, 0x7632, R29 ;  /* 0x00007632191d7816 */ /* 0x000fe2000000001d */
[----:B------:R-:W5:Y:S02]  /*b63f0*/  LDL R5, [R1+0x182c] ;  /* 0x00182c0001057983 */ /* 0x000f640000100800 */
[C---:B------:R-:W-:Y:S02]  /*b6400*/  IMAD.WIDE R24, R0.reuse, 0x2, R20 ;  /* 0x0000000200187825 */ /* 0x040fe400078e0214 */
[----:B------:R1:W-:Y:S01]  /*b6410*/  @P0 STG.E.U16 [R22.64], R29 ;  /* 0x0000001d16000986 */ /* 0x0003e2000c101504 */
[----:B------:R-:W-:Y:S01]  /*b6420*/  ISETP.LT.AND P2, PT, R27, c[0x0][0x178], !P1 ;  /* 0x00005e001b007a0c */ /* 0x000fe20004f41270 */
[----:B------:R-:W-:Y:S02]  /*b6430*/  IMAD.WIDE R26, R0, 0x2, R18 ;  /* 0x00000002001a7825 */ /* 0x000fe400078e0212 */
[----:B0-----:R-:W4:Y:S01]  /*b6440*/  LDL R21, [R1+0x1820] ;  /* 0x0018200001157983 */ /* 0x001f220000100800 */
[----:B---3--:R-:W-:-:S03]  /*b6450*/  ISETP.LT.AND P3, PT, R3, c[0x0][0x178], !P1 ;  /* 0x00005e0003007a0c */ /* 0x008fc60004f61270 */
[----:B------:R-:W-:Y:S04]  /*b6460*/  @P5 STG.E.U16 [R24.64], R2 ;  /* 0x0000000218005986 */ /* 0x000fe8000c101504 */
[----:B-1----:R-:W3:Y:S04]  /*b6470*/  LDL R22, [R1+0x158] ;  /* 0x0001580001167983 */ /* 0x002ee80000100800 */
[----:B------:R-:W3:Y:S04]  /*b6480*/  LDL.LU R23, [R1+0x3ccc] ;  /* 0x003ccc0001177983 */ /* 0x000ee80000300800 */
[----:B------:R0:W-:Y:S04]  /*b6490*/  STL [R1+0x3dec], R29 ;  /* 0x003dec1d01007387 */ /* 0x0001e80000100800 */
[----:B0-----:R-:W3:Y:S04]  /*b64a0*/  LDL.LU R29, [R1+0x138] ;  /* 0x00013800011d7983 */ /* 0x001ee80000300800 */
[----:B------:R-:W3:Y:S04]  /*b64b0*/  LDL.LU R2, [R1+0x3e04] ;  /* 0x003e040001027983 */ /* 0x000ee80000300800 */
[----:B------:R-:W3:Y:S04]  /*b64c0*/  LDL.LU R24, [R1+0x3cc8] ;  /* 0x003cc80001187983 */ /* 0x000ee80000300800 */
[----:B------:R-:W3:Y:S04]  /*b64d0*/  LDL R25, [R1+0x2074] ;  /* 0x0020740001197983 */ /* 0x000ee80000100800 */
[----:B------:R-:W3:Y:S04]  /*b64e0*/  LDL.LU R3, [R1+0x3e00] ;  /* 0x003e000001037983 */ /* 0x000ee80000300800 */
[----:B--2---:R0:W-:Y:S04]  /*b64f0*/  @P6 STG.E.U16 [R26.64], R4 ;  /* 0x000000041a006986 */ /* 0x0041e8000c101504 */
[----:B0-----:R-:W2:Y:S04]  /*b6500*/  LDL R26, [R1+0x1830] ;  /* 0x00183000011a7983 */ /* 0x001ea80000100800 */
[----:B------:R-:W4:Y:S01]  /*b6510*/  LDL R27, [R1+0x1ea4] ;  /* 0x001ea400011b7983 */ /* 0x000f220000100800 */
[----:B-----5:R-:W-:Y:S01]  /*b6520*/  ISETP.LT.AND P4, PT, R5, c[0x0][0x178], !P1 ;  /* 0x00005e0005007a0c */ /* 0x020fe20004f81270 */
[----:B---3--:R-:W-:-:S05]  /*b6530*/  IMAD.WIDE R4, R0, 0x2, R2 ;  /* 0x0000000200047825 */ /* 0x008fca00078e0202 */
[----:B------:R-:W-:Y:S01]  /*b6540*/  @P2 STG.E.U16 [R4.64], R22 ;  /* 0x0000001604002986 */ /* 0x000fe2000c101504 */
[----:B--2---:R-:W-:Y:S02]  /*b6550*/  ISETP.LT.AND P5, PT, R26, c[0x0][0x178], !P1 ;  /* 0x00005e001a007a0c */ /* 0x004fe40004fa1270 */
[----:B----4-:R-:W-:Y:S01]  /*b6560*/  ISETP.LT.AND P6, PT, R27, c[0x0][0x178], !P1 ;  /* 0x00005e001b007a0c */ /* 0x010fe20004fc1270 */
[----:B------:R-:W-:-:S05]  /*b6570*/  IMAD.WIDE R26, R0, 0x2, R16 ;  /* 0x00000002001a7825 */ /* 0x000fca00078e0210 */
[----:B------:R0:W-:Y:S04]  /*b6580*/  @P3 STG.E.U16 [R26.64], R7 ;  /* 0x000000071a003986 */ /* 0x0001e8000c101504 */
[----:B0-----:R-:W2:Y:S01]  /*b6590*/  LDL.LU R7, [R1+0x3dfc] ;  /* 0x003dfc0001077983 */ /* 0x001ea20000300800 */
[----:B------:R-:W-:Y:S02]  /*b65a0*/  ISETP.GE.AND P0, PT, R24, c[0x0][0x17c], PT ;  /* 0x00005f0018007a0c */ /* 0x000fe40003f06270 */
[----:B------:R-:W-:Y:S01]  /*b65b0*/  ISETP.LT.AND P1, PT, R25, c[0x0][0x178], !P1 ;  /* 0x00005e0019007a0c */ /* 0x000fe20004f21270 */
[----:B------:R-:W-:Y:S01]  /*b65c0*/  IMAD.WIDE R24, R0, 0x2, R14 ;  /* 0x0000000200187825 */ /* 0x000fe200078e020e */
[----:B------:R-:W-:-:S03]  /*b65d0*/  ISETP.GE.AND P2, PT, R23, c[0x0][0x17c], PT ;  /* 0x00005f0017007a0c */ /* 0x000fc60003f46270 */
[C---:B------:R-:W-:Y:S01]  /*b65e0*/  IMAD.WIDE R22, R0.reuse, 0x2, R12 ;  /* 0x0000000200167825 */ /* 0x040fe200078e020c */
[----:B------:R0:W-:Y:S03]  /*b65f0*/  @P4 STG.E.U16 [R24.64], R29 ;  /* 0x0000001d18004986 */ /* 0x0001e6000c101504 */
[C---:B------:R-:W-:Y:S01]  /*b6600*/  IMAD.WIDE R4, R0.reuse, 0x2, R10 ;  /* 0x0000000200047825 */ /* 0x040fe200078e020a */
[----:B0-----:R-:W3:Y:S04]  /*b6610*/  LDL.LU R24, [R1+0x158] ;  /* 0x0001580001187983 */ /* 0x001ee80000300800 */
[----:B------:R-:W4:Y:S04]  /*b6620*/  LDL R25, [R1+0x182c] ;  /* 0x00182c0001197983 */ /* 0x000f280000100800 */
[----:B--2---:R0:W-:Y:S04]  /*b6630*/  @P5 STG.E.U16 [R22.64], R7 ;  /* 0x0000000716005986 */ /* 0x0041e8000c101504 */
[----:B------:R1:W-:Y:S04]  /*b6640*/  @P6 STG.E.U16 [R4.64], R6 ;  /* 0x0000000604006986 */ /* 0x0003e8000c101504 */
[----:B0-----:R-:W2:Y:S04]  /*b6650*/  LDL.LU R7, [R1+0x3df8] ;  /* 0x003df80001077983 */ /* 0x001ea80000300800 */
[----:B------:R-:W5:Y:S04]  /*b6660*/  LDL.LU R22, [R1+0x168] ;  /* 0x0001680001167983 */ /* 0x000f680000300800 */
[----:B------:R-:W2:Y:S04]  /*b6670*/  LDL R23, [R1+0x1828] ;  /* 0x0018280001177983 */ /* 0x000ea80000100800 */
[----:B-1----:R-:W2:Y:S01]  /*b6680*/  LDL.LU R6, [R1+0x3df4] ;  /* 0x003df40001067983 */ /* 0x002ea20000300800 */
[----:B------:R-:W-:Y:S01]  /*b6690*/  IMAD.WIDE R26, R0, 0x2, R8 ;  /* 0x00000002001a7825 */ /* 0x000fe200078e0208 */
[----:B------:R-:W-:-:S04]  /*b66a0*/  ISETP.LT.AND P4, PT, R21, c[0x0][0x178], !P0 ;  /* 0x00005e0015007a0c */ /* 0x000fc80004781270 */
[----:B--2---:R0:W-:Y:S04]  /*b66b0*/  @P1 STG.E.U16 [R26.64], R6 ;  /* 0x000000061a001986 */ /* 0x0041e8000c101504 */
[----:B0-----:R-:W2:Y:S04]  /*b66c0*/  LDL R26, [R1+0x1824] ;  /* 0x00182400011a7983 */ /* 0x001ea80000100800 */
[----:B------:R-:W2:Y:S04]  /*b66d0*/  LDL.LU R27, [R1+0x178] ;  /* 0x00017800011b7983 */ /* 0x000ea80000300800 */
[----:B------:R-:W2:Y:S01]  /*b66e0*/  LDL.LU R21, [R1+0x3df0] ;  /* 0x003df00001157983 */ /* 0x000ea20000300800 */
[----:B------:R-:W-:-:S02]  /*b66f0*/  ISETP.LT.AND P3, PT, R7, c[0x0][0x178], !P0 ;  /* 0x00005e0007007a0c */ /* 0x000fc40004761270 */
[----:B------:R-:W-:Y:S02]  /*b6700*/  IADD3 R0, R0, c[0x0][0x198], RZ ;  /* 0x0000660000007a10 */ /* 0x000fe40007ffe0ff */
[----:B---3--:R-:W-:Y:S02]  /*b6710*/  PRMT R5, R24, 0x7632, R5 ;  /* 0x0000763218057816 */ /* 0x008fe40000000005 */
[----:B----4-:R-:W-:Y:S01]  /*b6720*/  ISETP.LT.AND P1, PT, R25, c[0x0][0x178], !P0 ;  /* 0x00005e0019007a0c */ /* 0x010fe20004721270 */
[----:B------:R-:W-:Y:S01]  /*b6730*/  IMAD.WIDE R24, R0, 0x2, R18 ;  /* 0x0000000200187825 */ /* 0x000fe200078e0212 */
[----:B-----5:R-:W-:Y:S02]  /*b6740*/  PRMT R4, R22, 0x7632, R4 ;  /* 0x0000763216047816 */ /* 0x020fe40000000004 */
[----:B------:R-:W-:Y:S01]  /*b6750*/  ISETP.LT.AND P6, PT, R23, c[0x0][0x178], !P0 ;  /* 0x00005e0017007a0c */ /* 0x000fe200047c1270 */
[----:B------:R-:W-:Y:S01]  /*b6760*/  IMAD.WIDE R22, R0, 0x2, R2 ;  /* 0x0000000200167825 */ /* 0x000fe200078e0202 */
[----:B--2---:R-:W-:-:S02]  /*b6770*/  ISETP.LT.AND P5, PT, R26, c[0x0][0x178], !P0 ;  /* 0x00005e001a007a0c */ /* 0x004fc400047a1270 */
[----:B------:R-:W-:Y:S01]  /*b6780*/  PRMT R28, R27, 0x7632, R28 ;  /* 0x000076321b1c7816 */ /* 0x000fe2000000001c */
[----:B------:R-:W-:-:S05]  /*b6790*/  IMAD.WIDE R26, R0, 0x2, R20 ;  /* 0x00000002001a7825 */ /* 0x000fca00078e0214 */
[----:B------:R0:W-:Y:S04]  /*b67a0*/  @P3 STG.E.U16 [R26.64], R28 ;  /* 0x0000001c1a003986 */ /* 0x0001e8000c101504 */
[----:B0-----:R-:W2:Y:S04]  /*b67b0*/  LDL.LU R27, [R1+0x148] ;  /* 0x00014800011b7983 */ /* 0x001ea80000300800 */
[----:B------:R0:W-:Y:S04]  /*b67c0*/  @P4 STG.E.U16 [R24.64], R4 ;  /* 0x0000000418004986 */ /* 0x0001e8000c101504 */
[----:B------:R1:W-:Y:S04]  /*b67d0*/  @P5 STG.E.U16 [R22.64], R5 ;  /* 0x0000000516005986 */ /* 0x0003e8000c101504 */
[----:B0-----:R-:W3:Y:S04]  /*b67e0*/  LDL.LU R24, [R1+0x128] ;  /* 0x0001280001187983 */ /* 0x001ee80000300800 */
[----:B------:R-:W4:Y:S01]  /*b67f0*/  LDL.LU R25, [R1+0x118] ;  /* 0x0001180001197983 */ /* 0x000f220000300800 */
[----:B-1----:R-:W-:-:S03]  /*b6800*/  PRMT R22, R29, 0x7632, R22 ;  /* 0x000076321d167816 */ /* 0x002fc60000000016 */
[----:B------:R-:W5:Y:S04]  /*b6810*/  LDL R23, [R1+0x2074] ;  /* 0x0020740001177983 */ /* 0x000f680000100800 */
[----:B------:R-:W3:Y:S01]  /*b6820*/  LDL.LU R29, [R1+0x3dec] ;  /* 0x003dec00011d7983 */ /* 0x000ee20000300800 */
[----:B------:R-:W-:Y:S01]  /*b6830*/  IMAD.WIDE R4, R0, 0x2, R14 ;  /* 0x0000000200047825 */ /* 0x000fe200078e020e */
[----:B--2---:R-:W-:-:S03]  /*b6840*/  PRMT R28, R27, 0x7632, R28 ;  /* 0x000076321b1c7816 */ /* 0x004fc6000000001c */
[----:B------:R-:W-:-:S05]  /*b6850*/  IMAD.WIDE R26, R0, 0x2, R16 ;  /* 0x00000002001a7825 */ /* 0x000fca00078e0210 */
[----:B------:R0:W-:Y:S04]  /*b6860*/  @P6 STG.E.U16 [R26.64], R28 ;  /* 0x0000001c1a006986 */ /* 0x0001e8000c101504 */
[----:B0-----:R-:W2:Y:S04]  /*b6870*/  LDL R26, [R1+0x1830] ;  /* 0x00183000011a7983 */ /* 0x001ea80000100800 */
[----:B------:R-:W5:Y:S04]  /*b6880*/  LDL R27, [R1+0x1ea4] ;  /* 0x001ea400011b7983 */ /* 0x000f680000100800 */
[----:B------:R0:W-:Y:S01]  /*b6890*/  @P1 STG.E.U16 [R4.64], R22 ;  /* 0x0000001604001986 */ /* 0x0001e2000c101504 */
[----:B---3--:R-:W-:-:S03]  /*b68a0*/  PRMT R29, R6, 0x7632, R29 ;  /* 0x00007632061d7816 */ /* 0x008fc6000000001d */
[----:B------:R-:W3:Y:S04]  /*b68b0*/  LDL R6, [R1+0x188] ;  /* 0x0001880001067983 */ /* 0x000ee80000100800 */
[----:B0-----:R-:W3:Y:S01]  /*b68c0*/  LDL R4, [R1+0x1820] ;  /* 0x0018200001047983 */ /* 0x001ee20000100800 */
[----:B------:R-:W-:Y:S02]  /*b68d0*/  PRMT R5, R24, 0x7632, R5 ;  /* 0x0000763218057816 */ /* 0x000fe40000000005 */
[----:B----4-:R-:W-:Y:S01]  /*b68e0*/  PRMT R28, R25, 0x7632, R28 ;  /* 0x00007632191c7816 */ /* 0x010fe2000000001c */
[----:B------:R-:W-:Y:S01]  /*b68f0*/  IMAD.WIDE R24, R0, 0x2, R10 ;  /* 0x0000000200187825 */ /* 0x000fe200078e020a */
[----:B------:R-:W-:Y:S02]  /*b6900*/  ISETP.LT.AND P5, PT, R7, c[0x0][0x178], !P2 ;  /* 0x00005e0007007a0c */ /* 0x000fe400057a1270 */
[----:B--2---:R-:W-:-:S02]  /*b6910*/  ISETP.LT.AND P3, PT, R26, c[0x0][0x178], !P0 ;  /* 0x00005e001a007a0c */ /* 0x004fc40004761270 */
[----:B-----5:R-:W-:Y:S02]  /*b6920*/  ISETP.LT.AND P4, PT, R27, c[0x0][0x178], !P0 ;  /* 0x00005e001b007a0c */ /* 0x020fe40004781270 */
[----:B------:R-:W-:Y:S01]  /*b6930*/  ISETP.LT.AND P0, PT, R23, c[0x0][0x178], !P0 ;  /* 0x00005e0017007a0c */ /* 0x000fe20004701270 */
[----:B------:R-:W-:-:S04]  /*b6940*/  IMAD.WIDE R22, R0, 0x2, R12 ;  /* 0x0000000200167825 */ /* 0x000fc800078e020c */
[----:B------:R-:W-:Y:S01]  /*b6950*/  IMAD.WIDE R26, R0, 0x2, R8 ;  /* 0x00000002001a7825 */ /* 0x000fe200078e0208 */
[----:B---3--:R-:W-:Y:S04]  /*b6960*/  STL [R1+0x3de0], R6 ;  /* 0x003de00601007387 */ /* 0x008fe80000100800 */
[----:B------:R0:W-:Y:S01]  /*b6970*/  STL [R1+0x3de4], R7 ;  /* 0x003de40701007387 */ /* 0x0001e20000100800 */
[----:B------:R-:W-:-:S03]  /*b6980*/  ISETP.LT.AND P1, PT, R4, c[0x0][0x178], !P2 ;  /* 0x00005e0004007a0c */ /* 0x000fc60005721270 */
[----:B------:R1:W-:Y:S01]  /*b6990*/  STL [R1+0x3de8], R13 ;  /* 0x003de80d01007387 */ /* 0x0003e20000100800 */
[----:B------:R-:W-:-:S03]  /*b69a0*/  IADD3 R4, R0, c[0x0][0x198], RZ ;  /* 0x0000660000047a10 */ /* 0x000fc60007ffe0ff */
[----:B------:R2:W-:Y:S04]  /*b69b0*/  @P3 STG.E.U16 [R22.64], R5 ;  /* 0x0000000516003986 */ /* 0x0005e8000c101504 */
[----:B0-----:R-:W3:Y:S04]  /*b69c0*/  LDL R7, [R1+0x1b8] ;  /* 0x0001b80001077983 */ /* 0x001ee80000100800 */
[----:B-1----:R-:W4:Y:S04]  /*b69d0*/  LDL R13, [R1+0x1c8] ;  /* 0x0001c800010d7983 */ /* 0x002f280000100800 */
[----:B------:R-:W5:Y:S04]  /*b69e0*/  LDL R6, [R1+0x1a8] ;  /* 0x0001a80001067983 */ /* 0x000f680000100800 */
[----:B------:R-:W3:Y:S04]  /*b69f0*/  LDL R0, [R1+0x1820] ;  /* 0x0018200001007983 */ /* 0x000ee80000100800 */
[----:B--2---:R-:W2:Y:S04]  /*b6a00*/  LDL R23, [R1+0x182c] ;  /* 0x00182c0001177983 */ /* 0x004ea80000100800 */
[----:B------:R-:W-:Y:S04]  /*b6a10*/  @P4 STG.E.U16 [R24.64], R28 ;  /* 0x0000001c18004986 */ /* 0x000fe8000c101504 */
[----:B------:R0:W-:Y:S04]  /*b6a20*/  STL [R1+0x3dcc], R28 ;  /* 0x003dcc1c01007387 */ /* 0x0001e80000100800 */
[----:B------:R1:W-:Y:S04]  /*b6a30*/  @P0 STG.E.U16 [R26.64], R29 ;  /* 0x0000001d1a000986 */ /* 0x0003e8000c101504 */
[----:B0-----:R-:W2:Y:S04]  /*b6a40*/  LDL R28, [R1+0x1828] ;  /* 0x00182800011c7983 */ /* 0x001ea80000100800 */
[----:B-1----:R-:W2:Y:S04]  /*b6a50*/  LDL.LU R26, [R1+0x3cd0] ;  /* 0x003cd000011a7983 */ /* 0x002ea80000300800 */
[----:B------:R-:W2:Y:S04]  /*b6a60*/  LDL R27, [R1+0x1830] ;  /* 0x00183000011b7983 */ /* 0x000ea80000100800 */
[----:B------:R0:W-:Y:S04]  /*b6a70*/  STL [R1+0x3dd0], R29 ;  /* 0x003dd01d01007387 */ /* 0x0001e80000100800 */
[----:B0-----:R-:W2:Y:S01]  /*b6a80*/  LDL R29, [R1+0x1824] ;  /* 0x00182400011d7983 */ /* 0x001ea20000100800 */
[----:B------:R-:W-:Y:S01]  /*b6a90*/  IMAD.WIDE R24, R4, 0x2, R20 ;  /* 0x0000000204187825 */ /* 0x000fe200078e0214 */
[----:B--2---:R-:W-:-:S02]  /*b6aa0*/  ISETP.LT.AND P4, PT, R29, c[0x0][0x178], !P2 ;  /* 0x00005e001d007a0c */ /* 0x004fc40005781270 */
        /* <DEDUP_REMOVED lines=20> */
[----:B-----5:R1:W-:Y:S04]  /*b6bf0*/  @P6 STG.E.U16 [R22.64], R6 ;  /* 0x0000000616006986 */ /* 0x0203e8000c101504 */
[----:B0-----:R-:W2:Y:S04]  /*b6c00*/  LDL.LU R7, [R1+0x3de4] ;  /* 0x003de40001077983 */ /* 0x001ea80000300800 */
[----:B------:R-:W5:Y:S04]  /*b6c10*/  LDL R24, [R1+0x198] ;  /* 0x0001980001187983 */ /* 0x000f680000100800 */
[----:B------:R-:W2:Y:S04]  /*b6c20*/  LDL.LU R25, [R1+0x3cd8] ;  /* 0x003cd80001197983 */ /* 0x000ea80000300800 */
[----:B-1----:R-:W2:Y:S04]  /*b6c30*/  LDL.LU R6, [R1+0x3de0] ;  /* 0x003de00001067983 */ /* 0x002ea80000300800 */
[----:B------:R-:W2:Y:S01]  /*b6c40*/  LDL R23, [R1+0x2074] ;  /* 0x0020740001177983 */ /* 0x000ea20000100800 */
[----:B----4-:R-:W-:Y:S01]  /*b6c50*/  ISETP.LT.AND P4, PT, R27, c[0x0][0x178], !P2 ;  /* 0x00005e001b007a0c */ /* 0x010fe20005781270 */
[----:B---3--:R-:W-:Y:S01]  /*b6c60*/  IMAD.WIDE R26, R4, 0x2, R12 ;  /* 0x00000002041a7825 */ /* 0x008fe200078e020c */
[----:B------:R-:W-:-:S02]  /*b6c70*/  PRMT R5, R29, 0x7632, R5 ;  /* 0x000076321d057816 */ /* 0x000fc40000000005 */
[----:B------:R-:W3:Y:S04]  /*b6c80*/  LDL.LU R29, [R1+0x3ddc] ;  /* 0x003ddc00011d7983 */ /* 0x000ee80000300800 */
[----:B-----5:R0:W-:Y:S01]  /*b6c90*/  @P5 STG.E.U16 [R26.64], R24 ;  /* 0x000000181a005986 */ /* 0x0201e2000c101504 */
[----:B------:R-:W-:Y:S02]  /*b6ca0*/  ISETP.LT.AND P5, PT, R0, c[0x0][0x178], !P0 ;  /* 0x00005e0000007a0c */ /* 0x000fe400047a1270 */
[----:B--2---:R-:W-:Y:S01]  /*b6cb0*/  ISETP.LT.AND P3, PT, R23, c[0x0][0x178], !P2 ;  /* 0x00005e0017007a0c */ /* 0x004fe20005761270 */
[----:B------:R-:W-:-:S05]  /*b6cc0*/  IMAD.WIDE R22, R4, 0x2, R10 ;  /* 0x0000000204167825 */ /* 0x000fca00078e020a */
[----:B------:R1:W-:Y:S01]  /*b6cd0*/  @P4 STG.E.U16 [R22.64], R6 ;  /* 0x0000000616004986 */ /* 0x0003e2000c101504 */
[C---:B------:R-:W-:Y:S01]  /*b6ce0*/  IADD3 R0, R4.reuse, c[0x0][0x198], RZ ;  /* 0x0000660004007a10 */ /* 0x040fe20007ffe0ff */
[----:B0-----:R-:W-:Y:S01]  /*b6cf0*/  IMAD.WIDE R26, R4, 0x2, R8 ;  /* 0x00000002041a7825 */ /* 0x001fe200078e0208 */
[----:B------:R-:W-:Y:S01]  /*b6d00*/  PRMT R4, R28, 0x7632, R4 ;  /* 0x000076321c047816 */ /* 0x000fe20000000004 */
[----:B-1----:R-:W2:Y:S04]  /*b6d10*/  LDL.LU R6, [R1+0x3dd8] ;  /* 0x003dd80001067983 */ /* 0x002ea80000300800 */
[----:B------:R-:W4:Y:S01]  /*b6d20*/  LDL.LU R28, [R1+0x3dd4] ;  /* 0x003dd400011c7983 */ /* 0x000f220000300800 */
[----:B------:R-:W-:Y:S02]  /*b6d30*/  ISETP.LT.AND P6, PT, R7, c[0x0][0x178], !P0 ;  /* 0x00005e0007007a0c */ /* 0x000fe400047c1270 */
[----:B------:R-:W-:Y:S01]  /*b6d40*/  ISETP.GE.AND P2, PT, R25, c[0x0][0x17c], PT ;  /* 0x00005f0019007a0c */ /* 0x000fe20003f46270 */
[----:B------:R-:W-:Y:S01]  /*b6d50*/  IMAD.WIDE R24, R0, 0x2, R20 ;  /* 0x0000000200187825 */ /* 0x000fe200078e0214 */
[----:B---3--:R-:W-:-:S03]  /*b6d60*/  ISETP.LT.AND P4, PT, R29, c[0x0][0x178], !P0 ;  /* 0x00005e001d007a0c */ /* 0x008fc60004781270 */
[----:B------:R-:W-:Y:S01]  /*b6d70*/  IMAD.WIDE R22, R0, 0x2, R18 ;  /* 0x0000000200167825 */ /* 0x000fe200078e0212 */
[----:B--2---:R0:W-:Y:S05]  /*b6d80*/  @P3 STG.E.U16 [R26.64], R6 ;  /* 0x000000061a003986 */ /* 0x0041ea000c101504 */
[----:B------:R1:W-:Y:S01]  /*b6d90*/  @P6 STG.E.U16 [R24.64], R5 ;  /* 0x0000000518006986 */ /* 0x0003e2000c101504 */
[----:B----4-:R-:W-:-:S03]  /*b6da0*/  ISETP.LT.AND P6, PT, R28, c[0x0][0x178], !P0 ;  /* 0x00005e001c007a0c */ /* 0x010fc600047c1270 */
[----:B0-----:R-:W2:Y:S04]  /*b6db0*/  LDL.LU R26, [R1+0x1a8] ;  /* 0x0001a800011a7983 */ /* 0x001ea80000300800 */
[----:B------:R-:W3:Y:S04]  /*b6dc0*/  LDL.LU R27, [R1+0x198] ;  /* 0x00019800011b7983 */ /* 0x000ee80000300800 */
[----:B-1----:R-:W4:Y:S04]  /*b6dd0*/  LDL R5, [R1+0x1830] ;  /* 0x0018300001057983 */ /* 0x002f280000100800 */
[----:B------:R-:W5:Y:S04]  /*b6de0*/  LDL.LU R24, [R1+0x1c8] ;  /* 0x0001c80001187983 */ /* 0x000f680000300800 */
[----:B------:R-:W2:Y:S04]  /*b6df0*/  LDL.LU R25, [R1+0x1b8] ;  /* 0x0001b80001197983 */ /* 0x000ea80000300800 */
[----:B------:R-:W3:Y:S04]  /*b6e00*/  LDL.LU R29, [R1+0x3dd0] ;  /* 0x003dd000011d7983 */ /* 0x000ee80000300800 */
[----:B------:R-:W2:Y:S04]  /*b6e10*/  LDL.LU R28, [R1+0x3dcc] ;  /* 0x003dcc00011c7983 */ /* 0x000ea80000300800 */
[----:B------:R0:W-:Y:S04]  /*b6e20*/  @P5 STG.E.U16 [R22.64], R4 ;  /* 0x0000000416005986 */ /* 0x0001e8000c101504 */
[----:B0-----:R-:W2:Y:S04]  /*b6e30*/  LDL R23, [R1+0x182c] ;  /* 0x00182c0001177983 */ /* 0x001ea80000100800 */
[----:B------:R0:W-:Y:S04]  /*b6e40*/  STL [R1+0x3dc8], R3 ;  /* 0x003dc80301007387 */ /* 0x0001e80000100800 */
[----:B------:R1:W-:Y:S01]  /*b6e50*/  STL [R1+0x3dc4], R17 ;  /* 0x003dc41101007387 */ /* 0x0003e20000100800 */
[----:B----4-:R-:W-:Y:S01]  /*b6e60*/  ISETP.LT.AND P5, PT, R5, c[0x0][0x178], !P0 ;  /* 0x00005e0005007a0c */ /* 0x010fe200047a1270 */
[----:B------:R-:W-:Y:S01]  /*b6e70*/  IMAD.WIDE R4, R0, 0x2, R2 ;  /* 0x0000000200047825 */ /* 0x000fe200078e0202 */
[----:B-----5:R-:W-:-:S04]  /*b6e80*/  PRMT R22, R24, 0x7632, R22 ;  /* 0x0000763218167816 */ /* 0x020fc80000000016 */
[----:B0-----:R-:W-:Y:S02]  /*b6e90*/  PRMT R3, R22, 0x7610, R3 ;  /* 0x0000761016037816 */ /* 0x001fe40000000003 */
[----:B--2---:R-:W-:Y:S01]  /*b6ea0*/  ISETP.LT.AND P3, PT, R23, c[0x0][0x178], !P0 ;  /* 0x00005e0017007a0c */ /* 0x004fe20004761270 */
[C---:B------:R-:W-:Y:S02]  /*b6eb0*/  IMAD.WIDE R22, R0.reuse, 0x2, R16 ;  /* 0x0000000200167825 */ /* 0x040fe400078e0210 */
[----:B-1----:R-:W2:Y:S01]  /*b6ec0*/  LDL R17, [R1+0x1ea4] ;  /* 0x001ea40001117983 */ /* 0x002ea20000100800 */
[----:B------:R-:W-:Y:S01]  /*b6ed0*/  PRMT R6, R25, 0x7632, R6 ;  /* 0x0000763219067816 */ /* 0x000fe20000000006 */
[----:B------:R-:W-:Y:S01]  /*b6ee0*/  IMAD.WIDE R24, R0, 0x2, R14 ;  /* 0x0000000200187825 */ /* 0x000fe200078e020e */
[----:B------:R-:W-:Y:S01]  /*b6ef0*/  PRMT R28, R26, 0x7632, R28 ;  /* 0x000076321a1c7816 */ /* 0x000fe2000000001c */
[----:B------:R0:W-:Y:S01]  /*b6f00*/  STL [R1+0x3dc0], R15 ;  /* 0x003dc00f01007387 */ /* 0x0001e20000100800 */
[----:B---3--:R-:W-:Y:S01]  /*b6f10*/  PRMT R29, R27, 0x7632, R29 ;  /* 0x000076321b1d7816 */ /* 0x008fe2000000001d */
[----:B------:R-:W-:-:S02]  /*b6f20*/  IMAD.WIDE R26, R0, 0x2, R12 ;  /* 0x00000002001a7825 */ /* 0x000fc400078e020c */
[----:B------:R1:W-:Y:S04]  /*b6f30*/  @P4 STG.E.U16 [R4.64], R3 ;  /* 0x0000000304004986 */ /* 0x0003e8000c101504 */
[----:B------:R3:W-:Y:S04]  /*b6f40*/  @P6 STG.E.U16 [R22.64], R6 ;  /* 0x0000000616006986 */ /* 0x0007e8000c101504 */
[----:B0-----:R-:W4:Y:S04]  /*b6f50*/  LDL R15, [R1+0x1820] ;  /* 0x00182000010f7983 */ /* 0x001f280000100800 */
[----:B-1----:R-:W5:Y:S04]  /*b6f60*/  LDL.LU R4, [R1+0x188] ;  /* 0x0001880001047983 */ /* 0x002f680000300800 */
[----:B------:R-:W4:Y:S04]  /*b6f70*/  LDL R3, [R1+0x4a8] ;  /* 0x0004a80001037983 */ /* 0x000f280000100800 */
[----:B---3--:R-:W3:Y:S04]  /*b6f80*/  LDL R23, [R1+0x2074] ;  /* 0x0020740001177983 */ /* 0x008ee80000100800 */
[----:B------:R-:W-:Y:S04]  /*b6f90*/  @P3 STG.E.U16 [R24.64], R28 ;  /* 0x0000001c18003986 */ /* 0x000fe8000c101504 */
[----:B------:R-:W-:Y:S01]  /*b6fa0*/  @P5 STG.E.U16 [R26.64], R29 ;  /* 0x0000001d1a005986 */ /* 0x000fe2000c101504 */
[----:B--2---:R-:W-:-:S03]  /*b6fb0*/  ISETP.LT.AND P4, PT, R17, c[0x0][0x178], !P0 ;  /* 0x00005e0011007a0c */ /* 0x004fc60004781270 */
[----:B------:R-:W2:Y:S04]  /*b6fc0*/  LDL R17, [R1+0x498] ;  /* 0x0004980001117983 */ /* 0x000ea80000100800 */
[----:B------:R0:W-:Y:S04]  /*b6fd0*/  STL [R1+0x3db0], R28 ;  /* 0x003db01c01007387 */ /* 0x0001e80000100800 */
[----:B0-----:R-:W2:Y:S04]  /*b6fe0*/  LDL R28, [R1+0x1828] ;  /* 0x00182800011c7983 */ /* 0x001ea80000100800 */
[----:B------:R0:W-:Y:S04]  /*b6ff0*/  STL [R1+0x3db4], R29 ;  /* 0x003db41d01007387 */ /* 0x0001e80000100800 */
[----:B0-----:R-:W2:Y:S01]  /*b7000*/  LDL R29, [R1+0x1824] ;  /* 0x00182400011d7983 */ /* 0x001ea20000100800 */
[----:B----4-:R-:W-:-:S03]  /*b7010*/  ISETP.LT.AND P6, PT, R15, c[0x0][0x178], !P1 ;  /* 0x00005e000f007a0c */ /* 0x010fc60004fc1270 */
[----:B------:R-:W4:Y:S01]  /*b7020*/  LDL.LU R15, [R1+0x3cdc] ;  /* 0x003cdc00010f7983 */ /* 0x000f220000300800 */
[----:B---3--:R-:W-:Y:S02]  /*b7030*/  ISETP.LT.AND P0, PT, R23, c[0x0][0x178], !P0 ;  /* 0x00005e0017007a0c */ /* 0x008fe40004701270 */
[----:B------:R-:W-:Y:S02]  /*b7040*/  ISETP.LT.AND P5, PT, R7, c[0x0][0x178], !P1 ;  /* 0x00005e0007007a0c */ /* 0x000fe40004fa1270 */
[----:B-----5:R-:W-:Y:S02]  /*b7050*/  PRMT R5, R4, 0x7632, R5 ;  /* 0x0000763204057816 */ /* 0x020fe40000000005 */
[----:B--2---:R-:W-:Y:S01]  /*b7060*/  ISETP.LT.AND P3, PT, R29, c[0x0][0x178], !P1 ;  /* 0x00005e001d007a0c */ /* 0x004fe20004f61270 */
[----:B------:R0:W-:Y:S04]  /*b7070*/  STL [R1+0x3db8], R29 ;  /* 0x003db81d01007387 */ /* 0x0001e80000100800 */
[----:B0-----:R-:W2:Y:S01]  /*b7080*/  LDL R29, [R1+0x38] ;  /* 0x00003800011d7983 */ /* 0x001ea20000100800 */
[C---:B------:R-:W-:Y:S01]  /*b7090*/  IADD3 R4, R0.reuse, c[0x0][0x198], RZ ;  /* 0x0000660000047a10 */ /* 0x040fe20007ffe0ff */
[----:B------:R-:W-:Y:S01]  /*b70a0*/  IMAD.WIDE R22, R0, 0x2, R10 ;  /* 0x0000000200167825 */ /* 0x000fe200078e020a */
[----:B------:R-:W-:-:S03]  /*b70b0*/  PRMT R6, R6, 0x7632, R6 ;  /* 0x0000763206067816 */ /* 0x000fc60000000006 */
[----:B------:R-:W-:Y:S01]  /*b70c0*/  IMAD.WIDE R26, R0, 0x2, R8 ;  /* 0x00000002001a7825 */ /* 0x000fe200078e0208 */
[----:B------:R-:W-:Y:S03]  /*b70d0*/  @P4 STG.E.U16 [R22.64], R5 ;  /* 0x0000000516004986 */ /* 0x000fe6000c101504 */
[C---:B------:R-:W-:Y:S01]  /*b70e0*/  IMAD.WIDE R24, R4.reuse, 0x2, R20 ;  /* 0x0000000204187825 */ /* 0x040fe200078e0214 */
[----:B------:R0:W-:Y:S04]  /*b70f0*/  @P0 STG.E.U16 [R26.64], R6 ;  /* 0x000000061a000986 */ /* 0x0001e8000c101504 */
[----:B------:R-:W-:Y:S04]  /*b7100*/  @P5 STG.E.U16 [R24.64], R3 ;  /* 0x0000000318005986 */ /* 0x000fe8000c101504 */
[----:B--2---:R1:W-:Y:S04]  /*b7110*/  STL [R1+0x3dbc], R29 ;  /* 0x003dbc1d01007387 */ /* 0x0043e80000100800 */
[----:B------:R-:W2:Y:S04]  /*b7120*/  LDL R0, [R1+0x1820] ;  /* 0x0018200001007983 */ /* 0x000ea80000100800 */
[----:B0-----:R-:W3:Y:S04]  /*b7130*/  LDL R26, [R1+0x228] ;  /* 0x00022800011a7983 */ /* 0x001ee80000100800 */
[----:B-1----:R-:W5:Y:S04]  /*b7140*/  LDL R29, [R1+0x1f8] ;  /* 0x0001f800011d7983 */ /* 0x002f680000100800 */
[----:B------:R-:W2:Y:S04]  /*b7150*/  LDL R27, [R1+0x1ea4] ;  /* 0x001ea400011b7983 */ /* 0x000ea80000100800 */
[----:B------:R-:W2:Y:S04]  /*b7160*/  LDL.LU R3, [R1+0x3dc8] ;  /* 0x003dc80001037983 */ /* 0x000ea80000300800 */
[----:B------:R-:W2:Y:S01]  /*b7170*/  LDL R25, [R1+0x182c] ;  /* 0x00182c0001197983 */ /* 0x000ea20000100800 */
[----:B------:R-:W-:-:S05]  /*b7180*/  IMAD.WIDE R22, R4, 0x2, R18 ;  /* 0x0000000204167825 */ /* 0x000fca00078e0212 */
[----:B------:R0:W-:Y:S01]  /*b7190*/  @P6 STG.E.U16 [R22.64], R17 ;  /* 0x0000001116006986 */ /* 0x0001e2000c101504 */
[----:B----4-:R-:W-:-:S03]  /*b71a0*/  ISETP.GE.AND P0, PT, R15, c[0x0][0x17c], PT ;  /* 0x00005f000f007a0c */ /* 0x010fc60003f06270 */
[----:B0-----:R-:W4:Y:S04]  /*b71b0*/  LDL.LU R17, [R1+0x3dc4] ;  /* 0x003dc40001117983 */ /* 0x001f280000300800 */
[----:B------:R-:W4:Y:S04]  /*b71c0*/  LDL R23, [R1+0x1830] ;  /* 0x0018300001177983 */ /* 0x000f280000100800 */
[----:B------:R-:W5:Y:S01]  /*b71d0*/  LDL.LU R15, [R1+0x3dc0] ;  /* 0x003dc000010f7983 */ /* 0x000f620000300800 */
[----:B--2---:R-:W-:Y:S01]  /*b71e0*/  ISETP.LT.AND P5, PT, R25, c[0x0][0x178], !P1 ;  /* 0x00005e0019007a0c */ /* 0x004fe20004fa1270 */
[----:B------:R-:W-:-:S05]  /*b71f0*/  IMAD.WIDE R24, R4, 0x2, R2 ;  /* 0x0000000204187825 */ /* 0x000fca00078e0202 */
[----:B---3--:R0:W-:Y:S04]  /*b7200*/  @P3 STG.E.U16 [R24.64], R26 ;  /* 0x0000001a18003986 */ /* 0x0081e8000c101504 */
[----:B0-----:R-:W2:Y:S01]  /*b7210*/  LDL R24, [R1+0x218] ;  /* 0x0002180001187983 */ /* 0x001ea20000100800 */
[----:B------:R-:W-:Y:S02]  /*b7220*/  ISETP.LT.AND P4, PT, R28, c[0x0][0x178], !P1 ;  /* 0x00005e001c007a0c */ /* 0x000fe40004f81270 */
[----:B----4-:R-:W-:Y:S01]  /*b7230*/  ISETP.LT.AND P6, PT, R23, c[0x0][0x178], !P1 ;  /* 0x00005e0017007a0c */ /* 0x010fe20004fc1270 */
[C---:B------:R-:W-:Y:S01]  /*b7240*/  IMAD.WIDE R22, R4.reuse, 0x2, R16 ;  /* 0x0000000204167825 */ /* 0x040fe200078e0210 */
[----:B------:R-:W3:Y:S09]  /*b7250*/  LDL R25, [R1+0x2074] ;  /* 0x0020740001197983 */ /* 0x000ef20000100800 */
[----:B--2---:R0:W-:Y:S04]  /*b7260*/  @P4 STG.E.U16 [R22.64], R24 ;  /* 0x0000001816004986 */ /* 0x0041e8000c101504 */
[----:B0-----:R-:W2:Y:S01]  /*b7270*/  LDL R23, [R1+0x208] ;  /* 0x0002080001177983 */ /* 0x001ea20000100800 */
[----:B------:R-:W-:Y:S01]  /*b7280*/  ISETP.LT.AND P3, PT, R27, c[0x0][0x178], !P1 ;  /* 0x00005e001b007a0c */ /* 0x000fe20004f61270 */
[----:B-----5:R-:W-:-:S02]  /*b7290*/  IMAD.WIDE R26, R4, 0x2, R14 ;  /* 0x00000002041a7825 */ /* 0x020fc400078e020e */
[----:B------:R-:W-:Y:S01]  /*b72a0*/  STL [R1+0x3dac], R7 ;  /* 0x003dac0701007387 */ /* 0x000fe20000100800 */
[----:B---3--:R-:W-:-:S03]  /*b72b0*/  ISETP.LT.AND P1, PT, R25, c[0x0][0x178], !P1 ;  /* 0x00005e0019007a0c */ /* 0x008fc60004f21270 */
[----:B--2---:R0:W-:Y:S04]  /*b72c0*/  @P5 STG.E.U16 [R26.64], R23 ;  /* 0x000000171a005986 */ /* 0x0041e8000c101504 */
[----:B0-----:R-:W2:Y:S01]  /*b72d0*/  LDL R26, [R1+0x1e8] ;  /* 0x0001e800011a7983 */ /* 0x001ea20000100800 */
[----:B------:R-:W-:-:S03]  /*b72e0*/  IMAD.WIDE R24, R4, 0x2, R12 ;  /* 0x0000000204187825 */ /* 0x000fc600078e020c */
[----:B------:R-:W3:Y:S01]  /*b72f0*/  LDL.LU R27, [R1+0x4a8] ;  /* 0x0004a800011b7983 */ /* 0x000ee20000300800 */
[----:B------:R-:W-:-:S03]  /*b7300*/  IMAD.WIDE R22, R4, 0x2, R10 ;  /* 0x0000000204167825 */ /* 0x000fc600078e020a */
[----:B--2---:R-:W-:Y:S04]  /*b7310*/  @P6 STG.E.U16 [R24.64], R26 ;  /* 0x0000001a18006986 */ /* 0x004fe8000c101504 */
[----:B------:R0:W-:Y:S04]  /*b7320*/  @P3 STG.E.U16 [R22.64], R29 ;  /* 0x0000001d16003986 */ /* 0x0001e8000c101504 */
[----:B0-----:R-:W2:Y:S01]  /*b7330*/  LDL.LU R29, [R1+0x3dbc] ;  /* 0x003dbc00011d7983 */ /* 0x001ea20000300800 */
[----:B---3--:R-:W-:Y:S01]  /*b7340*/  PRMT R5, R27, 0x7632, R5 ;  /* 0x000076321b057816 */ /* 0x008fe20000000005 */
[----:B------:R-:W-:-:S02]  /*b7350*/  IMAD.WIDE R26, R4, 0x2, R8 ;  /* 0x00000002041a7825 */ /* 0x000fc400078e0208 */
[----:B------:R-:W3:Y:S01]  /*b7360*/  LDL.LU R23, [R1+0x498] ;  /* 0x0004980001177983 */ /* 0x000ee20000300800 */
[----:B------:R-:W-:Y:S02]  /*b7370*/  ISETP.LT.AND P4, PT, R7, c[0x0][0x178], !P2 ;  /* 0x00005e0007007a0c */ /* 0x000fe40005781270 */
[----:B------:R-:W-:Y:S02]  /*b7380*/  ISETP.LT.AND P5, PT, R0, c[0x0][0x178], !P2 ;  /* 0x00005e0000007a0c */ /* 0x000fe400057a1270 */
[----:B------:R-:W-:Y:S01]  /*b7390*/  IADD3 R0, R4, c[0x0][0x198], RZ ;  /* 0x0000660004007a10 */ /* 0x000fe20007ffe0ff */
[----:B--2---:R0:W-:Y:S04]  /*b73a0*/  @P1 STG.E.U16 [R26.64], R29 ;  /* 0x0000001d1a001986 */ /* 0x0041e8000c101504 */
[----:B0-----:R-:W2:Y:S01]  /*b73b0*/  LDL.LU R29, [R1+0x3db8] ;  /* 0x003db800011d7983 */ /* 0x001ea20000300800 */
[----:B------:R-:W-:Y:S01]  /*b73c0*/  IMAD.WIDE R24, R0, 0x2, R20 ;  /* 0x0000000200187825 */ /* 0x000fe200078e0214 */
[----:B---3--:R-:W-:-:S02]  /*b73d0*/  PRMT R4, R23, 0x7632, R4 ;  /* 0x0000763217047816 */ /* 0x008fc40000000004 */
[----:B------:R-:W3:Y:S01]  /*b73e0*/  LDL.LU R26, [R1+0x208] ;  /* 0x00020800011a7983 */ /* 0x000ee20000300800 */
[----:B------:R-:W-:-:S03]  /*b73f0*/  IMAD.WIDE R22, R0, 0x2, R18 ;  /* 0x0000000200167825 */ /* 0x000fc600078e0212 */
[----:B------:R-:W4:Y:S04]  /*b7400*/  LDL.LU R27, [R1+0x1e8] ;  /* 0x0001e800011b7983 */ /* 0x000f280000300800 */
[----:B------:R0:W-:Y:S01]  /*b7410*/  @P4 STG.E.U16 [R24.64], R5 ;  /* 0x0000000518004986 */ /* 0x0001e2000c101504 */
[----:B------:R-:W-:-:S03]  /*b7420*/  ISETP.LT.AND P3, PT, R28, c[0x0][0x178], !P2 ;  /* 0x00005e001c007a0c */ /* 0x000fc60005761270 */
[----:B------:R1:W-:Y:S04]  /*b7430*/  @P5 STG.E.U16 [R22.64], R4 ;  /* 0x0000000416005986 */ /* 0x0003e8000c101504 */
[----:B0-----:R-:W5:Y:S04]  /*b7440*/  LDL R5, [R1+0x1830] ;  /* 0x0018300001057983 */ /* 0x001f680000100800 */
[----:B------:R-:W3:Y:S04]  /*b7450*/  LDL.LU R24, [R1+0x228] ;  /* 0x0002280001187983 */ /* 0x000ee80000300800 */
[----:B------:R-:W4:Y:S01]  /*b7460*/  LDL.LU R25, [R1+0x218] ;  /* 0x0002180001197983 */ /* 0x000f220000300800 */
[----:B--2---:R-:W-:-:S03]  /*b7470*/  ISETP.LT.AND P1, PT, R29, c[0x0][0x178], !P2 ;  /* 0x00005e001d007a0c */ /* 0x004fc60005721270 */
[----:B------:R-:W2:Y:S04]  /*b7480*/  LDL.LU R29, [R1+0x3db4] ;  /* 0x003db400011d7983 */ /* 0x000ea80000300800 */
[----:B------:R-:W2:Y:S04]  /*b7490*/  LDL.LU R28, [R1+0x3db0] ;  /* 0x003db000011c7983 */ /* 0x000ea80000300800 */
[----:B-1----:R-:W2:Y:S04]  /*b74a0*/  LDL R23, [R1+0x182c] ;  /* 0x00182c0001177983 */ /* 0x002ea80000100800 */
[----:B------:R0:W-:Y:S01]  /*b74b0*/  STL [R1+0x3da8], R14 ;  /* 0x003da80e01007387 */ /* 0x0001e20000100800 */
[----:B-----5:R-:W-:Y:S01]  /*b74c0*/  ISETP.LT.AND P5, PT, R5, c[0x0][0x178], !P2 ;  /* 0x00005e0005007a0c */ /* 0x020fe200057a1270 */
[----:B------:R-:W-:Y:S01]  /*b74d0*/  IMAD.WIDE R4, R0, 0x2, R2 ;  /* 0x0000000200047825 */ /* 0x000fe200078e0202 */
[----:B---3--:R-:W-:-:S02]  /*b74e0*/  PRMT R7, R24, 0x7632, R7 ;  /* 0x0000763218077816 */ /* 0x008fc40000000007 */
[----:B----4-:R-:W-:Y:S01]  /*b74f0*/  PRMT R6, R25, 0x7632, R6 ;  /* 0x0000763219067816 */ /* 0x010fe20000000006 */
[----:B------:R-:W-:Y:S02]  /*b7500*/  IMAD.WIDE R24, R0, 0x2, R14 ;  /* 0x0000000200187825 */ /* 0x000fe400078e020e */
[----:B0-----:R-:W3:Y:S04]  /*b7510*/  LDL.LU R14, [R1+0x38] ;  /* 0x00003800010e7983 */ /* 0x001ee80000300800 */
[----:B------:R0:W-:Y:S04]  /*b7520*/  STL [R1+0x3da4], R15 ;  /* 0x003da40f01007387 */ /* 0x0001e80000100800 */
[----:B------:R-:W-:Y:S04]  /*b7530*/  @P1 STG.E.U16 [R4.64], R7 ;  /* 0x0000000704001986 */ /* 0x000fe8000c101504 */
[----:B0-----:R-:W4:Y:S04]  /*b7540*/  LDL R15, [R1+0x1820] ;  /* 0x00182000010f7983 */ /* 0x001f280000100800 */
[----:B------:R0:W-:Y:S01]  /*b7550*/  STL [R1+0x3da0], R13 ;  /* 0x003da00d01007387 */ /* 0x0001e20000100800 */
[----:B--2---:R-:W-:-:S02]  /*b7560*/  PRMT R29, R27, 0x7632, R29 ;  /* 0x000076321b1d7816 */ /* 0x004fc4000000001d */
[----:B------:R-:W-:Y:S01]  /*b7570*/  PRMT R28, R26, 0x7632, R28 ;  /* 0x000076321a1c7816 */ /* 0x000fe2000000001c */
[C---:B------:R-:W-:Y:S02]  /*b7580*/  IMAD.WIDE R26, R0.reuse, 0x2, R12 ;  /* 0x00000002001a7825 */ /* 0x040fe400078e020c */
[----:B0-----:R-:W2:Y:S01]  /*b7590*/  LDL R13, [R1+0x1824] ;  /* 0x00182400010d7983 */ /* 0x001ea20000100800 */
[----:B------:R-:W-:Y:S01]  /*b75a0*/  ISETP.LT.AND P4, PT, R23, c[0x0][0x178], !P2 ;  /* 0x00005e0017007a0c */ /* 0x000fe20005781270 */
[----:B------:R-:W-:Y:S02]  /*b75b0*/  IMAD.WIDE R22, R0, 0x2, R16 ;  /* 0x0000000200167825 */ /* 0x000fe400078e0210 */
[----:B------:R-:W5:Y:S04]  /*b75c0*/  LDL.LU R7, [R1+0x3dac] ;  /* 0x003dac0001077983 */ /* 0x000f680000300800 */
[----:B------:R-:W5:Y:S04]  /*b75d0*/  LDL R4, [R1+0x2074] ;  /* 0x0020740001047983 */ /* 0x000f680000100800 */
[----:B------:R-:W5:Y:S04]  /*b75e0*/  LDL.LU R5, [R1+0x1f8] ;  /* 0x0001f80001057983 */ /* 0x000f680000300800 */
[----:B------:R0:W-:Y:S04]  /*b75f0*/  @P3 STG.E.U16 [R22.64], R6 ;  /* 0x0000000616003986 */ /* 0x0001e8000c101504 */
[----:B0-----:R-:W5:Y:S04]  /*b7600*/  LDL R23, [R1+0x1ea4] ;  /* 0x001ea40001177983 */ /* 0x001f680000100800 */
[----:B------:R-:W-:Y:S04]  /*b7610*/  @P4 STG.E.U16 [R24.64], R28 ;  /* 0x0000001c18004986 */ /* 0x000fe8000c101504 */
[----:B------:R0:W-:Y:S04]  /*b7620*/  STL [R1+0x3d80], R28 ;  /* 0x003d801c01007387 */ /* 0x0001e80000100800 */
[----:B------:R1:W-:Y:S04]  /*b7630*/  @P5 STG.E.U16 [R26.64], R29 ;  /* 0x0000001d1a005986 */ /* 0x0003e8000c101504 */
[----:B0-----:R-:W5:Y:S04]  /*b7640*/  LDL R28, [R1+0x1ea4] ;  /* 0x001ea400011c7983 */ /* 0x001f680000100800 */
[----:B-1----:R-:W5:Y:S04]  /*b7650*/  LDL.LU R26, [R1+0x3ce0] ;  /* 0x003ce000011a7983 */ /* 0x002f680000300800 */
[----:B------:R-:W5:Y:S04]  /*b7660*/  LDL R27, [R1+0x182c] ;  /* 0x00182c00011b7983 */ /* 0x000f680000100800 */
[----:B------:R0:W-:Y:S04]  /*b7670*/  STL [R1+0x3d88], R29 ;  /* 0x003d881d01007387 */ /* 0x0001e80000100800 */
[----:B0-----:R-:W5:Y:S01]  /*b7680*/  LDL R29, [R1+0x1828] ;  /* 0x00182800011d7983 */ /* 0x001f620000100800 */
[----:B---3--:R-:W-:-:S02]  /*b7690*/  PRMT R6, R14, 0x7632, R6 ;  /* 0x000076320e067816 */ /* 0x008fc40000000006 */
[----:B----4-:R-:W-:Y:S01]  /*b76a0*/  ISETP.LT.AND P4, PT, R15, c[0x0][0x178], !P0 ;  /* 0x00005e000f007a0c */ /* 0x010fe20004781270 */
[----:B------:R-:W3:Y:S04]  /*b76b0*/  LDL R14, [R1+0x4d8] ;  /* 0x0004d800010e7983 */ /* 0x000ee80000100800 */
[----:B------:R-:W4:Y:S01]  /*b76c0*/  LDL R15, [R1+0x4b8] ;  /* 0x0004b800010f7983 */ /* 0x000f220000100800 */
[----:B--2---:R-:W-:-:S03]  /*b76d0*/  ISETP.LT.AND P6, PT, R13, c[0x0][0x178], !P0 ;  /* 0x00005e000d007a0c */ /* 0x004fc600047c1270 */
[----:B------:R-:W2:Y:S01]  /*b76e0*/  LDL R13, [R1+0x268] ;  /* 0x00026800010d7983 */ /* 0x000ea20000100800 */
[----:B-----5:R-:W-:Y:S02]  /*b76f0*/  ISETP.LT.AND P1, PT, R4, c[0x0][0x178], !P2 ;  /* 0x00005e0004007a0c */ /* 0x020fe40005721270 */
[----:B------:R-:W-:Y:S01]  /*b7700*/  PRMT R25, R5, 0x7632, R25 ;  /* 0x0000763205197816 */ /* 0x000fe20000000019 */
[----:B------:R-:W-:Y:S01]  /*b7710*/  IMAD.WIDE R4, R0, 0x2, R10 ;  /* 0x0000000200047825 */ /* 0x000fe200078e020a */
[----:B------:R-:W-:-:S13]  /*b7720*/  ISETP.LT.AND P3, PT, R23, c[0x0][0x178], !P2 ;  /* 0x00005e0017007a0c */ /* 0x000fda0005761270 */
[----:B------:R0:W-:Y:S04]  /*b7730*/  @P3 STG.E.U16 [R4.64], R25 ;  /* 0x0000001904003986 */ /* 0x0001e8000c101504 */
[----:B0-----:R-:W5:Y:S01]  /*b7740*/  LDL R25, [R1+0x1820] ;  /* 0x0018200001197983 */ /* 0x001f620000100800 */
[----:B------:R-:W-:-:S03]  /*b7750*/  ISETP.LT.AND P3, PT, R29, c[0x0][0x178], !P0 ;  /* 0x00005e001d007a0c */ /* 0x000fc60004761270 */
[----:B------:R0:W-:Y:S04]  /*b7760*/  STL [R1+0x3d94], R29 ;  /* 0x003d941d01007387 */ /* 0x0001e80000100800 */
[----:B0-----:R-:W2:Y:S01]  /*b7770*/  LDL R29, [R1+0x238] ;  /* 0x00023800011d7983 */ /* 0x001ea20000100800 */
[----:B------:R-:W-:-:S03]  /*b7780*/  IMAD.WIDE R22, R0, 0x2, R8 ;  /* 0x0000000200167825 */ /* 0x000fc600078e0208 */
[----:B--2---:R0:W-:Y:S04]  /*b7790*/  STL [R1+0x3d98], R29 ;  /* 0x003d981d01007387 */ /* 0x0041e80000100800 */
[----:B0-----:R-:W2:Y:S04]  /*b77a0*/  LDL R29, [R1+0x1824] ;  /* 0x00182400011d7983 */ /* 0x001ea80000100800 */
[----:B------:R-:W-:Y:S01]  /*b77b0*/  @P1 STG.E.U16 [R22.64], R6 ;  /* 0x0000000616001986 */ /* 0x000fe2000c101504 */
[----:B------:R-:W-:Y:S02]  /*b77c0*/  ISETP.LT.AND P2, PT, R7, c[0x0][0x178], !P0 ;  /* 0x00005e0007007a0c */ /* 0x000fe40004741270 */
[----:B------:R-:W-:Y:S01]  /*b77d0*/  IADD3 R24, R0, c[0x0][0x198], RZ ;  /* 0x0000660000187a10 */ /* 0x000fe20007ffe0ff */
[----:B--2---:R0:W-:Y:S04]  /*b77e0*/  STL [R1+0x3d9c], R29 ;  /* 0x003d9c1d01007387 */ /* 0x0041e80000100800 */
[----:B0-----:R-:W2:Y:S04]  /*b77f0*/  LDL R29, [R1+0x248] ;  /* 0x00024800011d7983 */ /* 0x001ea80000100800 */
[----:B------:R-:W2:Y:S01]  /*b7800*/  LDL.LU R6, [R1+0x4c8] ;  /* 0x0004c80001067983 */ /* 0x000ea20000300800 */
[----:B------:R-:W-:-:S05]  /*b7810*/  IMAD.WIDE R4, R24, 0x2, R20 ;  /* 0x0000000218047825 */ /* 0x000fca00078e0214 */
[----:B--2---:R0:W-:Y:S04]  /*b7820*/  @P2 STG.E.U16 [R4.64], R6 ;  /* 0x0000000604002986 */ /* 0x0041e8000c101504 */
[----:B0-----:R-:W2:Y:S01]  /*b7830*/  LDL.LU R5, [R1+0x3ce4] ;  /* 0x003ce40001057983 */ /* 0x001ea20000300800 */
[----:B------:R-:W-:Y:S02]  /*b7840*/  ISETP.GE.AND P5, PT, R26, c[0x0][0x17c], PT ;  /* 0x00005f001a007a0c */ /* 0x000fe40003fa6270 */
[----:B------:R-:W-:Y:S01]  /*b7850*/  ISETP.LT.AND P1, PT, R27, c[0x0][0x178], !P0 ;  /* 0x00005e001b007a0c */ /* 0x000fe20004721270 */
[----:B------:R0:W-:Y:S01]  /*b7860*/  STL [R1+0x3d90], R16 ;  /* 0x003d901001007387 */ /* 0x0001e20000100800 */
[----:B------:R-:W-:-:S04]  /*b7870*/  IMAD.WIDE R26, R24, 0x2, R18 ;  /* 0x00000002181a7825 */ /* 0x000fc800078e0212 */
[C---:B------:R-:W-:Y:S01]  /*b7880*/  IMAD.WIDE R22, R24.reuse, 0x2, R2 ;  /* 0x0000000218167825 */ /* 0x040fe200078e0202 */
[----:B---3--:R-:W-:Y:S04]  /*b7890*/  @P4 STG.E.U16 [R26.64], R14 ;  /* 0x0000000e1a004986 */ /* 0x008fe8000c101504 */
[----:B----4-:R-:W-:Y:S01]  /*b78a0*/  @P6 STG.E.U16 [R22.64], R15 ;  /* 0x0000000f16006986 */ /* 0x010fe2000c101504 */
[----:B--2---:R-:W-:Y:S01]  /*b78b0*/  ISETP.GE.AND P2, PT, R5, c[0x0][0x17c], PT ;  /* 0x00005f0005007a0c */ /* 0x004fe20003f46270 */
[C---:B------:R-:W-:Y:S02]  /*b78c0*/  IMAD.WIDE R4, R24.reuse, 0x2, R16 ;  /* 0x0000000218047825 */ /* 0x040fe400078e0210 */
[----:B0-----:R-:W2:Y:S04]  /*b78d0*/  LDL R16, [R1+0x182c] ;  /* 0x00182c0001107983 */ /* 0x001ea80000100800 */
[----:B------:R0:W-:Y:S04]  /*b78e0*/  STL [R1+0x3d8c], R17 ;  /* 0x003d8c1101007387 */ /* 0x0001e80000100800 */
[----:B0-----:R-:W3:Y:S04]  /*b78f0*/  LDL R17, [R1+0x1830] ;  /* 0x0018300001117983 */ /* 0x001ee80000100800 */
[----:B------:R-:W4:Y:S04]  /*b7900*/  LDL.LU R14, [R1+0x3da8] ;  /* 0x003da800010e7983 */ /* 0x000f280000300800 */
[----:B------:R-:W2:Y:S04]  /*b7910*/  LDL R26, [R1+0x2074] ;  /* 0x00207400011a7983 */ /* 0x000ea80000100800 */
[----:B------:R-:W2:Y:S04]  /*b7920*/  LDL R27, [R1+0x258] ;  /* 0x00025800011b7983 */ /* 0x000ea80000100800 */
[----:B------:R-:W4:Y:S04]  /*b7930*/  LDL.LU R15, [R1+0x3da4] ;  /* 0x003da400010f7983 */ /* 0x000f280000300800 */
[----:B------:R0:W-:Y:S04]  /*b7940*/  @P3 STG.E.U16 [R4.64], R13 ;  /* 0x0000000d04003986 */ /* 0x0001e8000c101504 */
[----:B0-----:R-:W5:Y:S01]  /*b7950*/  LDL.LU R13, [R1+0x3da0] ;  /* 0x003da000010d7983 */ /* 0x001f620000300800 */
[----:B---3--:R-:W-:Y:S01]  /*b7960*/  ISETP.LT.AND P4, PT, R17, c[0x0][0x178], !P0 ;  /* 0x00005e0011007a0c */ /* 0x008fe20004781270 */
[----:B----4-:R-:W-:-:S05]  /*b7970*/  IMAD.WIDE R22, R24, 0x2, R14 ;  /* 0x0000000218167825 */ /* 0x010fca00078e020e */
[----:B--2---:R-:W-:Y:S01]  /*b7980*/  @P1 STG.E.U16 [R22.64], R27 ;  /* 0x0000001b16001986 */ /* 0x004fe2000c101504 */
[----:B-----5:R-:W-:-:S06]  /*b7990*/  IMAD.WIDE R4, R24, 0x2, R12 ;  /* 0x0000000218047825 */ /* 0x020fcc00078e020c */
[----:B------:R0:W-:Y:S04]  /*b79a0*/  @P4 STG.E.U16 [R4.64], R29 ;  /* 0x0000001d04004986 */ /* 0x0001e8000c101504 */
[----:B0-----:R-:W2:Y:S04]  /*b79b0*/  LDL.LU R29, [R1+0x3d9c] ;  /* 0x003d9c00011d7983 */ /* 0x001ea80000300800 */
[----:B------:R-:W3:Y:S04]  /*b79c0*/  LDL R4, [R1+0x18] ;  /* 0x0000180001047983 */ /* 0x000ee80000100800 */
[----:B------:R-:W4:Y:S01]  /*b79d0*/  LDL.LU R5, [R1+0x4d8] ;  /* 0x0004d80001057983 */ /* 0x000f220000300800 */
[----:B------:R-:W-:-:S02]  /*b79e0*/  ISETP.LT.AND P3, PT, R28, c[0x0][0x178], !P0 ;  /* 0x00005e001c007a0c */ /* 0x000fc40004761270 */
[----:B--2---:R-:W-:Y:S02]  /*b79f0*/  ISETP.LT.AND P4, PT, R29, c[0x0][0x178], !P5 ;  /* 0x00005e001d007a0c */ /* 0x004fe40006f81270 */
[----:B------:R-:W2:Y:S01]  /*b7a00*/  LDL.LU R29, [R1+0x3d98] ;  /* 0x003d9800011d7983 */ /* 0x000ea20000300800 */
[----:B------:R-:W-:Y:S01]  /*b7a10*/  IMAD.WIDE R22, R24, 0x2, R10 ;  /* 0x0000000218167825 */ /* 0x000fe200078e020a */
[----:B------:R-:W-:Y:S02]  /*b7a20*/  ISETP.LT.AND P0, PT, R26, c[0x0][0x178], !P0 ;  /* 0x00005e001a007a0c */ /* 0x000fe40004701270 */
[----:B------:R-:W-:Y:S02]  /*b7a30*/  ISETP.LT.AND P6, PT, R7, c[0x0][0x178], !P5 ;  /* 0x00005e0007007a0c */ /* 0x000fe40006fc1270 */
[----:B------:R-:W-:Y:S02]  /*b7a40*/  PRMT R0, R6, 0x7632, R0 ;  /* 0x0000763206007816 */ /* 0x000fe40000000000 */
[----:B------:R-:W-:-:S02]  /*b7a50*/  IADD3 R6, R24, c[0x0][0x198], RZ ;  /* 0x0000660018067a10 */ /* 0x000fc40007ffe0ff */
[----:B------:R-:W-:Y:S01]  /*b7a60*/  ISETP.LT.AND P1, PT, R25, c[0x0][0x178], !P5 ;  /* 0x00005e0019007a0c */ /* 0x000fe20006f21270 */
[----:B------:R-:W-:Y:S01]  /*b7a70*/  IMAD.WIDE R24, R24, 0x2, R8 ;  /* 0x0000000218187825 */ /* 0x000fe200078e0208 */
[----:B--2---:R0:W-:Y:S04]  /*b7a80*/  @P3 STG.E.U16 [R22.64], R29 ;  /* 0x0000001d16003986 */ /* 0x0041e8000c101504 */
[----:B0-----:R-:W2:Y:S04]  /*b7a90*/  LDL.LU R29, [R1+0x3d94] ;  /* 0x003d9400011d7983 */ /* 0x001ea80000300800 */
[----:B------:R-:W5:Y:S01]  /*b7aa0*/  LDL.LU R23, [R1+0x4b8] ;  /* 0x0004b80001177983 */ /* 0x000f620000300800 */
[----:B------:R-:W-:-:S03]  /*b7ab0*/  IMAD.WIDE R26, R6, 0x2, R20 ;  /* 0x00000002061a7825 */ /* 0x000fc600078e0214 */
[----:B---3--:R0:W-:Y:S04]  /*b7ac0*/  @P0 STG.E.U16 [R24.64], R4 ;  /* 0x0000000418000986 */ /* 0x0081e8000c101504 */
[----:B------:R4:W-:Y:S01]  /*b7ad0*/  @P6 STG.E.U16 [R26.64], R0 ;  /* 0x000000001a006986 */ /* 0x0009e2000c101504 */
[----:B------:R-:W-:Y:S02]  /*b7ae0*/  ISETP.LT.AND P6, PT, R16, c[0x0][0x178], !P5 ;  /* 0x00005e0010007a0c */ /* 0x000fe40006fc1270 */
[----:B------:R-:W-:Y:S01]  /*b7af0*/  ISETP.LT.AND P3, PT, R17, c[0x0][0x178], !P5 ;  /* 0x00005e0011007a0c */ /* 0x000fe20006f61270 */
[----:B0-----:R-:W3:Y:S01]  /*b7b00*/  LDL.LU R25, [R1+0x248] ;  /* 0x0002480001197983 */ /* 0x001ee20000300800 */
[----:B----4-:R-:W-:Y:S01]  /*b7b10*/  PRMT R0, R5, 0x7632, R0 ;  /* 0x0000763205007816 */ /* 0x010fe20000000000 */
[----:B------:R-:W-:-:S02]  /*b7b20*/  IMAD.WIDE R4, R6, 0x2, R18 ;  /* 0x0000000206047825 */ /* 0x000fc400078e0212 */
[----:B------:R-:W4:Y:S04]  /*b7b30*/  LDL.LU R16, [R1+0x3d90] ;  /* 0x003d900001107983 */ /* 0x000f280000300800 */
[----:B------:R0:W-:Y:S04]  /*b7b40*/  @P1 STG.E.U16 [R4.64], R0 ;  /* 0x0000000004001986 */ /* 0x0001e8000c101504 */
[----:B0-----:R-:W3:Y:S04]  /*b7b50*/  LDL.LU R4, [R1+0x3ce8] ;  /* 0x003ce80001047983 */ /* 0x001ee80000300800 */
[----:B------:R-:W4:Y:S04]  /*b7b60*/  LDL.LU R5, [R1+0x268] ;  /* 0x0002680001057983 */ /* 0x000f280000300800 */
[----:B------:R-:W4:Y:S01]  /*b7b70*/  LDL.LU R17, [R1+0x3d8c] ;  /* 0x003d8c0001117983 */ /* 0x000f220000300800 */
[----:B-----5:R-:W-:Y:S01]  /*b7b80*/  PRMT R24, R23, 0x7632, R24 ;  /* 0x0000763217187816 */ /* 0x020fe20000000018 */
[----:B------:R-:W-:-:S05]  /*b7b90*/  IMAD.WIDE R22, R6, 0x2, R2 ;  /* 0x0000000206167825 */ /* 0x000fca00078e0202 */
[----:B------:R0:W-:Y:S04]  /*b7ba0*/  @P4 STG.E.U16 [R22.64], R24 ;  /* 0x0000001816004986 */ /* 0x0001e8000c101504 */
[----:B0-----:R-:W5:Y:S01]  /*b7bb0*/  LDL.LU R23, [R1+0x258] ;  /* 0x0002580001177983 */ /* 0x001f620000300800 */
[----:B--2---:R-:W-:Y:S02]  /*b7bc0*/  ISETP.LT.AND P0, PT, R29, c[0x0][0x178], !P5 ;  /* 0x00005e001d007a0c */ /* 0x004fe40006f01270 */
[----:B---3--:R-:W-:Y:S02]  /*b7bd0*/  ISETP.GE.AND P1, PT, R4, c[0x0][0x17c], PT ;  /* 0x00005f0004007a0c */ /* 0x008fe40003f26270 */
[----:B----4-:R-:W-:Y:S01]  /*b7be0*/  PRMT R0, R5, 0x7632, R0 ;  /* 0x0000763205007816 */ /* 0x010fe20000000000 */
[----:B------:R-:W-:-:S08]  /*b7bf0*/  IMAD.WIDE R4, R6, 0x2, R16 ;  /* 0x0000000206047825 */ /* 0x000fd000078e0210 */
[----:B------:R0:W-:Y:S01]  /*b7c00*/  @P0 STG.E.U16 [R4.64], R0 ;  /* 0x0000000004000986 */ /* 0x0001e2000c101504 */
[----:B------:R-:W-:-:S03]  /*b7c10*/  ISETP.LT.AND P0, PT, R28, c[0x0][0x178], !P5 ;  /* 0x00005e001c007a0c */ /* 0x000fc60006f01270 */
[----:B0-----:R-:W2:Y:S04]  /*b7c20*/  LDL R0, [R1+0x2074] ;  /* 0x0020740001007983 */ /* 0x001ea80000100800 */
[----:B------:R-:W3:Y:S04]  /*b7c30*/  LDL.LU R4, [R1+0x238] ;  /* 0x0002380001047983 */ /* 0x000ee80000300800 */
[----:B------:R-:W4:Y:S04]  /*b7c40*/  LDL.LU R5, [R1+0x18] ;  /* 0x0000180001057983 */ /* 0x000f280000300800 */
[----:B------:R-:W3:Y:S01]  /*b7c50*/  LDL.LU R28, [R1+0x3cec] ;  /* 0x003cec00011c7983 */ /* 0x000ee20000300800 */
[----:B-----5:R-:W-:Y:S01]  /*b7c60*/  PRMT R26, R23, 0x7632, R26 ;  /* 0x00007632171a7816 */ /* 0x020fe2000000001a */
[----:B------:R-:W-:-:S05]  /*b7c70*/  IMAD.WIDE R22, R6, 0x2, R14 ;  /* 0x0000000206167825 */ /* 0x000fca00078e020e */
[----:B------:R0:W-:Y:S04]  /*b7c80*/  @P6 STG.E.U16 [R22.64], R26 ;  /* 0x0000001a16006986 */ /* 0x0001e8000c101504 */
[----:B0-----:R-:W5:Y:S04]  /*b7c90*/  LDL R22, [R1+0x1820] ;  /* 0x0018200001167983 */ /* 0x001f680000100800 */
[----:B------:R-:W3:Y:S01]  /*b7ca0*/  LDL R23, [R1+0x1824] ;  /* 0x0018240001177983 */ /* 0x000ee20000100800 */
[----:B------:R-:W-:Y:S01]  /*b7cb0*/  PRMT R27, R25, 0x7632, R27 ;  /* 0x00007632191b7816 */ /* 0x000fe2000000001b */
[----:B------:R-:W-:Y:S01]  /*b7cc0*/  IMAD.WIDE R24, R6, 0x2, R12 ;  /* 0x0000000206187825 */ /* 0x000fe200078e020c */
[----:B------:R-:W-:-:S02]  /*b7cd0*/  ISETP.LT.AND P6, PT, R7, c[0x0][0x178], !P2 ;  /* 0x00005e0007007a0c */ /* 0x000fc400057c1270 */
[----:B------:R-:W4:Y:S04]  /*b7ce0*/  LDL.LU R7, [R1+0x16c] ;  /* 0x00016c0001077983 */ /* 0x000f280000300800 */
[----:B------:R-:W-:Y:S04]  /*b7cf0*/  @P3 STG.E.U16 [R24.64], R27 ;  /* 0x0000001b18003986 */ /* 0x000fe8000c101504 */
[----:B------:R-:W-:Y:S04]  /*b7d00*/  STL [R1+0x3d7c], R20 ;  /* 0x003d7c1401007387 */ /* 0x000fe80000100800 */
[----:B------:R0:W-:Y:S01]  /*b7d10*/  STL [R1+0x3d78], R21 ;  /* 0x003d781501007387 */ /* 0x0001e20000100800 */
[----:B--2---:R-:W-:-:S02]  /*b7d20*/  ISETP.LT.AND P5, PT, R0, c[0x0][0x178], !P5 ;  /* 0x00005e0000007a0c */ /* 0x004fc40006fa1270 */
[----:B------:R-:W-:Y:S02]  /*b7d30*/  IADD3 R0, R6, c[0x0][0x198], RZ ;  /* 0x0000660006007a10 */ /* 0x000fe40007ffe0ff */
[----:B-----5:R-:W-:Y:S02]  /*b7d40*/  ISETP.LT.AND P3, PT, R22, c[0x0][0x178], !P2 ;  /* 0x00005e0016007a0c */ /* 0x020fe40005761270 */
[----:B---3--:R-:W-:Y:S01]  /*b7d50*/  ISETP.LT.AND P4, PT, R23, c[0x0][0x178], !P2 ;  /* 0x00005e0017007a0c */ /* 0x008fe20005781270 */
[----:B------:R-:W-:Y:S02]  /*b7d60*/  IMAD.WIDE R22, R0, 0x2, R20 ;  /* 0x0000000200167825 */ /* 0x000fe400078e0214 */
[----:B0-----:R-:W2:Y:S01]  /*b7d70*/  LDL.LU R21, [R1+0x17c] ;  /* 0x00017c0001157983 */ /* 0x001ea20000300800 */
[----:B------:R-:W-:Y:S02]  /*b7d80*/  PRMT R26, R4, 0x7632, R26 ;  /* 0x00007632041a7816 */ /* 0x000fe4000000001a */
[----:B----4-:R-:W-:Y:S01]  /*b7d90*/  PRMT R27, R5, 0x7632, R27 ;  /* 0x00007632051b7816 */ /* 0x010fe2000000001b */
[----:B------:R-:W-:-:S04]  /*b7da0*/  IMAD.WIDE R4, R6, 0x2, R10 ;  /* 0x0000000206047825 */ /* 0x000fc800078e020a */
[----:B------:R-:W-:Y:S01]  /*b7db0*/  IMAD.WIDE R24, R6, 0x2, R8 ;  /* 0x0000000206187825 */ /* 0x000fe200078e0208 */
[----:B------:R0:W-:Y:S01]  /*b7dc0*/  @P0 STG.E.U16 [R4.64], R26 ;  /* 0x0000001a04000986 */ /* 0x0001e2000c101504 */
[----:B------:R-:W-:-:S03]  /*b7dd0*/  ISETP.GE.AND P0, PT, R28, c[0x0][0x17c], PT ;  /* 0x00005f001c007a0c */ /* 0x000fc60003f06270 */
[----:B------:R-:W3:Y:S04]  /*b7de0*/  LDL.LU R28, [R1+0x14c] ;  /* 0x00014c00011c7983 */ /* 0x000ee80000300800 */
[----:B------:R1:W-:Y:S01]  /*b7df0*/  @P5 STG.E.U16 [R24.64], R27 ;  /* 0x0000001b18005986 */ /* 0x0003e2000c101504 */
[----:B------:R-:W-:Y:S01]  /*b7e00*/  ISETP.LT.AND P5, PT, R29, c[0x0][0x178], !P2 ;  /* 0x00005e001d007a0c */ /* 0x000fe200057a1270 */
[----:B0-----:R-:W-:Y:S02]  /*b7e10*/  IMAD.WIDE R4, R0, 0x2, R2 ;  /* 0x0000000200047825 */ /* 0x001fe400078e0202 */
[----:B-1----:R-:W4:Y:S04]  /*b7e20*/  LDL R24, [R1+0x181c] ;  /* 0x00181c0001187983 */ /* 0x002f280000100800 */
[----:B------:R-:W5:Y:S04]  /*b7e30*/  LDL R25, [R1+0x1820] ;  /* 0x0018200001197983 */ /* 0x000f680000100800 */
[----:B------:R-:W3:Y:S01]  /*b7e40*/  LDL R27, [R1+0x1830] ;  /* 0x00183000011b7983 */ /* 0x000ee20000100800 */
[----:B------:R-:W-:-:S02]  /*b7e50*/  PRMT R26, R7, 0x7632, R26 ;  /* 0x00007632071a7816 */ /* 0x000fc4000000001a */
[----:B--2---:R-:W-:Y:S01]  /*b7e60*/  PRMT R6, R21, 0x7632, R6 ;  /* 0x0000763215067816 */ /* 0x004fe20000000006 */
[----:B------:R0:W-:Y:S04]  /*b7e70*/  @P6 STG.E.U16 [R22.64], R21 ;  /* 0x0000001516006986 */ /* 0x0001e8000c101504 */
[----:B------:R1:W-:Y:S04]  /*b7e80*/  STL [R1+0x3d6c], R6 ;  /* 0x003d6c0601007387 */ /* 0x0003e80000100800 */
[----:B0-----:R-:W2:Y:S01]  /*b7e90*/  LDL.LU R21, [R1+0x12c] ;  /* 0x00012c0001157983 */ /* 0x001ea20000300800 */
[----:B------:R-:W-:-:S03]  /*b7ea0*/  IMAD.WIDE R22, R0, 0x2, R18 ;  /* 0x0000000200167825 */ /* 0x000fc600078e0212 */
[----:B-1----:R-:W2:Y:S04]  /*b7eb0*/  LDL.LU R6, [R1+0x2c] ;  /* 0x00002c0001067983 */ /* 0x002ea80000300800 */
[----:B------:R-:W2:Y:S04]  /*b7ec0*/  LDL.LU R29, [R1+0x3d88] ;  /* 0x003d8800011d7983 */ /* 0x000ea80000300800 */
[----:B------:R0:W-:Y:S04]  /*b7ed0*/  STL [R1+0x3d74], R2 ;  /* 0x003d740201007387 */ /* 0x0001e80000100800 */
[----:B------:R-:W-:Y:S04]  /*b7ee0*/  @P3 STG.E.U16 [R22.64], R7 ;  /* 0x0000000716003986 */ /* 0x000fe8000c101504 */
[----:B0-----:R-:W2:Y:S04]  /*b7ef0*/  LDL R2, [R1+0x182c] ;  /* 0x00182c0001027983 */ /* 0x001ea80000100800 */
[----:B------:R0:W-:Y:S04]  /*b7f00*/  STL [R1+0x3d70], R3 ;  /* 0x003d700301007387 */ /* 0x0001e80000100800 */
[----:B0-----:R-:W2:Y:S04]  /*b7f10*/  LDL.LU R3, [R1+0x11c] ;  /* 0x00011c0001037983 */ /* 0x001ea80000300800 */
[----:B------:R-:W2:Y:S04]  /*b7f20*/  LDL.LU R7, [R1+0x3d84] ;  /* 0x003d840001077983 */ /* 0x000ea80000300800 */
[----:B------:R-:W2:Y:S02]  /*b7f30*/  LDL.LU R23, [R1+0x15c] ;  /* 0x00015c0001177983 */ /* 0x000ea40000300800 */
[----:B--2---:R-:W-:-:S02]  /*b7f40*/  PRMT R7, R23, 0x7632, R7 ;  /* 0x0000763217077816 */ /* 0x004fc40000000007 */
[----:B------:R0:W-:Y:S04]  /*b7f50*/  @P4 STG.E.U16 [R4.64], R23 ;  /* 0x0000001704004986 */ /* 0x0001e8000c101504 */
[----:B------:R1:W-:Y:S04]  /*b7f60*/  STL [R1+0x3d64], R7 ;  /* 0x003d640701007387 */ /* 0x0003e80000100800 */
[----:B0-----:R-:W2:Y:S04]  /*b7f70*/  LDL R5, [R1+0x1ea4] ;  /* 0x001ea40001057983 */ /* 0x001ea80000100800 */
[----:B-1----:R-:W4:Y:S01]  /*b7f80*/  LDL R7, [R1+0x2074] ;  /* 0x0020740001077983 */ /* 0x002f220000100800 */
[----:B------:R-:W-:Y:S01]  /*b7f90*/  IMAD.WIDE R22, R0, 0x2, R16 ;  /* 0x0000000200167825 */ /* 0x000fe200078e0210 */
[----:B------:R-:W-:-:S02]  /*b7fa0*/  ISETP.LT.AND P6, PT, R2, c[0x0][0x178], !P2 ;  /* 0x00005e0002007a0c */ /* 0x000fc400057c1270 */
[----:B---3--:R-:W-:Y:S02]  /*b7fb0*/  ISETP.LT.AND P3, PT, R27, c[0x0][0x178], !P2 ;  /* 0x00005e001b007a0c */ /* 0x008fe40005761270 */
[----:B------:R-:W-:Y:S01]  /*b7fc0*/  PRMT R29, R28, 0x7632, R29 ;  /* 0x000076321c1d7816 */ /* 0x000fe2000000001d */
[----:B------:R-:W-:Y:S01]  /*b7fd0*/  @P5 STG.E.U16 [R22.64], R28 ;  /* 0x0000001c16005986 */ /* 0x000fe2000c101504 */
[----:B--2---:R-:W-:Y:S02]  /*b7fe0*/  ISETP.LT.AND P4, PT, R5, c[0x0][0x178], !P2 ;  /* 0x00005e0005007a0c */ /* 0x004fe40005781270 */
[----:B----4-:R-:W-:Y:S01]  /*b7ff0*/  ISETP.LT.AND P2, PT, R7, c[0x0][0x178], !P2 ;  /* 0x00005e0007007a0c */ /* 0x010fe20005741270 */
[----:B------:R0:W-:Y:S04]  /*b8000*/  STL [R1+0x3d68], R7 ;  /* 0x003d680701007387 */ /* 0x0001e80000100800 */
[----:B0-----:R-:W2:Y:S01]  /*b8010*/  LDL.LU R7, [R1+0x13c] ;  /* 0x00013c0001077983 */ /* 0x001ea20000300800 */
[----:B------:R-:W3:Y:S02]  /*b8020*/  LDL.LU R28, [R1+0x3d80] ;  /* 0x003d8000011c7983 */ /* 0x000ee40000300800 */
[----:B------:R-:W-:Y:S01]  /*b8030*/  IMAD.WIDE R4, R0, 0x2, R14 ;  /* 0x0000000200047825 */ /* 0x000fe200078e020e */
[----:B------:R-:W-:-:S03]  /*b8040*/  PRMT R20, R21, 0x7632, R20 ;  /* 0x0000763215147816 */ /* 0x000fc60000000014 */
[C---:B------:R-:W-:Y:S01]  /*b8050*/  IMAD.WIDE R22, R0.reuse, 0x2, R10 ;  /* 0x0000000200167825 */ /* 0x040fe200078e020a */
[----:B--2---:R0:W-:Y:S01]  /*b8060*/  @P6 STG.E.U16 [R4.64], R7 ;  /* 0x0000000704006986 */ /* 0x0041e2000c101504 */
[----:B---3--:R-:W-:Y:S02]  /*b8070*/  PRMT R28, R7, 0x7632, R28 ;  /* 0x00007632071c7816 */ /* 0x008fe4000000001c */
[----:B0-----:R-:W-:Y:S01]  /*b8080*/  IMAD.WIDE R4, R0, 0x2, R12 ;  /* 0x0000000200047825 */ /* 0x001fe200078e020c */
[----:B------:R-:W2:Y:S03]  /*b8090*/  LDL R7, [R1+0x1ea4] ;  /* 0x001ea40001077983 */ /* 0x000ea60000100800 */
[----:B------:R0:W-:Y:S01]  /*b80a0*/  STL.S16 [R1+0x4], R20 ;  /* 0x0000041401007387 */ /* 0x0001e20000100600 */
[----:B------:R1:W-:Y:S01]  /*b80b0*/  @P3 STG.E.U16 [R4.64], R21 ;  /* 0x0000001504003986 */ /* 0x0003e2000c101504 */
[----:B------:R3:W-:Y:S03]  /*b80c0*/  @P4 STG.E.U16 [R22.64], R3 ;  /* 0x0000000316004986 */ /* 0x0007e6000c101504 */
[----:B0-----:R-:W4:Y:S04]  /*b80d0*/  LDL.LU R20, [R1+0x3d7c] ;  /* 0x003d7c0001147983 */ /* 0x001f280000300800 */
[----:B-1----:R-:W2:Y:S01]  /*b80e0*/  LDL.LU R21, [R1+0x3d78] ;  /* 0x003d780001157983 */ /* 0x002ea20000300800 */
[----:B---3--:R-:W3:Y:S02]  /*b80f0*/  LDL R22, [R1+0x1824] ;  /* 0x0018240001167983 */ /* 0x008ee40000100800 */
[----:B------:R-:W2:Y:S01]  /*b8100*/  LDL R23, [R1+0x1828] ;  /* 0x0018280001177983 */ /* 0x000ea20000100800 */
[----:B------:R-:W-:-:S02]  /*b8110*/  ISETP.LT.AND P5, PT, R24, c[0x0][0x178], !P1 ;  /* 0x00005e0018007a0c */ /* 0x000fc40004fa1270 */
[----:B-----5:R-:W-:Y:S01]  /*b8120*/  ISETP.LT.AND P6, PT, R25, c[0x0][0x178], !P1 ;  /* 0x00005e0019007a0c */ /* 0x020fe20004fc1270 */
[C---:B------:R-:W-:Y:S01]  /*b8130*/  IMAD.WIDE R24, R0.reuse, 0x2, R8 ;  /* 0x0000000200187825 */ /* 0x040fe200078e0208 */
[----:B------:R-:W-:-:S04]  /*b8140*/  IADD3 R4, R0, c[0x0][0x198], RZ ;  /* 0x0000660000047a10 */ /* 0x000fc80007ffe0ff */
[----:B------:R-:W-:Y:S01]  /*b8150*/  @P2 STG.E.U16 [R24.64], R6 ;  /* 0x0000000618002986 */ /* 0x000fe2000c101504 */
[----:B------:R-:W-:Y:S02]  /*b8160*/  ISETP.LT.AND P4, PT, R2, c[0x0][0x178], !P1 ;  /* 0x00005e0002007a0c */ /* 0x000fe40004f81270 */
[----:B------:R-:W-:Y:S02]  /*b8170*/  PRMT R5, R3, 0x7632, R5 ;  /* 0x0000763203057816 */ /* 0x000fe40000000005 */
[----:B------:R-:W-:Y:S01]  /*b8180*/  PRMT R0, R6, 0x7632, R0 ;  /* 0x0000763206007816 */ /* 0x000fe20000000000 */
[----:B----4-:R0:W-:Y:S01]  /*b8190*/  STL [R1+0x3d60], R20 ;  /* 0x003d601401007387 */ /* 0x0101e20000100800 */
[----:B---3--:R-:W-:Y:S02]  /*b81a0*/  ISETP.LT.AND P2, PT, R22, c[0x0][0x178], !P1 ;  /* 0x00005e0016007a0c */ /* 0x008fe40004f41270 */
[----:B--2---:R-:W-:Y:S01]  /*b81b0*/  ISETP.LT.AND P3, PT, R23, c[0x0][0x178], !P1 ;  /* 0x00005e0017007a0c */ /* 0x004fe20004f61270 */
[----:B------:R-:W-:-:S02]  /*b81c0*/  IMAD.WIDE R22, R4, 0x2, R20 ;  /* 0x0000000204167825 */ /* 0x000fc400078e0214 */
[----:B0-----:R-:W2:Y:S02]  /*b81d0*/  LDL R20, [R1+0x1824] ;  /* 0x0018240001147983 */ /* 0x001ea40000100800 */
[----:B------:R0:W-:Y:S02]  /*b81e0*/  STL [R1+0x3d5c], R21 ;  /* 0x003d5c1501007387 */ /* 0x0001e40000100800 */
[----:B0-----:R-:W3:Y:S01]  /*b81f0*/  LDL.LU.S16 R21, [R1+0x4] ;  /* 0x0000040001157983 */ /* 0x001ee20000300600 */
[----:B------:R-:W4:Y:S02]  /*b8200*/  LDL.LU R2, [R1+0x3d74] ;  /* 0x003d740001027983 */ /* 0x000f240000300800 */
[----:B------:R-:W4:Y:S02]  /*b8210*/  LDL.LU R3, [R1+0x3d70] ;  /* 0x003d700001037983 */ /* 0x000f240000300800 */
[----:B------:R-:W5:Y:S02]  /*b8220*/  LDL.LU R6, [R1+0x3d6c] ;  /* 0x003d6c0001067983 */ /* 0x000f640000300800 */
[----:B------:R-:W-:Y:S01]  /*b8230*/  IMAD.WIDE R24, R4, 0x2, R18 ;  /* 0x0000000204187825 */ /* 0x000fe200078e0212 */
[----:B-----5:R-:W-:Y:S04]  /*b8240*/  @P5 STG.E.U16 [R22.64], R6 ;  /* 0x0000000616005986 */ /* 0x020fe8000c101504 */
[----:B------:R0:W-:Y:S01]  /*b8250*/  STL [R1+0x3d54], R6 ;  /* 0x003d540601007387 */ /* 0x0001e20000100800 */
[----:B------:R1:W-:Y:S01]  /*b8260*/  @P6 STG.E.U16 [R24.64], R26 ;  /* 0x0000001a18006986 */ /* 0x0003e2000c101504 */
[----:B------:R-:W-:-:S02]  /*b8270*/  ISETP.LT.AND P6, PT, R7, c[0x0][0x178], !P1 ;  /* 0x00005e0007007a0c */ /* 0x000fc40004fc1270 */
[----:B0-----:R-:W5:Y:S01]  /*b8280*/  LDL R6, [R1+0x182c] ;  /* 0x00182c0001067983 */ /* 0x001f620000100800 */
[----:B------:R0:W-:Y:S02]  /*b8290*/  STL [R1+0x3d58], R17 ;  /* 0x003d581101007387 */ /* 0x0001e40000100800 */
[C---:B-1----:R-:W-:Y:S02]  /*b82a0*/  IMAD.WIDE R24, R4.reuse, 0x2, R16 ;  /* 0x0000000204187825 */ /* 0x042fe400078e0210 */
[----:B0-----:R-:W2:Y:S02]  /*b82b0*/  LDL R17, [R1+0x1830] ;  /* 0x0018300001117983 */ /* 0x001ea40000100800 */
[----:B------:R-:W2:Y:S01]  /*b82c0*/  LDL.LU R7, [R1+0x3d68] ;  /* 0x003d680001077983 */ /* 0x000ea20000300800 */
[----:B------:R-:W-:Y:S01]  /*b82d0*/  ISETP.LT.AND P5, PT, R27, c[0x0][0x178], !P1 ;  /* 0x00005e001b007a0c */ /* 0x000fe20004fa1270 */
[----:B----4-:R-:W-:Y:S01]  /*b82e0*/  IMAD.WIDE R22, R4, 0x2, R2 ;  /* 0x0000000204167825 */ /* 0x010fe200078e0202 */
[----:B--2---:R-:W-:-:S02]  /*b82f0*/  ISETP.LT.AND P1, PT, R7, c[0x0][0x178], !P1 ;  /* 0x00005e0007007a0c */ /* 0x004fc40004f21270 */
[----:B------:R-:W2:Y:S01]  /*b8300*/  LDL.LU R7, [R1+0x3d64] ;  /* 0x003d640001077983 */ /* 0x000ea20000300800 */
[----:B------:R-:W-:-:S03]  /*b8310*/  IMAD.WIDE R26, R4, 0x2, R14 ;  /* 0x00000002041a7825 */ /* 0x000fc600078e020e */
[----:B--2---:R0:W-:Y:S04]  /*b8320*/  @P2 STG.E.U16 [R22.64], R7 ;  /* 0x0000000716002986 */ /* 0x0041e8000c101504 */
[----:B0-----:R-:W2:Y:S01]  /*b8330*/  LDL R23, [R1+0x1820] ;  /* 0x0018200001177983 */ /* 0x001ea20000100800 */
[----:B------:R-:W-:Y:S02]  /*b8340*/  @P3 STG.E.U16 [R24.64], R29 ;  /* 0x0000001d18003986 */ /* 0x000fe4000c101504 */
[----:B------:R-:W4:Y:S02]  /*b8350*/  LDL.LU R7, [R1+0x1bc] ;  /* 0x0001bc0001077983 */ /* 0x000f240000300800 */
[----:B------:R-:W-:Y:S01]  /*b8360*/  @P4 STG.E.U16 [R26.64], R28 ;  /* 0x0000001c1a004986 */ /* 0x000fe2000c101504 */
[----:B------:R0:W-:Y:S01]  /*b8370*/  STL [R1+0x3d24], R29 ;  /* 0x003d241d01007387 */ /* 0x0001e20000100800 */
[----:B------:R-:W-:-:S03]  /*b8380*/  ISETP.LT.AND P2, PT, R20, c[0x0][0x178], !P0 ;  /* 0x00005e0014007a0c */ /* 0x000fc60004741270 */
[----:B0-----:R-:W4:Y:S01]  /*b8390*/  LDL R29, [R1+0x181c] ;  /* 0x00181c00011d7983 */ /* 0x001f220000100800 */
[----:B------:R0:W-:Y:S02]  /*b83a0*/  STL [R1+0x3d4c], R28 ;  /* 0x003d4c1c01007387 */ /* 0x0001e40000100800 */
[----:B------:R-:W-:-:S04]  /*b83b0*/  IMAD.WIDE R24, R4, 0x2, R10 ;  /* 0x0000000204187825 */ /* 0x000fc800078e020a */
[C---:B------:R-:W-:Y:S01]  /*b83c0*/  IMAD.WIDE R26, R4.reuse, 0x2, R8 ;  /* 0x00000002041a7825 */ /* 0x040fe200078e0208 */
[----:B0-----:R-:W4:Y:S03]  /*b83d0*/  LDL.LU R28, [R1+0x1cc] ;  /* 0x0001cc00011c7983 */ /* 0x001f260000300800 */
[----:B------:R-:W4:Y:S01]  /*b83e0*/  LDL.LU R20, [R1+0x3d60] ;  /* 0x003d600001147983 */ /* 0x000f220000300800 */
[----:B--2---:R-:W-:Y:S01]  /*b83f0*/  ISETP.LT.AND P4, PT, R23, c[0x0][0x178], !P0 ;  /* 0x00005e0017007a0c */ /* 0x004fe20004781270 */
[C---:B------:R-:W-:Y:S01]  /*b8400*/  IMAD.WIDE R22, R4.reuse, 0x2, R12 ;  /* 0x0000000204167825 */ /* 0x040fe200078e020c */
[----:B------:R-:W-:-:S04]  /*b8410*/  IADD3 R4, R4, c[0x0][0x198], RZ ;  /* 0x0000660004047a10 */ /* 0x000fc80007ffe0ff */
[----:B---3--:R0:W-:Y:S01]  /*b8420*/  @P5 STG.E.U16 [R22.64], R21 ;  /* 0x0000001516005986 */ /* 0x0081e2000c101504 */
[----:B------:R-:W-:Y:S02]  /*b8430*/  @P6 STG.E.U16 [R24.64], R5 ;  /* 0x0000000518006986 */ /* 0x000fe4000c101504 */
[----:B------:R1:W-:Y:S01]  /*b8440*/  @P1 STG.E.U16 [R26.64], R0 ;  /* 0x000000001a001986 */ /* 0x0003e2000c101504 */
[----:B-----5:R-:W-:Y:S01]  /*b8450*/  ISETP.LT.AND P1, PT, R6, c[0x0][0x178], !P0 ;  /* 0x00005e0006007a0c */ /* 0x020fe20004721270 */
[----:B0-----:R-:W2:Y:S01]  /*b8460*/  LDL.LU R21, [R1+0x3d5c] ;  /* 0x003d5c0001157983 */ /* 0x001ea20000300800 */
[----:B------:R-:W3:Y:S02]  /*b8470*/  LDL R23, [R1+0x1828] ;  /* 0x0018280001177983 */ /* 0x000ee40000100800 */
[----:B-1----:R-:W5:Y:S02]  /*b8480*/  LDL.LU R0, [R1+0x48c] ;  /* 0x00048c0001007983 */ /* 0x002f640000300800 */
[----:B------:R-:W5:Y:S01]  /*b8490*/  LDL.LU R6, [R1+0x3cf8] ;  /* 0x003cf80001067983 */ /* 0x000f620000300800 */
[----:B------:R-:W5:Y:S01]  /*b84a0*/  LDL R5, [R1+0x1824] ;  /* 0x0018240001057983 */ /* 0x000f620000100800 */
[----:B------:R-:W-:-:S04]  /*b84b0*/  IMAD.WIDE R26, R4, 0x2, R2 ;  /* 0x00000002041a7825 */ /* 0x000fc800078e0202 */
[----:B------:R0:W-:Y:S02]  /*b84c0*/  STL [R1+0x3d50], R3 ;  /* 0x003d500301007387 */ /* 0x0001e40000100800 */
[----:B0-----:R-:W5:Y:S01]  /*b84d0*/  LDL.LU R3, [R1+0x1dc] ;  /* 0x0001dc0001037983 */ /* 0x001f620000300800 */
[----:B----4-:R-:W-:Y:S01]  /*b84e0*/  ISETP.LT.AND P3, PT, R29, c[0x0][0x178], !P0 ;  /* 0x00005e001d007a0c */ /* 0x010fe20004761270 */
[C---:B------:R-:W-:Y:S01]  /*b84f0*/  IMAD.WIDE R24, R4.reuse, 0x2, R18 ;  /* 0x0000000204187825 */ /* 0x040fe200078e0212 */
[----:B------:R-:W-:Y:S02]  /*b8500*/  ISETP.LT.AND P5, PT, R17, c[0x0][0x178], !P0 ;  /* 0x00005e0011007a0c */ /* 0x000fe400047a1270 */
[----:B------:R-:W4:Y:S01]  /*b8510*/  LDL.LU R17, [R1+0x3d58] ;  /* 0x003d580001117983 */ /* 0x000f220000300800 */
[----:B---3--:R-:W-:Y:S01]  /*b8520*/  ISETP.LT.AND P6, PT, R23, c[0x0][0x178], !P0 ;  /* 0x00005e0017007a0c */ /* 0x008fe200047c1270 */
[----:B--2---:R-:W-:-:S07]  /*b8530*/  IMAD.WIDE R22, R4, 0x2, R20 ;  /* 0x0000000204167825 */ /* 0x004fce00078e0214 */
[----:B-----5:R0:W-:Y:S04]  /*b8540*/  @P3 STG.E.U16 [R22.64], R0 ;  /* 0x0000000016003986 */ /* 0x0201e8000c101504 */
[----:B------:R1:W-:Y:S04]  /*b8550*/  @P4 STG.E.U16 [R24.64], R3 ;  /* 0x0000000318004986 */ /* 0x0003e8000c101504 */
[----:B0-----:R-:W2:Y:S04]  /*b8560*/  LDL.LU R23, [R1+0x3cf0] ;  /* 0x003cf00001177983 */ /* 0x001ea80000300800 */
[----:B-1----:R-:W3:Y:S01]  /*b8570*/  LDL R25, [R1+0x1ea4] ;  /* 0x001ea40001197983 */ /* 0x002ee20000100800 */
[----:B------:R-:W-:Y:S02]  /*b8580*/  STL [R1+0x3d44], R15 ;  /* 0x003d440f01007387 */ /* 0x000fe40000100800 */
[----:B------:R0:W-:Y:S01]  /*b8590*/  @P2 STG.E.U16 [R26.64], R28 ;  /* 0x0000001c1a002986 */ /* 0x0001e2000c101504 */
[----:B------:R-:W-:Y:S01]  /*b85a0*/  ISETP.GE.AND P2, PT, R6, c[0x0][0x17c], PT ;  /* 0x00005f0006007a0c */ /* 0x000fe20003f46270 */
[----:B0-----:R-:W-:Y:S01]  /*b85b0*/  IMAD.WIDE R26, R4, 0x2, R12 ;  /* 0x00000002041a7825 */ /* 0x001fe200078e020c */
[----:B--2---:R-:W-:-:S03]  /*b85c0*/  ISETP.GE.AND P3, PT, R23, c[0x0][0x17c], PT ;  /* 0x00005f0017007a0c */ /* 0x004fc60003f66270 */
[----:B----4-:R-:W-:Y:S01]  /*b85d0*/  IMAD.WIDE R22, R4, 0x2, R16 ;  /* 0x0000000204167825 */ /* 0x010fe200078e0210 */
[----:B---3--:R-:W-:-:S03]  /*b85e0*/  ISETP.LT.AND P4, PT, R25, c[0x0][0x178], !P0 ;  /* 0x00005e0019007a0c */ /* 0x008fc60004781270 */
[----:B------:R-:W-:Y:S02]  /*b85f0*/  IMAD.WIDE R24, R4, 0x2, R14 ;  /* 0x0000000204187825 */ /* 0x000fe400078e020e */
[----:B------:R-:W2:Y:S02]  /*b8600*/  LDL.LU R15, [R1+0x1ac] ;  /* 0x0001ac00010f7983 */ /* 0x000ea40000300800 */
[----:B------:R0:W-:Y:S02]  /*b8610*/  STL [R1+0x3d40], R12 ;  /* 0x003d400c01007387 */ /* 0x0001e40000100800 */
[----:B------:R-:W-:Y:S04]  /*b8620*/  @P6 STG.E.U16 [R22.64], R7 ;  /* 0x0000000716006986 */ /* 0x000fe8000c101504 */
[----:B0-----:R-:W3:Y:S01]  /*b8630*/  LDL.LU R12, [R1+0x19c] ;  /* 0x00019c00010c7983 */ /* 0x001ee20000300800 */
[----:B------:R0:W-:Y:S03]  /*b8640*/  STL [R1+0x3d3c], R13 ;  /* 0x003d3c0d01007387 */ /* 0x0001e60000100800 */
[----:B0-----:R-:W4:Y:S01]  /*b8650*/  LDL.LU R13, [R1+0x18c] ;  /* 0x00018c00010d7983 */ /* 0x001f220000300800 */
[----:B------:R-:W5:Y:S02]  /*b8660*/  LDL.LU R6, [R1+0x3d54] ;  /* 0x003d540001067983 */ /* 0x000f640000300800 */
[----:B------:R-:W4:Y:S02]  /*b8670*/  LDL.LU R22, [R1+0x3cf4] ;  /* 0x003cf40001167983 */ /* 0x000f240000300800 */
[----:B------:R-:W4:Y:S01]  /*b8680*/  LDL R23, [R1+0x2074] ;  /* 0x0020740001177983 */ /* 0x000f220000100800 */
[----:B--2---:R0:W-:Y:S04]  /*b8690*/  @P1 STG.E.U16 [R24.64], R15 ;  /* 0x0000000f18001986 */ /* 0x0041e8000c101504 */
[----:B---3--:R1:W-:Y:S01]  /*b86a0*/  @P5 STG.E.U16 [R26.64], R12 ;  /* 0x0000000c1a005986 */ /* 0x0083e2000c101504 */
[----:B0-----:R-:W-:-:S02]  /*b86b0*/  PRMT R25, R3, 0x7632, R25 ;  /* 0x0000763203197816 */ /* 0x001fc40000000019 */
[----:B------:R-:W-:Y:S02]  /*b86c0*/  PRMT R24, R28, 0x7632, R24 ;  /* 0x000076321c187816 */ /* 0x000fe40000000018 */
[----:B-----5:R-:W-:Y:S02]  /*b86d0*/  PRMT R6, R0, 0x7632, R6 ;  /* 0x0000763200067816 */ /* 0x020fe40000000006 */
[----:B----4-:R-:W-:Y:S02]  /*b86e0*/  ISETP.GE.AND P6, PT, R22, c[0x0][0x17c], PT ;  /* 0x00005f0016007a0c */ /* 0x010fe40003fc6270 */
[----:B------:R-:W-:Y:S01]  /*b86f0*/  ISETP.LT.AND P0, PT, R23, c[0x0][0x178], !P0 ;  /* 0x00005e0017007a0c */ /* 0x000fe20004701270 */
[C---:B------:R-:W-:Y:S01]  /*b8700*/  IMAD.WIDE R22, R4.reuse, 0x2, R10 ;  /* 0x0000000204167825 */ /* 0x040fe200078e020a */
[----:B------:R-:W-:Y:S01]  /*b8710*/  IADD3 R0, R4, c[0x0][0x198], RZ ;  /* 0x0000660004007a10 */ /* 0x000fe20007ffe0ff */
[----:B-1----:R-:W2:Y:S02]  /*b8720*/  LDL R27, [R1+0x1820] ;  /* 0x00182000011b7983 */ /* 0x002ea40000100800 */
[----:B------:R-:W3:Y:S02]  /*b8730*/  LDL.LU R3, [R1+0x3d50] ;  /* 0x003d500001037983 */ /* 0x000ee40000300800 */
[----:B------:R0:W-:Y:S01]  /*b8740*/  @P4 STG.E.U16 [R22.64], R13 ;  /* 0x0000000d16004986 */ /* 0x0001e2000c101504 */
[----:B------:R1:W-:Y:S02]  /*b8750*/  STL [R1+0x3d38], R21 ;  /* 0x003d381501007387 */ /* 0x0003e40000100800 */
[----:B0-----:R-:W-:-:S02]  /*b8760*/  IMAD.WIDE R22, R0, 0x2, R20 ;  /* 0x0000000200167825 */ /* 0x001fc400078e0214 */
[----:B-1----:R-:W4:Y:S02]  /*b8770*/  LDL R21, [R1+0x1ea4] ;  /* 0x001ea40001157983 */ /* 0x002f240000100800 */
[----:B------:R-:W5:Y:S01]  /*b8780*/  LDL.LU R28, [R1+0x3d4c] ;  /* 0x003d4c00011c7983 */ /* 0x000f620000300800 */
[----:B------:R-:W-:Y:S02]  /*b8790*/  ISETP.LT.AND P5, PT, R29, c[0x0][0x178], !P3 ;  /* 0x00005e001d007a0c */ /* 0x000fe40005fa1270 */
[----:B-----5:R-:W-:Y:S02]  /*b87a0*/  PRMT R28, R7, 0x7632, R28 ;  /* 0x00007632071c7816 */ /* 0x020fe4000000001c */
[----:B------:R-:W5:Y:S01]  /*b87b0*/  LDL.LU R7, [R1+0x3d48] ;  /* 0x003d480001077983 */ /* 0x000f620000300800 */
[----:B--2---:R-:W-:Y:S01]  /*b87c0*/  ISETP.LT.AND P1, PT, R27, c[0x0][0x178], !P3 ;  /* 0x00005e001b007a0c */ /* 0x004fe20005f21270 */
[----:B------:R-:W-:Y:S01]  /*b87d0*/  IMAD.WIDE R26, R4, 0x2, R8 ;  /* 0x00000002041a7825 */ /* 0x000fe200078e0208 */
[----:B------:R-:W-:-:S03]  /*b87e0*/  ISETP.LT.AND P4, PT, R5, c[0x0][0x178], !P3 ;  /* 0x00005e0005007a0c */ /* 0x000fc60005f81270 */
[----:B------:R-:W-:Y:S01]  /*b87f0*/  IMAD.WIDE R4, R0, 0x2, R18 ;  /* 0x0000000200047825 */ /* 0x000fe200078e0212 */
[----:B-----5:R0:W-:Y:S03]  /*b8800*/  @P0 STG.E.U16 [R26.64], R7 ;  /* 0x000000071a000986 */ /* 0x0201e6000c101504 */
[----:B------:R1:W-:Y:S04]  /*b8810*/  @P5 STG.E.U16 [R22.64], R6 ;  /* 0x0000000616005986 */ /* 0x0003e8000c101504 */
[----:B------:R2:W-:Y:S01]  /*b8820*/  @P1 STG.E.U16 [R4.64], R25 ;  /* 0x0000001904001986 */ /* 0x0005e2000c101504 */
[----:B0-----:R-:W5:Y:S04]  /*b8830*/  LDL R26, [R1+0x182c] ;  /* 0x00182c00011a7983 */ /* 0x001f680000100800 */
[----:B-1----:R-:W3:Y:S04]  /*b8840*/  LDL R23, [R1+0x1828] ;  /* 0x0018280001177983 */ /* 0x002ee80000100800 */
[----:B------:R-:W4:Y:S01]  /*b8850*/  LDL R27, [R1+0x1830] ;  /* 0x00183000011b7983 */ /* 0x000f220000100800 */
[----:B--2---:R-:W-:-:S02]  /*b8860*/  PRMT R4, R15, 0x7632, R4 ;  /* 0x000076320f047816 */ /* 0x004fc40000000004 */
[----:B------:R-:W2:Y:S01]  /*b8870*/  LDL.LU R15, [R1+0x3d44] ;  /* 0x003d4400010f7983 */ /* 0x000ea20000300800 */
[----:B------:R-:W-:Y:S02]  /*b8880*/  PRMT R5, R12, 0x7632, R5 ;  /* 0x000076320c057816 */ /* 0x000fe40000000005 */
[----:B------:R-:W-:Y:S01]  /*b8890*/  PRMT R6, R13, 0x7632, R6 ;  /* 0x000076320d067816 */ /* 0x000fe20000000006 */
[----:B------:R-:W2:Y:S01]  /*b88a0*/  LDL.LU R12, [R1+0x3d40] ;  /* 0x003d4000010c7983 */ /* 0x000ea20000300800 */
[----:B------:R-:W2:Y:S01]  /*b88b0*/  LDL.LU R13, [R1+0x3d3c] ;  /* 0x003d3c00010d7983 */ /* 0x000ea20000300800 */
[----:B---3--:R-:W-:Y:S01]  /*b88c0*/  ISETP.LT.AND P0, PT, R23, c[0x0][0x178], !P3 ;  /* 0x00005e0017007a0c */ /* 0x008fe20005f01270 */
[----:B------:R-:W-:-:S05]  /*b88d0*/  IMAD.WIDE R22, R0, 0x2, R2 ;  /* 0x0000000200167825 */ /* 0x000fca00078e0202 */
[----:B------:R0:W-:Y:S01]  /*b88e0*/  @P4 STG.E.U16 [R22.64], R24 ;  /* 0x0000001816004986 */ /* 0x0001e2000c101504 */
[----:B----4-:R-:W-:Y:S02]  /*b88f0*/  ISETP.LT.AND P4, PT, R21, c[0x0][0x178], !P3 ;  /* 0x00005e0015007a0c */ /* 0x010fe40005f81270 */
[----:B------:R-:W3:Y:S02]  /*b8900*/  LDL.LU R21, [R1+0x3cfc] ;  /* 0x003cfc0001157983 */ /* 0x000ee40000300800 */
[----:B------:R1:W-:Y:S02]  /*b8910*/  STL [R1+0x3d34], R17 ;  /* 0x003d341101007387 */ /* 0x0003e40000100800 */
[----:B0-----:R-:W-:-:S04]  /*b8920*/  IMAD.WIDE R22, R0, 0x2, R16 ;  /* 0x0000000200167825 */ /* 0x001fc800078e0210 */
[----:B--2---:R-:W-:Y:S01]  /*b8930*/  IMAD.WIDE R24, R0, 0x2, R14 ;  /* 0x0000000200187825 */ /* 0x004fe200078e020e */
[----:B-1----:R-:W2:Y:S03]  /*b8940*/  LDL.LU R17, [R1+0x49c] ;  /* 0x00049c0001117983 */ /* 0x002ea60000300800 */
[----:B------:R0:W-:Y:S02]  /*b8950*/  STL [R1+0x3d30], R14 ;  /* 0x003d300e01007387 */ /* 0x0001e40000100800 */
[----:B0-----:R-:W4:Y:S01]  /*b8960*/  LDL R14, [R1+0x2074] ;  /* 0x00207400010e7983 */ /* 0x001f220000100800 */
[----:B-----5:R-:W-:Y:S02]  /*b8970*/  ISETP.LT.AND P5, PT, R26, c[0x0][0x178], !P3 ;  /* 0x00005e001a007a0c */ /* 0x020fe40005fa1270 */
[----:B------:R-:W-:Y:S01]  /*b8980*/  ISETP.LT.AND P1, PT, R27, c[0x0][0x178], !P3 ;  /* 0x00005e001b007a0c */ /* 0x000fe20005f21270 */
[----:B------:R-:W-:Y:S01]  /*b8990*/  IMAD.WIDE R26, R0, 0x2, R12 ;  /* 0x00000002001a7825 */ /* 0x000fe200078e020c */
[----:B------:R0:W-:Y:S04]  /*b89a0*/  @P0 STG.E.U16 [R22.64], R28 ;  /* 0x0000001c16000986 */ /* 0x0001e8000c101504 */
[----:B------:R-:W-:Y:S01]  /*b89b0*/  STL [R1+0x3d2c], R15 ;  /* 0x003d2c0f01007387 */ /* 0x000fe20000100800 */
[----:B------:R-:W-:-:S04]  /*b89c0*/  PRMT R7, R7, 0x7632, R7 ;  /* 0x0000763207077816 */ /* 0x000fc80000000007 */
[----:B------:R-:W-:Y:S02]  /*b89d0*/  @P5 STG.E.U16 [R24.64], R4 ;  /* 0x0000000418005986 */ /* 0x000fe4000c101504 */
[----:B------:R1:W-:Y:S01]  /*b89e0*/  @P1 STG.E.U16 [R26.64], R5 ;  /* 0x000000051a001986 */ /* 0x0003e2000c101504 */
[----:B------:R-:W-:Y:S02]  /*b89f0*/  ISETP.LT.AND P5, PT, R29, c[0x0][0x178], !P2 ;  /* 0x00005e001d007a0c */ /* 0x000fe400057a1270 */
[C---:B0-----:R-:W-:Y:S01]  /*b8a00*/  IADD3 R22, R0.reuse, c[0x0][0x198], RZ ;  /* 0x0000660000167a10 */ /* 0x041fe20007ffe0ff */
[----:B-1----:R-:W-:-:S04]  /*b8a10*/  IMAD.WIDE R4, R0, 0x2, R10 ;  /* 0x0000000200047825 */ /* 0x002fc800078e020a */
[----:B------:R-:W-:Y:S01]  /*b8a20*/  IMAD.WIDE R24, R0, 0x2, R8 ;  /* 0x0000000200187825 */ /* 0x000fe200078e0208 */
[----:B------:R0:W-:Y:S01]  /*b8a30*/  @P4 STG.E.U16 [R4.64], R6 ;  /* 0x0000000604004986 */ /* 0x0001e2000c101504 */
[----:B---3--:R-:W-:Y:S02]  /*b8a40*/  ISETP.GE.AND P0, PT, R21, c[0x0][0x17c], PT ;  /* 0x00005f0015007a0c */ /* 0x008fe40003f06270 */
[----:B----4-:R-:W-:Y:S02]  /*b8a50*/  ISETP.LT.AND P3, PT, R14, c[0x0][0x178], !P3 ;  /* 0x00005e000e007a0c */ /* 0x010fe40005f61270 */
[----:B------:R-:W3:Y:S01]  /*b8a60*/  LDL R14, [R1+0x1830] ;  /* 0x00183000010e7983 */ /* 0x000ee20000100800 */
[----:B------:R-:W4:Y:S02]  /*b8a70*/  LDL.LU R15, [R1+0x22c] ;  /* 0x00022c00010f7983 */ /* 0x000f240000300800 */
[----:B------:R-:W-:Y:S02]  /*b8a80*/  STL [R1+0x3d28], R28 ;  /* 0x003d281c01007387 */ /* 0x000fe40000100800 */
[----:B------:R-:W5:Y:S01]  /*b8a90*/  LDL R23, [R1+0x1820] ;  /* 0x0018200001177983 */ /* 0x000f620000100800 */
[----:B------:R-:W2:Y:S01]  /*b8aa0*/  LDL R27, [R1+0x2074] ;  /* 0x00207400011b7983 */ /* 0x000ea20000100800 */
[----:B------:R-:W2:Y:S02]  /*b8ab0*/  LDL.LU R29, [R1+0x20c] ;  /* 0x00020c00011d7983 */ /* 0x000ea40000300800 */
[----:B------:R-:W2:Y:S02]  /*b8ac0*/  LDL.LU R0, [R1+0x1ec] ;  /* 0x0001ec0001007983 */ /* 0x000ea40000300800 */
[----:B------:R-:W2:Y:S01]  /*b8ad0*/  LDL.LU R21, [R1+0x3d38] ;  /* 0x003d380001157983 */ /* 0x000ea20000300800 */
[----:B0-----:R-:W2:Y:S04]  /*b8ae0*/  LDL R5, [R1+0x1824] ;  /* 0x0018240001057983 */ /* 0x001ea80000100800 */
[----:B------:R-:W3:Y:S04]  /*b8af0*/  LDL R6, [R1+0x1828] ;  /* 0x0018280001067983 */ /* 0x000ee80000100800 */
[----:B------:R0:W-:Y:S04]  /*b8b00*/  @P3 STG.E.U16 [R24.64], R7 ;  /* 0x0000000718003986 */ /* 0x0001e8000c101504 */
[----:B0-----:R-:W4:Y:S01]  /*b8b10*/  LDL.LU R24, [R1+0x4ac] ;  /* 0x0004ac0001187983 */ /* 0x001f220000300800 */
[----:B------:R-:W4:Y:S01]  /*b8b20*/  LDL R25, [R1+0x182c] ;  /* 0x00182c0001197983 */ /* 0x000f220000100800 */
[----:B-----5:R-:W-:-:S02]  /*b8b30*/  ISETP.LT.AND P1, PT, R23, c[0x0][0x178], !P2 ;  /* 0x00005e0017007a0c */ /* 0x020fc40005721270 */
[----:B--2---:R-:W-:Y:S01]  /*b8b40*/  ISETP.LT.AND P4, PT, R5, c[0x0][0x178], !P2 ;  /* 0x00005e0005007a0c */ /* 0x004fe20005781270 */
[----:B------:R-:W-:Y:S01]  /*b8b50*/  IMAD.WIDE R4, R22, 0x2, R20 ;  /* 0x0000000216047825 */ /* 0x000fe200078e0214 */
[----:B---3--:R-:W-:-:S03]  /*b8b60*/  ISETP.LT.AND P3, PT, R6, c[0x0][0x178], !P2 ;  /* 0x00005e0006007a0c */ /* 0x008fc60005761270 */
[----:B------:R-:W-:Y:S01]  /*b8b70*/  IMAD.WIDE R6, R22, 0x2, R18 ;  /* 0x0000000216067825 */ /* 0x000fe200078e0212 */
[----:B----4-:R-:W-:Y:S01]  /*b8b80*/  PRMT R26, R24, 0x7632, R26 ;  /* 0x00007632181a7816 */ /* 0x010fe2000000001a */
[----:B------:R0:W-:Y:S01]  /*b8b90*/  @P5 STG.E.U16 [R4.64], R24 ;  /* 0x0000001804005986 */ /* 0x0001e2000c101504 */
[----:B------:R-:W-:-:S03]  /*b8ba0*/  ISETP.LT.AND P5, PT, R25, c[0x0][0x178], !P2 ;  /* 0x00005e0019007a0c */ /* 0x000fc600057a1270 */
[----:B------:R-:W-:Y:S01]  /*b8bb0*/  @P1 STG.E.U16 [R6.64], R17 ;  /* 0x0000001106001986 */ /* 0x000fe2000c101504 */
[----:B------:R1:W-:Y:S01]  /*b8bc0*/  STL [R1+0x3d20], R26 ;  /* 0x003d201a01007387 */ /* 0x0003e20000100800 */
[----:B------:R-:W-:Y:S01]  /*b8bd0*/  ISETP.LT.AND P1, PT, R14, c[0x0][0x178], !P2 ;  /* 0x00005e000e007a0c */ /* 0x000fe20005721270 */
[C---:B0-----:R-:W-:Y:S01]  /*b8be0*/  IMAD.WIDE R24, R22.reuse, 0x2, R2 ;  /* 0x0000000216187825 */ /* 0x041fe200078e0202 */
[----:B------:R-:W-:Y:S01]  /*b8bf0*/  PRMT R5, R17, 0x7632, R5 ;  /* 0x0000763211057816 */ /* 0x000fe20000000005 */
[----:B-1----:R-:W2:Y:S02]  /*b8c00*/  LDL.LU R26, [R1+0x1fc] ;  /* 0x0001fc00011a7983 */ /* 0x002ea40000300800 */
[----:B------:R-:W3:Y:S02]  /*b8c10*/  LDL.LU R17, [R1+0x3d34] ;  /* 0x003d340001117983 */ /* 0x000ee40000300800 */
[----:B------:R-:W4:Y:S01]  /*b8c20*/  LDL.LU R14, [R1+0x3d30] ;  /* 0x003d3000010e7983 */ /* 0x000f220000300800 */
[----:B------:R-:W-:Y:S01]  /*b8c30*/  PRMT R4, R15, 0x7632, R4 ;  /* 0x000076320f047816 */ /* 0x000fe20000000004 */
[----:B------:R0:W-:Y:S04]  /*b8c40*/  @P4 STG.E.U16 [R24.64], R15 ;  /* 0x0000000f18004986 */ /* 0x0001e8000c101504 */
[----:B0-----:R-:W4:Y:S01]  /*b8c50*/  LDL.LU R15, [R1+0x3d2c] ;  /* 0x003d2c00010f7983 */ /* 0x001f220000300800 */
[----:B------:R-:W5:Y:S01]  /*b8c60*/  LDL.LU R25, [R1+0x21c] ;  /* 0x00021c0001197983 */ /* 0x000f620000300800 */
[----:B------:R-:W-:Y:S01]  /*b8c70*/  PRMT R28, R29, 0x7632, R28 ;  /* 0x000076321d1c7816 */ /* 0x000fe2000000001c */
[----:B---3--:R-:W-:Y:S01]  /*b8c80*/  IMAD.WIDE R6, R22, 0x2, R16 ;  /* 0x0000000216067825 */ /* 0x008fe200078e0210 */
[----:B-----5:R-:W-:-:S04]  /*b8c90*/  PRMT R24, R25, 0x7632, R24 ;  /* 0x0000763219187816 */ /* 0x020fc80000000018 */
[----:B------:R0:W-:Y:S04]  /*b8ca0*/  @P3 STG.E.U16 [R6.64], R25 ;  /* 0x0000001906003986 */ /* 0x0001e8000c101504 */
[----:B0-----:R-:W3:Y:S01]  /*b8cb0*/  LDL R7, [R1+0x1ea4] ;  /* 0x001ea40001077983 */ /* 0x001ee20000100800 */
[----:B------:R4:W-:Y:S02]  /*b8cc0*/  STL.S16 [R1+0x4], R24 ;  /* 0x0000041801007387 */ /* 0x0009e40000100600 */
[----:B------:R0:W-:Y:S02]  /*b8cd0*/  STL.S16 [R1], R28 ;  /* 0x0000001c01007387 */ /* 0x0001e40000100600 */
[C---:B----4-:R-:W-:Y:S01]  /*b8ce0*/  IMAD.WIDE R24, R22.reuse, 0x2, R14 ;  /* 0x0000000216187825 */ /* 0x050fe200078e020e */
[----:B0-----:R-:W2:Y:S04]  /*b8cf0*/  LDL.LU R28, [R1+0x3d28] ;  /* 0x003d2800011c7983 */ /* 0x001ea80000300800 */
[----:B------:R0:W-:Y:S04]  /*b8d00*/  @P5 STG.E.U16 [R24.64], R29 ;  /* 0x0000001d18005986 */ /* 0x0001e8000c101504 */
[----:B0-----:R-:W4:Y:S01]  /*b8d10*/  LDL.LU R29, [R1+0x3d24] ;  /* 0x003d2400011d7983 */ /* 0x001f220000300800 */
[----:B------:R-:W5:Y:S01]  /*b8d20*/  LDL R25, [R1+0x181c] ;  /* 0x00181c0001197983 */ /* 0x000f620000100800 */
[----:B---3--:R-:W-:Y:S01]  /*b8d30*/  ISETP.LT.AND P3, PT, R7, c[0x0][0x178], !P2 ;  /* 0x00005e0007007a0c */ /* 0x008fe20005761270 */
[----:B------:R-:W-:-:S05]  /*b8d40*/  IMAD.WIDE R6, R22, 0x2, R12 ;  /* 0x0000000216067825 */ /* 0x000fca00078e020c */
[----:B------:R0:W-:Y:S01]  /*b8d50*/  @P1 STG.E.U16 [R6.64], R0 ;  /* 0x0000000006001986 */ /* 0x0001e2000c101504 */
[----:B--2---:R-:W-:-:S03]  /*b8d60*/  PRMT R28, R26, 0x7632, R28 ;  /* 0x000076321a1c7816 */ /* 0x004fc6000000001c */
[----:B0-----:R-:W2:Y:S01]  /*b8d70*/  LDL R7, [R1+0x1824] ;  /* 0x0018240001077983 */ /* 0x001ea20000100800 */
[----:B-----5:R-:W-:Y:S01]  /*b8d80*/  ISETP.LT.AND P4, PT, R25, c[0x0][0x178], !P6 ;  /* 0x00005e0019007a0c */ /* 0x020fe20007781270 */
[----:B------:R-:W-:-:S05]  /*b8d90*/  IMAD.WIDE R24, R22, 0x2, R10 ;  /* 0x0000000216187825 */ /* 0x000fca00078e020a */
[----:B------:R0:W-:Y:S04]  /*b8da0*/  @P3 STG.E.U16 [R24.64], R26 ;  /* 0x0000001a18003986 */ /* 0x0001e8000c101504 */
[----:B0-----:R-:W3:Y:S01]  /*b8db0*/  LDL.LU R26, [R1+0x3d20] ;  /* 0x003d2000011a7983 */ /* 0x001ee20000300800 */
[----:B------:R-:W5:Y:S02]  /*b8dc0*/  LDL R24, [R1+0x1ea4] ;  /* 0x001ea40001187983 */ /* 0x000f640000100800 */
[----:B------:R-:W3:Y:S01]  /*b8dd0*/  LDL.LU R25, [R1+0x3c] ;  /* 0x00003c0001197983 */ /* 0x000ee20000300800 */
[----:B------:R-:W-:Y:S02]  /*b8de0*/  ISETP.LT.AND P2, PT, R27, c[0x0][0x178], !P2 ;  /* 0x00005e001b007a0c */ /* 0x000fe40005741270 */
[----:B----4-:R-:W-:Y:S01]  /*b8df0*/  PRMT R29, R0, 0x7632, R29 ;  /* 0x00007632001d7816 */ /* 0x010fe2000000001d */
[C---:B------:R-:W-:Y:S01]  /*b8e00*/  IADD3 R0, R22.reuse, c[0x0][0x198], RZ ;  /* 0x0000660016007a10 */ /* 0x040fe20007ffe0ff */
[----:B------:R-:W-:Y:S01]  /*b8e10*/  ISETP.LT.AND P1, PT, R23, c[0x0][0x178], !P6 ;  /* 0x00005e0017007a0c */ /* 0x000fe20007721270 */
[----:B------:R-:W-:Y:S01]  /*b8e20*/  IMAD.WIDE R22, R22, 0x2, R8 ;  /* 0x0000000216167825 */ /* 0x000fe200078e0208 */
[----:B--2---:R-:W-:-:S03]  /*b8e30*/  ISETP.LT.AND P5, PT, R7, c[0x0][0x178], !P6 ;  /* 0x00005e0007007a0c */ /* 0x004fc600077a1270 */
[----:B------:R-:W-:-:S04]  /*b8e40*/  IMAD.WIDE R6, R0, 0x2, R20 ;  /* 0x0000000200067825 */ /* 0x000fc800078e0214 */
[----:B---3--:R-:W-:Y:S01]  /*b8e50*/  @P2 STG.E.U16 [R22.64], R25 ;  /* 0x0000001916002986 */ /* 0x008fe2000c101504 */
[----:B------:R0:W-:Y:S03]  /*b8e60*/  @P4 STG.E.U16 [R6.64], R26 ;  /* 0x0000001a06004986 */ /* 0x0001e6000c101504 */
[----:B0-----:R-:W2:Y:S04]  /*b8e70*/  LDL R6, [R1+0x1828] ;  /* 0x0018280001067983 */ /* 0x001ea80000100800 */
[----:B------:R-:W3:Y:S04]  /*b8e80*/  LDL R7, [R1+0x182c] ;  /* 0x00182c0001077983 */ /* 0x000ee80000100800 */
[----:B------:R-:W4:Y:S01]  /*b8e90*/  LDL R26, [R1+0x1830] ;  /* 0x00183000011a7983 */ /* 0x000f220000100800 */
[----:B------:R-:W-:-:S05]  /*b8ea0*/  IMAD.WIDE R22, R0, 0x2, R18 ;  /* 0x0000000200167825 */ /* 0x000fca00078e0212 */
[----:B------:R0:W-:Y:S02]  /*b8eb0*/  @P1 STG.E.U16 [R22.64], R5 ;  /* 0x0000000516001986 */ /* 0x0001e4000c101504 */
[----:B0-----:R-:W-:Y:S01]  /*b8ec0*/  IMAD.WIDE R22, R0, 0x2, R14 ;  /* 0x0000000200167825 */ /* 0x001fe200078e020e */
[----:B--2---:R-:W-:Y:S02]  /*b8ed0*/  ISETP.LT.AND P2, PT, R6, c[0x0][0x178], !P6 ;  /* 0x00005e0006007a0c */ /* 0x004fe40007741270 */
[----:B---3--:R-:W-:Y:S01]  /*b8ee0*/  ISETP.LT.AND P3, PT, R7, c[0x0][0x178], !P6 ;  /* 0x00005e0007007a0c */ /* 0x008fe20007761270 */
[----:B------:R-:W-:-:S05]  /*b8ef0*/  IMAD.WIDE R6, R0, 0x2, R2 ;  /* 0x0000000200067825 */ /* 0x000fca00078e0202 */
[----:B------:R0:W-:Y:S04]  /*b8f00*/  @P5 STG.E.U16 [R6.64], R4 ;  /* 0x0000000406005986 */ /* 0x0001e8000c101504 */
[----:B0-----:R-:W2:Y:S01]  /*b8f10*/  LDL.LU.S16 R4, [R1] ;  /* 0x0000000001047983 */ /* 0x001ea20000300600 */
[----:B------:R0:W-:Y:S03]  /*b8f20*/  STL [R1+0x3d1c], R14 ;  /* 0x003d1c0e01007387 */ /* 0x0001e60000100800 */
[----:B0-----:R-:W3:Y:S01]  /*b8f30*/  LDL.LU.S16 R14, [R1+0x4] ;  /* 0x00000400010e7983 */ /* 0x001ee20000300600 */
[----:B----4-:R-:W-:Y:S01]  /*b8f40*/  ISETP.LT.AND P4, PT, R26, c[0x0][0x178], !P6 ;  /* 0x00005e001a007a0c */ /* 0x010fe20007781270 */
[----:B------:R-:W-:Y:S01]  /*b8f50*/  IMAD.WIDE R6, R0, 0x2, R16 ;  /* 0x0000000200067825 */ /* 0x000fe200078e0210 */
[----:B-----5:R-:W-:-:S02]  /*b8f60*/  ISETP.LT.AND P1, PT, R24, c[0x0][0x178], !P6 ;  /* 0x00005e0018007a0c */ /* 0x020fc40007721270 */
[----:B------:R-:W-:Y:S01]  /*b8f70*/  PRMT R5, R25, 0x7632, R5 ;  /* 0x0000763219057816 */ /* 0x000fe20000000005 */
[C---:B------:R-:W-:Y:S01]  /*b8f80*/  IMAD.WIDE R24, R0.reuse, 0x2, R12 ;  /* 0x0000000200187825 */ /* 0x040fe200078e020c */
[----:B------:R0:W-:Y:S01]  /*b8f90*/  STL [R1+0x3d18], R15 ;  /* 0x003d180f01007387 */ /* 0x0001e20000100800 */
[----:B------:R-:W-:Y:S02]  /*b8fa0*/  ISETP.LT.AND P6, PT, R27, c[0x0][0x178], !P6 ;  /* 0x00005e001b007a0c */ /* 0x000fe400077c1270 */
[----:B------:R-:W-:Y:S01]  /*b8fb0*/  IMAD.WIDE R26, R0, 0x2, R10 ;  /* 0x00000002001a7825 */ /* 0x000fe200078e020a */
[----:B0-----:R-:W4:Y:S03]  /*b8fc0*/  LDL.LU R15, [R1+0x181c] ;  /* 0x00181c00010f7983 */ /* 0x001f260000300800 */
[----:B------:R-:W-:Y:S02]  /*b8fd0*/  STL [R1+0x3d14], R10 ;  /* 0x003d140a01007387 */ /* 0x000fe40000100800 */
[----:B------:R0:W-:Y:S02]  /*b8fe0*/  STL [R1+0x3d10], R11 ;  /* 0x003d100b01007387 */ /* 0x0001e40000100800 */
[----:B0-----:R-:W5:Y:S01]  /*b8ff0*/  LDL.LU R11, [R1+0x1820] ;  /* 0x00182000010b7983 */ /* 0x001f620000300800 */
[----:B------:R-:W4:Y:S03]  /*b9000*/  LDL R10, [R1+0x2074] ;  /* 0x00207400010a7983 */ /* 0x000f260000100800 */
[----:B---3--:R0:W-:Y:S01]  /*b9010*/  @P2 STG.E.U16 [R6.64], R14 ;  /* 0x0000000e06002986 */ /* 0x0081e2000c101504 */
[----:B--2---:R-:W-:Y:S02]  /*b9020*/  @P3 STG.E.U16 [R22.64], R4 ;  /* 0x0000000416003986 */ /* 0x004fe4000c101504 */
[----:B------:R1:W-:Y:S01]  /*b9030*/  @P4 STG.E.U16 [R24.64], R29 ;  /* 0x0000001d18004986 */ /* 0x0003e2000c101504 */
[----:B0-----:R-:W2:Y:S04]  /*b9040*/  LDL R14, [R1+0x4dc] ;  /* 0x0004dc00010e7983 */ /* 0x001ea80000100800 */
[----:B-1----:R-:W3:Y:S01]  /*b9050*/  LDL R24, [R1+0x1828] ;  /* 0x0018280001187983 */ /* 0x002ee20000100800 */
[----:B------:R-:W2:Y:S02]  /*b9060*/  LDL.LU R25, [R1+0x3d00] ;  /* 0x003d000001197983 */ /* 0x000ea40000300800 */
[----:B------:R-:W2:Y:S02]  /*b9070*/  LDL R29, [R1+0x1c] ;  /* 0x00001c00011d7983 */ /* 0x000ea40000100800 */
[----:B------:R-:W-:Y:S01]  /*b9080*/  @P1 STG.E.U16 [R26.64], R28 ;  /* 0x0000001c1a001986 */ /* 0x000fe2000c101504 */
[----:B--2---:R0:W-:Y:S04]  /*b9090*/  STL [R1+0x3d08], R29 ;  /* 0x003d081d01007387 */ /* 0x0041e80000100800 */
[----:B0-----:R-:W2:Y:S01]  /*b90a0*/  LDL.LU R29, [R1+0x182c] ;  /* 0x00182c00011d7983 */ /* 0x001ea20000300800 */
[----:B------:R-:W2:Y:S02]  /*b90b0*/  LDL.LU R28, [R1+0x25c] ;  /* 0x00025c00011c7983 */ /* 0x000ea40000300800 */
[----:B------:R-:W2:Y:S02]  /*b90c0*/  LDL.LU R26, [R1+0x24c] ;  /* 0x00024c00011a7983 */ /* 0x000ea40000300800 */
[----:B------:R-:W2:Y:S01]  /*b90d0*/  LDL.LU R27, [R1+0x23c] ;  /* 0x00023c00011b7983 */ /* 0x000ea20000300800 */
[----:B----4-:R-:W-:-:S02]  /*b90e0*/  ISETP.LT.AND P5, PT, R15, c[0x0][0x178], !P0 ;  /* 0x00005e000f007a0c */ /* 0x010fc400047a1270 */
[----:B-----5:R-:W-:Y:S02]  /*b90f0*/  ISETP.LT.AND P3, PT, R11, c[0x0][0x178], !P0 ;  /* 0x00005e000b007a0c */ /* 0x020fe40004761270 */
[C---:B------:R-:W-:Y:S01]  /*b9100*/  IADD3 R4, R0.reuse, c[0x0][0x198], RZ ;  /* 0x0000660000047a10 */ /* 0x040fe20007ffe0ff */
[----:B------:R-:W-:Y:S01]  /*b9110*/  IMAD.WIDE R6, R0, 0x2, R8 ;  /* 0x0000000200067825 */ /* 0x000fe200078e0208 */
[----:B--2---:R0:W-:Y:S04]  /*b9120*/  STL [R1+0x3d0c], R27 ;  /* 0x003d0c1b01007387 */ /* 0x0041e80000100800 */
[----:B0-----:R-:W2:Y:S01]  /*b9130*/  LDL.LU R27, [R1+0x4cc] ;  /* 0x0004cc00011b7983 */ /* 0x001ea20000300800 */
[----:B------:R-:W4:Y:S02]  /*b9140*/  LDL.LU R0, [R1+0x1824] ;  /* 0x0018240001007983 */ /* 0x000f240000300800 */
[C---:B------:R-:W-:Y:S01]  /*b9150*/  IMAD.WIDE R22, R4.reuse, 0x2, R20 ;  /* 0x0000000204167825 */ /* 0x040fe200078e0214 */
[----:B------:R0:W-:Y:S03]  /*b9160*/  @P6 STG.E.U16 [R6.64], R5 ;  /* 0x0000000506006986 */ /* 0x0001e6000c101504 */
[----:B0-----:R-:W-:Y:S01]  /*b9170*/  IMAD.WIDE R6, R4, 0x2, R18 ;  /* 0x0000000204067825 */ /* 0x001fe200078e0212 */
[----:B------:R-:W5:Y:S03]  /*b9180*/  LDL.LU R5, [R1+0x1828] ;  /* 0x0018280001057983 */ /* 0x000f660000300800 */
[----:B------:R0:W-:Y:S02]  /*b9190*/  STL [R1+0x3d04], R19 ;  /* 0x003d041301007387 */ /* 0x0001e40000100800 */
[----:B0-----:R-:W5:Y:S04]  /*b91a0*/  LDL.LU R19, [R1+0x1830] ;  /* 0x0018300001137983 */ /* 0x001f680000300800 */
[----:B--2---:R-:W-:Y:S01]  /*b91b0*/  @P5 STG.E.U16 [R22.64], R27 ;  /* 0x0000001b16005986 */ /* 0x004fe2000c101504 */
[----:B------:R0:W-:Y:S03]  /*b91c0*/  @P3 STG.E.U16 [R6.64], R14 ;  /* 0x0000000e06003986 */ /* 0x0001e6000c101504 */
[----:B0-----:R-:W2:Y:S01]  /*b91d0*/  LDL.LU R14, [R1+0x3d1c] ;  /* 0x003d1c00010e7983 */ /* 0x001ea20000300800 */
[----:B------:R-:W2:Y:S01]  /*b91e0*/  LDL R6, [R1+0x4bc] ;  /* 0x0004bc0001067983 */ /* 0x000ea20000100800 */
[----:B----4-:R-:W-:-:S02]  /*b91f0*/  ISETP.LT.AND P2, PT, R0, c[0x0][0x178], !P0 ;  /* 0x00005e0000007a0c */ /* 0x010fc40004741270 */
[----:B------:R-:W-:Y:S01]  /*b9200*/  ISETP.GE.AND P1, PT, R25, c[0x0][0x17c], PT ;  /* 0x00005f0019007a0c */ /* 0x000fe20003f26270 */
[----:B------:R-:W-:Y:S01]  /*b9210*/  IMAD.WIDE R22, R4, 0x2, R2 ;  /* 0x0000000204167825 */ /* 0x000fe200078e0202 */
[----:B------:R-:W4:Y:S02]  /*b9220*/  LDL R7, [R1+0x26c] ;  /* 0x00026c0001077983 */ /* 0x000f240000100800 */
[----:B------:R-:W-:Y:S02]  /*b9230*/  ISETP.LT.AND P3, PT, R15, c[0x0][0x178], !P1 ;  /* 0x00005e000f007a0c */ /* 0x000fe40004f61270 */
[----:B------:R-:W4:Y:S01]  /*b9240*/  LDL.LU R15, [R1+0x3d18] ;  /* 0x003d1800010f7983 */ /* 0x000f220000300800 */
[----:B---3--:R-:W-:-:S04]  /*b9250*/  ISETP.LT.AND P4, PT, R24, c[0x0][0x178], !P0 ;  /* 0x00005e0018007a0c */ /* 0x008fc80004781270 */
[----:B--2---:R0:W-:Y:S04]  /*b9260*/  @P2 STG.E.U16 [R22.64], R6 ;  /* 0x0000000616002986 */ /* 0x0041e8000c101504 */
[----:B0-----:R-:W2:Y:S01]  /*b9270*/  LDL R23, [R1+0x1ea4] ;  /* 0x001ea40001177983 */ /* 0x001ea20000100800 */
[----:B------:R-:W-:Y:S02]  /*b9280*/  ISETP.LT.AND P5, PT, R29, c[0x0][0x178], !P0 ;  /* 0x00005e001d007a0c */ /* 0x000fe400047a1270 */
[----:B-----5:R-:W-:Y:S01]  /*b9290*/  ISETP.LT.AND P6, PT, R19, c[0x0][0x178], !P0 ;  /* 0x00005e0013007a0c */ /* 0x020fe200047c1270 */
[----:B------:R-:W-:-:S05]  /*b92a0*/  IMAD.WIDE R24, R4, 0x2, R16 ;  /* 0x0000000204187825 */ /* 0x000fca00078e0210 */
[----:B----4-:R0:W-:Y:S01]  /*b92b0*/  @P4 STG.E.U16 [R24.64], R7 ;  /* 0x0000000718004986 */ /* 0x0101e2000c101504 */
[----:B------:R-:W-:-:S03]  /*b92c0*/  ISETP.LT.AND P4, PT, R11, c[0x0][0x178], !P1 ;  /* 0x00005e000b007a0c */ /* 0x000fc60004f81270 */
[----:B0-----:R-:W3:Y:S01]  /*b92d0*/  LDL.LU R24, [R1+0x4bc] ;  /* 0x0004bc0001187983 */ /* 0x001ee20000300800 */
[----:B------:R-:W-:-:S04]  /*b92e0*/  IMAD.WIDE R6, R4, 0x2, R14 ;  /* 0x0000000204067825 */ /* 0x000fc800078e020e */
[----:B------:R-:W4:Y:S01]  /*b92f0*/  LDL.LU R25, [R1+0x26c] ;  /* 0x00026c0001197983 */ /* 0x000f220000300800 */
[----:B------:R-:W-:Y:S01]  /*b9300*/  @P5 STG.E.U16 [R6.64], R28 ;  /* 0x0000001c06005986 */ /* 0x000fe2000c101504 */
[----:B--2---:R-:W-:Y:S01]  /*b9310*/  ISETP.LT.AND P2, PT, R23, c[0x0][0x178], !P0 ;  /* 0x00005e0017007a0c */ /* 0x004fe20004741270 */
[----:B------:R-:W-:Y:S01]  /*b9320*/  IMAD.WIDE R22, R4, 0x2, R12 ;  /* 0x0000000204167825 */ /* 0x000fe200078e020c */
[----:B------:R-:W-:Y:S02]  /*b9330*/  ISETP.LT.AND P0, PT, R10, c[0x0][0x178], !P0 ;  /* 0x00005e000a007a0c */ /* 0x000fe40004701270 */
[----:B------:R-:W2:Y:S01]  /*b9340*/  LDL.LU R10, [R1+0x3d14] ;  /* 0x003d1400010a7983 */ /* 0x000ea20000300800 */
[----:B------:R-:W2:Y:S03]  /*b9350*/  LDL.LU R11, [R1+0x3d10] ;  /* 0x003d1000010b7983 */ /* 0x000ea60000300800 */
[----:B------:R0:W-:Y:S04]  /*b9360*/  @P6 STG.E.U16 [R22.64], R26 ;  /* 0x0000001a16006986 */ /* 0x0001e8000c101504 */
[----:B0-----:R-:W5:Y:S01]  /*b9370*/  LDL.LU R23, [R1+0x4dc] ;  /* 0x0004dc0001177983 */ /* 0x001f620000300800 */
[----:B------:R-:W-:-:S02]  /*b9380*/  PRMT R22, R27, 0x7632, R22 ;  /* 0x000076321b167816 */ /* 0x000fc40000000016 */
[----:B------:R-:W3:Y:S02]  /*b9390*/  LDL.LU R27, [R1+0x3d0c] ;  /* 0x003d0c00011b7983 */ /* 0x000ee40000300800 */
[----:B--2---:R-:W-:-:S05]  /*b93a0*/  IMAD.WIDE R6, R4, 0x2, R10 ;  /* 0x0000000204067825 */ /* 0x004fca00078e020a */
[----:B---3--:R-:W-:Y:S01]  /*b93b0*/  @P2 STG.E.U16 [R6.64], R27 ;  /* 0x0000001b06002986 */ /* 0x008fe2000c101504 */
[----:B------:R-:W-:Y:S02]  /*b93c0*/  ISETP.LT.AND P2, PT, R29, c[0x0][0x178], !P1 ;  /* 0x00005e001d007a0c */ /* 0x000fe40004f41270 */
[----:B------:R-:W2:Y:S01]  /*b93d0*/  LDL.LU R29, [R1+0x3d08] ;  /* 0x003d0800011d7983 */ /* 0x000ea20000300800 */
[----:B------:R-:W-:Y:S01]  /*b93e0*/  ISETP.LT.AND P5, PT, R0, c[0x0][0x178], !P1 ;  /* 0x00005e0000007a0c */ /* 0x000fe20004fa1270 */
[C---:B------:R-:W-:Y:S01]  /*b93f0*/  IADD3 R0, R4.reuse, c[0x0][0x198], RZ ;  /* 0x0000660004007a10 */ /* 0x040fe20007ffe0ff */
[----:B------:R-:W-:Y:S01]  /*b9400*/  ISETP.LT.AND P6, PT, R5, c[0x0][0x178], !P1 ;  /* 0x00005e0005007a0c */ /* 0x000fe20004fc1270 */
[----:B------:R-:W-:-:S04]  /*b9410*/  IMAD.WIDE R4, R4, 0x2, R8 ;  /* 0x0000000204047825 */ /* 0x000fc800078e0208 */
[C---:B------:R-:W-:Y:S01]  /*b9420*/  IMAD.WIDE R20, R0.reuse, 0x2, R20 ;  /* 0x0000000200147825 */ /* 0x040fe200078e0214 */
[----:B--2---:R-:W-:Y:S01]  /*b9430*/  @P0 STG.E.U16 [R4.64], R29 ;  /* 0x0000001d04000986 */ /* 0x004fe2000c101504 */
[----:B------:R-:W-:Y:S02]  /*b9440*/  ISETP.LT.AND P0, PT, R19, c[0x0][0x178], !P1 ;  /* 0x00005e0013007a0c */ /* 0x000fe40004f01270 */
[----:B------:R-:W2:Y:S02]  /*b9450*/  LDL.LU R19, [R1+0x3d04] ;  /* 0x003d040001137983 */ /* 0x000ea40000300800 */
[----:B------:R0:W-:Y:S02]  /*b9460*/  @P3 STG.E.U16 [R20.64], R22 ;  /* 0x0000001614003986 */ /* 0x0001e4000c101504 */
[----:B0-----:R-:W3:Y:S01]  /*b9470*/  LDL.LU R22, [R1+0x1ea4] ;  /* 0x001ea40001167983 */ /* 0x001ee20000300800 */
[----:B------:R-:W3:Y:S02]  /*b9480*/  LDL.LU R21, [R1+0x2074] ;  /* 0x0020740001157983 */ /* 0x000ee40000300800 */
[----:B------:R-:W-:-:S04]  /*b9490*/  IMAD.WIDE R2, R0, 0x2, R2 ;  /* 0x0000000200027825 */ /* 0x000fc800078e0202 */
[----:B------:R-:W-:-:S04]  /*b94a0*/  IMAD.WIDE R16, R0, 0x2, R16 ;  /* 0x0000000200107825 */ /* 0x000fc800078e0210 */
[----:B------:R-:W-:-:S04]  /*b94b0*/  IMAD.WIDE R14, R0, 0x2, R14 ;  /* 0x00000002000e7825 */ /* 0x000fc800078e020e */
[----:B------:R-:W-:-:S04]  /*b94c0*/  IMAD.WIDE R12, R0, 0x2, R12 ;  /* 0x00000002000c7825 */ /* 0x000fc800078e020c */
[----:B------:R-:W-:-:S04]  /*b94d0*/  IMAD.WIDE R10, R0, 0x2, R10 ;  /* 0x00000002000a7825 */ /* 0x000fc800078e020a */
[----:B------:R-:W-:Y:S01]  /*b94e0*/  IMAD.WIDE R8, R0, 0x2, R8 ;  /* 0x0000000200087825 */ /* 0x000fe200078e0208 */
[----:B------:R-:W-:Y:S02]  /*b94f0*/  PRMT R4, R24, 0x7632, R4 ;  /* 0x0000763218047816 */ /* 0x000fe40000000004 */
[----:B----4-:R-:W-:Y:S02]  /*b9500*/  PRMT R5, R25, 0x7632, R5 ;  /* 0x0000763219057816 */ /* 0x010fe40000000005 */
[----:B------:R-:W-:Y:S02]  /*b9510*/  PRMT R7, R28, 0x7632, R7 ;  /* 0x000076321c077816 */ /* 0x000fe40000000007 */
[----:B------:R-:W-:Y:S02]  /*b9520*/  PRMT R6, R26, 0x7632, R6 ;  /* 0x000076321a067816 */ /* 0x000fe40000000006 */
[----:B------:R-:W-:Y:S01]  /*b9530*/  PRMT R20, R27, 0x7632, R20 ;  /* 0x000076321b147816 */ /* 0x000fe20000000014 */
[----:B--2---:R-:W-:Y:S01]  /*b9540*/  IMAD.WIDE R18, R0, 0x2, R18 ;  /* 0x0000000200127825 */ /* 0x004fe200078e0212 */
[----:B-----5:R-:W-:-:S02]  /*b9550*/  PRMT R0, R23, 0x7632, R0 ;  /* 0x0000763217007816 */ /* 0x020fc40000000000 */
[----:B---3--:R-:W-:Y:S01]  /*b9560*/  ISETP.LT.AND P3, PT, R22, c[0x0][0x178], !P1 ;  /* 0x00005e0016007a0c */ /* 0x008fe20004f61270 */
[----:B------:R-:W-:Y:S02]  /*b9570*/  ISETP.LT.AND P1, PT, R21, c[0x0][0x178], !P1 ;  /* 0x00005e0015007a0c */ /* 0x000fe40004f21270 */
[----:B------:R0:W-:Y:S01]  /*b9580*/  @P4 STG.E.U16 [R18.64], R0 ;  /* 0x0000000012004986 */ /* 0x0001e2000c101504 */
[----:B------:R0:W-:Y:S02]  /*b9590*/  @P5 STG.E.U16 [R2.64], R4 ;  /* 0x0000000402005986 */ /* 0x0001e4000c101504 */
[----:B------:R0:W-:Y:S02]  /*b95a0*/  @P6 STG.E.U16 [R16.64], R5 ;  /* 0x0000000510006986 */ /* 0x0001e4000c101504 */
[----:B------:R0:W-:Y:S01]  /*b95b0*/  @P2 STG.E.U16 [R14.64], R7 ;  /* 0x000000070e002986 */ /* 0x0001e2000c101504 */
[----:B------:R0:W-:Y:S04]  /*b95c0*/  @P0 STG.E.U16 [R12.64], R6 ;  /* 0x000000060c000986 */ /* 0x0001e8000c101504 */
[----:B------:R0:W-:Y:S01]  /*b95d0*/  @P3 STG.E.U16 [R10.64], R20 ;  /* 0x000000140a003986 */ /* 0x0001e2000c101504 */
[----:B------:R-:W-:Y:S05]  /*b95e0*/  @!P1 EXIT ;  /* 0x000000000000994d */ /* 0x000fea0003800000 */
[----:B0-----:R-:W-:-:S05]  /*b95f0*/  PRMT R4, R29, 0x7632, R4 ;  /* 0x000076321d047816 */ /* 0x001fca0000000004 */
[----:B------:R-:W-:Y:S01]  /*b9600*/  STG.E.U16 [R8.64], R4 ;  /* 0x0000000408007986 */ /* 0x000fe2000c101504 */
[----:B------:R-:W-:Y:S05]  /*b9610*/  EXIT ;  /* 0x000000000000794d */ /* 0x000fea0003800000 */
.L_x_4:
[----:B------:R-:W-:-:S00]  /*b9620*/  BRA `(.L_x_4) ;  /* 0xfffffff000007947 */ /* 0x000fc0000383ffff */
[----:B------:R-:W-:-:S00]  /*b9630*/  NOP ;  /* 0x0000000000007918 */ /* 0x000fc00000000000 */
        /* <DEDUP_REMOVED lines=12> */
.L_x_5:


//--------------------- .nv.shared.matmul_kernel  --------------------------
	.section	.nv.shared.matmul_kernel,"aw",@nobits
	.sectionflags	@""
	.align	16
